def matmul_kernel(
    a_ptr,
    b_ptr,
    c_ptr,
    M,
    N,
    K,
    stride_am,
    stride_ak,
    stride_bk,
    stride_bn,
    stride_cm,
    stride_cn,
    BLOCK_M: tl.constexpr,
    BLOCK_N: tl.constexpr,
    BLOCK_K: tl.constexpr,
    GROUP_M: tl.constexpr,
):
    pid = tl.program_id(axis=0)
    num_pid_m = tl.cdiv(M, BLOCK_M)
    num_pid_n = tl.cdiv(N, BLOCK_N)
    num_pid_in_group = GROUP_M * num_pid_n
    group_id = pid // num_pid_in_group
    first_pid_m = group_id * GROUP_M
    group_size_m = min(num_pid_m - first_pid_m, GROUP_M)
    pid_m = first_pid_m + ((pid % num_pid_in_group) % group_size_m)
    pid_n = (pid % num_pid_in_group) // group_size_m

    offs_am = (pid_m * BLOCK_M + tl.arange(0, BLOCK_M)) % M
    offs_bn = (pid_n * BLOCK_N + tl.arange(0, BLOCK_N)) % N
    offs_k = tl.arange(0, BLOCK_K)
    a_ptrs = a_ptr + offs_am[:, None] * stride_am + offs_k[None, :] * stride_ak
    b_ptrs = b_ptr + offs_k[:, None] * stride_bk + offs_bn[None, :] * stride_bn

    acc = tl.zeros((BLOCK_M, BLOCK_N), dtype=tl.float32)
    for kk in range(0, tl.cdiv(K, BLOCK_K)):
        a = tl.load(a_ptrs, mask=offs_k[None, :] < K - kk * BLOCK_K, other=0.0)
        b = tl.load(b_ptrs, mask=offs_k[:, None] < K - kk * BLOCK_K, other=0.0)
        acc = tl.dot(a, b, acc)
        a_ptrs += BLOCK_K * stride_ak
        b_ptrs += BLOCK_K * stride_bk

    c = acc.to(c_ptr.dtype.element_ty)
    offs_cm = pid_m * BLOCK_M + tl.arange(0, BLOCK_M)
    offs_cn = pid_n * BLOCK_N + tl.arange(0, BLOCK_N)
    c_ptrs = c_ptr + offs_cm[:, None] * stride_cm + offs_cn[None, :] * stride_cn
    mask = (offs_cm[:, None] < M) & (offs_cn[None, :] < N)
    tl.store(c_ptrs, c, mask=mask)

# config = {"BLOCK_K": 64, "BLOCK_M": 64, "BLOCK_N": 128, "GROUP_M": 8, "arch": "sm_90", "dtype": "fp8e4m3", "num_ctas": 1, "num_stages": 3, "num_warps": 1}
# arch = sm_90


// ===== COMPILED SASS (sm_90a) =====

	.target	sm_90a

	.elftype	@"ET_EXEC"


//--------------------- .note.nv.tkinfo           --------------------------
	.section	.note.nv.tkinfo,"",@"SHT_NOTE"
	.sectionflags	@"SHF_NOTE_NV_TKINFO"
	.tkinfo
        /*0018*/ 	.word	0x00000002
        /*0030*/ 	.string	""
        /*0030*/ 	.string	"ptxas"
        /*0030*/ 	.string	"Cuda compilation tools, release 13.0, V13.0.88"
        /*0030*/ 	.string	"Build cuda_13.0.r13.0/compiler.36424714_0"
        /*0030*/ 	.string	"-v  -suppress-debug-info  -lineinfo  -arch sm_90a "



//--------------------- .note.nv.cuinfo           --------------------------
	.section	.note.nv.cuinfo,"",@"SHT_NOTE"
	.sectionflags	@"SHF_NOTE_NV_CUINFO"
        /*0018*/ 	.short	0x0002
        /*001a*/ 	.short	0x005a
        /*001c*/ 	.short	0x0082
	.zero		2


//--------------------- .nv.info                  --------------------------
	.section	.nv.info,"",@"SHT_CUDA_INFO"
	.align	4


	//----- nvinfo : EIATTR_REGCOUNT
	.align		4
        /*0000*/ 	.byte	0x04, 0x2f
        /*0002*/ 	.short	(.L_1 - .L_0)
	.align		4
.L_0:
        /*0004*/ 	.word	index@(matmul_kernel)
        /*0008*/ 	.word	0x00000040


	//----- nvinfo : EIATTR_FRAME_SIZE
	.align		4
.L_1:
        /*000c*/ 	.byte	0x04, 0x11
        /*000e*/ 	.short	(.L_3 - .L_2)
	.align		4
.L_2:
        /*0010*/ 	.word	index@(matmul_kernel)
        /*0014*/ 	.word	0x00002028


	//----- nvinfo : EIATTR_MIN_STACK_SIZE
	.align		4
.L_3:
        /*0018*/ 	.byte	0x04, 0x12
        /*001a*/ 	.short	(.L_5 - .L_4)
	.align		4
.L_4:
        /*001c*/ 	.word	index@(matmul_kernel)
        /*0020*/ 	.word	0x00002028
.L_5:


//--------------------- .nv.compat                --------------------------
	.section	.nv.compat,"",@"SHT_CUDA_COMPAT_INFO"
	.align	4
        /*0000*/ 	.byte	0x02, 0x09, 0x01, 0x00, 0x02, 0x02, 0x02, 0x00, 0x02, 0x05, 0x05, 0x00, 0x03, 0x07, 0x01, 0x01
        /*0010*/ 	.byte	0x02, 0x03, 0x00, 0x00, 0x02, 0x06, 0x01, 0x00, 0x04, 0x0b, 0x08, 0x00, 0x00, 0x00, 0x00, 0x00
        /*0020*/ 	.byte	0x00, 0x00, 0x00, 0x00


//--------------------- .nv.info.matmul_kernel    --------------------------
	.section	.nv.info.matmul_kernel,"",@"SHT_CUDA_INFO"
	.sectionflags	@""
	.align	4


	//----- nvinfo : EIATTR_CUDA_API_VERSION
	.align		4
        /*0000*/ 	.byte	0x04, 0x37
        /*0002*/ 	.short	(.L_7 - .L_6)
.L_6:
        /*0004*/ 	.word	0x00000082


	//----- nvinfo : EIATTR_KPARAM_INFO
	.align		4
.L_7:
        /*0008*/ 	.byte	0x04, 0x17
        /*000a*/ 	.short	(.L_9 - .L_8)
.L_8:
        /*000c*/ 	.word	0x00000000
        /*0010*/ 	.short	0x000d
        /*0012*/ 	.short	0x0048
        /*0014*/ 	.byte	0x00, 0xf4, 0x21, 0x00


	//----- nvinfo : EIATTR_KPARAM_INFO
	.align		4
.L_9:
        /*0018*/ 	.byte	0x04, 0x17
        /*001a*/ 	.short	(.L_11 - .L_10)
.L_10:
        /*001c*/ 	.word	0x00000000
        /*0020*/ 	.short	0x000c
        /*0022*/ 	.short	0x0040
        /*0024*/ 	.byte	0x00, 0xf4, 0x21, 0x00


	//----- nvinfo : EIATTR_KPARAM_INFO
	.align		4
.L_11:
        /*0028*/ 	.byte	0x04, 0x17
        /*002a*/ 	.short	(.L_13 - .L_12)
.L_12:
        /*002c*/ 	.word	0x00000000
        /*0030*/ 	.short	0x000b
        /*0032*/ 	.short	0x0038
        /*0034*/ 	.byte	0x00, 0xf0, 0x11, 0x00


	//----- nvinfo : EIATTR_KPARAM_INFO
	.align		4
.L_13:
        /*0038*/ 	.byte	0x04, 0x17
        /*003a*/ 	.short	(.L_15 - .L_14)
.L_14:
        /*003c*/ 	.word	0x00000000
        /*0040*/ 	.short	0x000a
        /*0042*/ 	.short	0x0034
        /*0044*/ 	.byte	0x00, 0xf0, 0x11, 0x00


	//----- nvinfo : EIATTR_KPARAM_INFO
	.align		4
.L_15:
        /*0048*/ 	.byte	0x04, 0x17
        /*004a*/ 	.short	(.L_17 - .L_16)
.L_16:
        /*004c*/ 	.word	0x00000000
        /*0050*/ 	.short	0x0009
        /*0052*/ 	.short	0x0030
        /*0054*/ 	.byte	0x00, 0xf0, 0x11, 0x00


	//----- nvinfo : EIATTR_KPARAM_INFO
	.align		4
.L_17:
        /*0058*/ 	.byte	0x04, 0x17
        /*005a*/ 	.short	(.L_19 - .L_18)
.L_18:
        /*005c*/ 	.word	0x00000000
        /*0060*/ 	.short	0x0008
        /*0062*/ 	.short	0x002c
        /*0064*/ 	.byte	0x00, 0xf0, 0x11, 0x00


	//----- nvinfo : EIATTR_KPARAM_INFO
	.align		4
.L_19:
        /*0068*/ 	.byte	0x04, 0x17
        /*006a*/ 	.short	(.L_21 - .L_20)
.L_20:
        /*006c*/ 	.word	0x00000000
        /*0070*/ 	.short	0x0007
        /*0072*/ 	.short	0x0028
        /*0074*/ 	.byte	0x00, 0xf0, 0x11, 0x00


	//----- nvinfo : EIATTR_KPARAM_INFO
	.align		4
.L_21:
        /*0078*/ 	.byte	0x04, 0x17
        /*007a*/ 	.short	(.L_23 - .L_22)
.L_22:
        /*007c*/ 	.word	0x00000000
        /*0080*/ 	.short	0x0006
        /*0082*/ 	.short	0x0024
        /*0084*/ 	.byte	0x00, 0xf0, 0x11, 0x00


	//----- nvinfo : EIATTR_KPARAM_INFO
	.align		4
.L_23:
        /*0088*/ 	.byte	0x04, 0x17
        /*008a*/ 	.short	(.L_25 - .L_24)
.L_24:
        /*008c*/ 	.word	0x00000000
        /*0090*/ 	.short	0x0005
        /*0092*/ 	.short	0x0020
        /*0094*/ 	.byte	0x00, 0xf0, 0x11, 0x00


	//----- nvinfo : EIATTR_KPARAM_INFO
	.align		4
.L_25:
        /*0098*/ 	.byte	0x04, 0x17
        /*009a*/ 	.short	(.L_27 - .L_26)
.L_26:
        /*009c*/ 	.word	0x00000000
        /*00a0*/ 	.short	0x0004
        /*00a2*/ 	.short	0x001c
        /*00a4*/ 	.byte	0x00, 0xf0, 0x11, 0x00


	//----- nvinfo : EIATTR_KPARAM_INFO
	.align		4
.L_27:
        /*00a8*/ 	.byte	0x04, 0x17
        /*00aa*/ 	.short	(.L_29 - .L_28)
.L_28:
        /*00ac*/ 	.word	0x00000000
        /*00b0*/ 	.short	0x0003
        /*00b2*/ 	.short	0x0018
        /*00b4*/ 	.byte	0x00, 0xf0, 0x11, 0x00


	//----- nvinfo : EIATTR_KPARAM_INFO
	.align		4
.L_29:
        /*00b8*/ 	.byte	0x04, 0x17
        /*00ba*/ 	.short	(.L_31 - .L_30)
.L_30:
        /*00bc*/ 	.word	0x00000000
        /*00c0*/ 	.short	0x0002
        /*00c2*/ 	.short	0x0010
        /*00c4*/ 	.byte	0x00, 0xf4, 0x21, 0x00


	//----- nvinfo : EIATTR_KPARAM_INFO
	.align		4
.L_31:
        /*00c8*/ 	.byte	0x04, 0x17
        /*00ca*/ 	.short	(.L_33 - .L_32)
.L_32:
        /*00cc*/ 	.word	0x00000000
        /*00d0*/ 	.short	0x0001
        /*00d2*/ 	.short	0x0008
        /*00d4*/ 	.byte	0x00, 0xf4, 0x21, 0x00


	//----- nvinfo : EIATTR_KPARAM_INFO
	.align		4
.L_33:
        /*00d8*/ 	.byte	0x04, 0x17
        /*00da*/ 	.short	(.L_35 - .L_34)
.L_34:
        /*00dc*/ 	.word	0x00000000
        /*00e0*/ 	.short	0x0000
        /*00e2*/ 	.short	0x0000
        /*00e4*/ 	.byte	0x00, 0xf4, 0x21, 0x00


	//----- nvinfo : EIATTR_SPARSE_MMA_MASK
	.align		4
.L_35:
        /*00e8*/ 	.byte	0x03, 0x50
        /*00ea*/ 	.short	0x0000


	//----- nvinfo : EIATTR_MAXREG_COUNT
	.align		4
        /*00ec*/ 	.byte	0x03, 0x1b
        /*00ee*/ 	.short	0x00ff


	//----- nvinfo : EIATTR_NUM_BARRIERS
	.align		4
        /*00f0*/ 	.byte	0x02, 0x4c
        /*00f2*/ 	.byte	0x01
	.zero		1


	//----- nvinfo : EIATTR_ANNOTATIONS
	.align		4
        /*00f4*/ 	.byte	0x04, 0x55
        /*00f6*/ 	.short	(.L_37 - .L_36)


	//   ....[0]....
.L_36:
        /*00f8*/ 	.word	0x00000001
        /*00fc*/ 	.byte	0x60, 0x00, 0x00, 0x00, 0x01, 0x00, 0x00, 0x00, 0x80, 0x00, 0x00, 0x00, 0x01, 0x00, 0x00, 0x00
        /* <DEDUP_REMOVED lines=195> */
        /*0d3c*/ 	.byte	0x70, 0x4e, 0x00, 0x00


	//----- nvinfo : EIATTR_MERCURY_ISA_VERSION
	.align		4
.L_37:
        /*0d40*/ 	.byte	0x03, 0x5f
        /*0d42*/ 	.short	0x0101


	//----- nvinfo : EIATTR_COOP_GROUP_MASK_REGIDS
	.align		4
        /*0d44*/ 	.byte	0x04, 0x29
        /*0d46*/ 	.short	(.L_39 - .L_38)


	//   ....[0]....
.L_38:
        /*0d48*/ 	.word	0xffffffff


	//   ....[1]....
        /*0d4c*/ 	.word	0xffffffff


	//   ....[2]....
        /*0d50*/ 	.word	0xffffffff


	//   ....[3]....
        /*0d54*/ 	.word	0xffffffff


	//   ....[4]....
        /*0d58*/ 	.word	0xffffffff


	//   ....[5]....
        /*0d5c*/ 	.word	0xffffffff


	//   ....[6]....
        /*0d60*/ 	.word	0xffffffff


	//   ....[7]....
        /*0d64*/ 	.word	0xffffffff


	//   ....[8]....
        /*0d68*/ 	.word	0xffffffff


	//   ....[9]....
        /*0d6c*/ 	.word	0xffffffff


	//   ....[10]....
        /*0d70*/ 	.word	0xffffffff


	//   ....[11]....
        /*0d74*/ 	.word	0xffffffff


	//   ....[12]....
        /*0d78*/ 	.word	0xffffffff


	//   ....[13]....
        /*0d7c*/ 	.word	0xffffffff


	//   ....[14]....
        /*0d80*/ 	.word	0xffffffff


	//   ....[15]....
        /*0d84*/ 	.word	0xffffffff


	//   ....[16]....
        /*0d88*/ 	.word	0xffffffff


	//   ....[17]....
        /*0d8c*/ 	.word	0xffffffff


	//   ....[18]....
        /*0d90*/ 	.word	0xffffffff


	//   ....[19]....
        /*0d94*/ 	.word	0xffffffff


	//   ....[20]....
        /*0d98*/ 	.word	0xffffffff


	//   ....[21]....
        /*0d9c*/ 	.word	0xffffffff


	//   ....[22]....
        /*0da0*/ 	.word	0xffffffff


	//   ....[23]....
        /*0da4*/ 	.word	0xffffffff


	//   ....[24]....
        /*0da8*/ 	.word	0xffffffff


	//   ....[25]....
        /*0dac*/ 	.word	0xffffffff


	//   ....[26]....
        /*0db0*/ 	.word	0xffffffff


	//   ....[27]....
        /*0db4*/ 	.word	0xffffffff


	//   ....[28]....
        /*0db8*/ 	.word	0xffffffff


	//   ....[29]....
        /*0dbc*/ 	.word	0xffffffff


	//   ....[30]....
        /*0dc0*/ 	.word	0xffffffff


	//----- nvinfo : EIATTR_COOP_GROUP_INSTR_OFFSETS
	.align		4
.L_39:
        /*0dc4*/ 	.byte	0x04, 0x28
        /*0dc6*/ 	.short	(.L_41 - .L_40)


	//   ....[0]....
.L_40:
        /*0dc8*/ 	.word	0x0003e320


	//   ....[1]....
        /*0dcc*/ 	.word	0x0003e350


	//   ....[2]....
        /*0dd0*/ 	.word	0x0003e3f0


	//   ....[3]....
        /*0dd4*/ 	.word	0x0003e410


	//   ....[4]....
        /*0dd8*/ 	.word	0x0003e4f0


	//   ....[5]....
        /*0ddc*/ 	.word	0x0003e510


	//   ....[6]....
        /*0de0*/ 	.word	0x0003e620


	//   ....[7]....
        /*0de4*/ 	.word	0x0003e640


	//   ....[8]....
        /*0de8*/ 	.word	0x0003e6a0


	//   ....[9]....
        /*0dec*/ 	.word	0x0003e6c0


	//   ....[10]....
        /*0df0*/ 	.word	0x0003e7b0


	//   ....[11]....
        /*0df4*/ 	.word	0x0003e7d0


	//   ....[12]....
        /*0df8*/ 	.word	0x0003e870


	//   ....[13]....
        /*0dfc*/ 	.word	0x0003e8a0


	//   ....[14]....
        /*0e00*/ 	.word	0x0003ea60


	//   ....[15]....
        /*0e04*/ 	.word	0x0003ea80


	//   ....[16]....
        /*0e08*/ 	.word	0x0003eac0


	//   ....[17]....
        /*0e0c*/ 	.word	0x0003eae0


	//   ....[18]....
        /*0e10*/ 	.word	0x0003eb10


	//   ....[19]....
        /*0e14*/ 	.word	0x0003ec20


	//   ....[20]....
        /*0e18*/ 	.word	0x0003ec40


	//   ....[21]....
        /*0e1c*/ 	.word	0x0003ecb0


	//   ....[22]....
        /*0e20*/ 	.word	0x0003ecd0


	//   ....[23]....
        /*0e24*/ 	.word	0x0003edf0


	//   ....[24]....
        /*0e28*/ 	.word	0x0003eeb0


	//   ....[25]....
        /*0e2c*/ 	.word	0x0003eee0


	//   ....[26]....
        /*0e30*/ 	.word	0x0003ef30


	//   ....[27]....
        /*0e34*/ 	.word	0x0003ef60


	//   ....[28]....
        /*0e38*/ 	.word	0x0003efa0


	//   ....[29]....
        /*0e3c*/ 	.word	0x0003efe0


	//   ....[30]....
        /*0e40*/ 	.word	0x0003f0f0


	//----- nvinfo : EIATTR_EXIT_INSTR_OFFSETS
	.align		4
.L_41:
        /*0e44*/ 	.byte	0x04, 0x1c
        /*0e46*/ 	.short	(.L_43 - .L_42)


	//   ....[0]....
.L_42:
        /*0e48*/ 	.word	0x00048020


	//   ....[1]....
        /*0e4c*/ 	.word	0x00048040


	//----- nvinfo : EIATTR_REQNTID
	.align		4
.L_43:
        /*0e50*/ 	.byte	0x04, 0x10
        /*0e52*/ 	.short	(.L_45 - .L_44)
.L_44:
        /*0e54*/ 	.word	0x00000020
        /*0e58*/ 	.word	0x00000001
        /*0e5c*/ 	.word	0x00000001


	//----- nvinfo : EIATTR_CBANK_PARAM_SIZE
	.align		4
.L_45:
        /*0e60*/ 	.byte	0x03, 0x19
        /*0e62*/ 	.short	0x0050


	//----- nvinfo : EIATTR_PARAM_CBANK
	.align		4
        /*0e64*/ 	.byte	0x04, 0x0a
        /*0e66*/ 	.short	(.L_47 - .L_46)
	.align		4
.L_46:
        /*0e68*/ 	.word	index@(.nv.constant0.matmul_kernel)
        /*0e6c*/ 	.short	0x0210
        /*0e6e*/ 	.short	0x0050


	//----- nvinfo : EIATTR_SW_WAR
	.align		4
.L_47:
        /*0e70*/ 	.byte	0x04, 0x36
        /*0e72*/ 	.short	(.L_49 - .L_48)
.L_48:
        /*0e74*/ 	.word	0x00000008
.L_49:


//--------------------- .nv.callgraph             --------------------------
	.section	.nv.callgraph,"",@"SHT_CUDA_CALLGRAPH"
	.align	4
	.sectionentsize	8
	.align		4
        /*0000*/ 	.word	0x00000000
	.align		4
        /*0004*/ 	.word	0xffffffff
	.align		4
        /*0008*/ 	.word	0x00000000
	.align		4
        /*000c*/ 	.word	0xfffffffe
	.align		4
        /*0010*/ 	.word	0x00000000
	.align		4
        /*0014*/ 	.word	0xfffffffd
	.align		4
        /*0018*/ 	.word	0x00000000
	.align		4
        /*001c*/ 	.word	0xfffffffc


//--------------------- .text.matmul_kernel       --------------------------
	.section	.text.matmul_kernel,"ax",@progbits
	.align	128
        .global         matmul_kernel
        .type           matmul_kernel,@function
        .size           matmul_kernel,(.L_x_3 - matmul_kernel)
        .other          matmul_kernel,@"STO_CUDA_ENTRY STV_DEFAULT"
matmul_kernel:
.text.matmul_kernel:
[----:B------:R-:W0:Y:S08]  /*0000*/  LDC R1, c[0x0][0x28] ;  /* 0x00000a00ff017b82 */ /* 0x000e300000000800 */
[----:B------:R-:W1:Y:S01]  /*0010*/  LDC.64 R2, c[0x0][0x228] ;  /* 0x00008a00ff027b82 */ /* 0x000e620000000a00 */
[----:B0-----:R-:W-:Y:S01]  /*0020*/  VIADD R1, R1, 0xffffdfd8 ;  /* 0xffffdfd801017836 */ /* 0x001fe20000000000 */
[----:B------:R-:W0:Y:S01]  /*0030*/  S2R R7, SR_CTAID.X ;  /* 0x0000000000077919 */ /* 0x000e220000002500 */
[----:B------:R-:W-:Y:S01]  /*0040*/  UMOV UR4, 0x400 ;  /* 0x0000040000047882 */ /* 0x000fe20000000000 */
[----:B------:R-:W-:-:S02]  /*0050*/  ULDC.64 UR6, c[0x0][0x208] ;  /* 0x0000820000067ab9 */ /* 0x000fc40000000a00 */
[----:B------:R-:W-:Y:S02]  /*0060*/  STL [R1+0x3e0], RZ ;  /* 0x0003e0ff01007387 */ /* 0x000fe40000100800 */
[----:B------:R-:W2:Y:S02]  /*0070*/  S2UR UR5, SR_CgaCtaId ;  /* 0x00000000000579c3 */ /* 0x000ea40000008800 */
[----:B------:R-:W-:Y:S04]  /*0080*/  STL [R1+0x3e4], RZ ;  /* 0x0003e4ff01007387 */ /* 0x000fe80000100800 */
[----:B------:R-:W-:Y:S04]  /*0090*/  STL [R1+0x3e8], RZ ;  /* 0x0003e8ff01007387 */ /* 0x000fe80000100800 */
[----:B------:R-:W-:Y:S04]  /*00a0*/  STL [R1+0x3ec], RZ ;  /* 0x0003ecff01007387 */ /* 0x000fe80000100800 */
[----:B------:R-:W-:Y:S01]  /*00b0*/  STL [R1+0x3f0], RZ ;  /* 0x0003f0ff01007387 */ /* 0x000fe20000100800 */
[----:B-1----:R-:W-:-:S03]  /*00c0*/  VIADD R0, R3, 0x7f ;  /* 0x0000007f03007836 */ /* 0x002fc60000000000 */
[----:B------:R-:W-:Y:S02]  /*00d0*/  STL [R1+0x3f4], RZ ;  /* 0x0003f4ff01007387 */ /* 0x000fe40000100800 */
[----:B------:R-:W-:Y:S02]  /*00e0*/  SHF.R.S32.HI R5, RZ, 0x1f, R0 ;  /* 0x0000001fff057819 */ /* 0x000fe40000011400 */
[----:B------:R-:W-:Y:S01]  /*00f0*/  STL [R1+0x3f8], RZ ;  /* 0x0003f8ff01007387 */ /* 0x000fe20000100800 */
[----:B--2---:R-:W-:Y:S01]  /*0100*/  ULEA UR4, UR5, UR4, 0x18 ;  /* 0x0000000405047291 */ /* 0x004fe2000f8ec03f */
[----:B------:R-:W-:Y:S02]  /*0110*/  LEA.HI R5, R5, R0, RZ, 0x7 ;  /* 0x0000000005057211 */ /* 0x000fe400078f38ff */
[----:B------:R-:W-:Y:S01]  /*0120*/  STL [R1+0x3fc], RZ ;  /* 0x0003fcff01007387 */ /* 0x000fe20000100800 */
[----:B0-----:R-:W-:Y:S02]  /*0130*/  IABS R10, R7 ;  /* 0x00000007000a7213 */ /* 0x001fe40000000000 */
[----:B------:R-:W-:Y:S01]  /*0140*/  SHF.R.S32.HI R5, RZ, 0x7, R5 ;  /* 0x00000007ff057819 */ /* 0x000fe20000011405 */
[----:B------:R-:W-:Y:S04]  /*0150*/  STL [R1+0x440], RZ ;  /* 0x000440ff01007387 */ /* 0x000fe80000100800 */
[----:B------:R-:W-:Y:S01]  /*0160*/  IMAD.SHL.U32 R6, R5, 0x8, RZ ;  /* 0x0000000805067824 */ /* 0x000fe200078e00ff */
[----:B------:R-:W-:Y:S04]  /*0170*/  STL [R1+0x444], RZ ;  /* 0x000444ff01007387 */ /* 0x000fe80000100800 */
[-C--:B------:R-:W-:Y:S01]  /*0180*/  IABS R9, R6.reuse ;  /* 0x0000000600097213 */ /* 0x080fe20000000000 */
[----:B------:R-:W-:Y:S01]  /*0190*/  STL [R1+0x448], RZ ;  /* 0x000448ff01007387 */ /* 0x000fe20000100800 */
[----:B------:R-:W-:-:S02]  /*01a0*/  IABS R12, R6 ;  /* 0x00000006000c7213 */ /* 0x000fc40000000000 */
[----:B------:R-:W0:Y:S01]  /*01b0*/  I2F.RP R0, R9 ;  /* 0x0000000900007306 */ /* 0x000e220000209400 */
[----:B------:R-:W-:Y:S04]  /*01c0*/  STL [R1+0x44c], RZ ;  /* 0x00044cff01007387 */ /* 0x000fe80000100800 */
[----:B------:R-:W-:Y:S04]  /*01d0*/  STL [R1+0x450], RZ ;  /* 0x000450ff01007387 */ /* 0x000fe80000100800 */
[----:B------:R-:W-:Y:S04]  /*01e0*/  STL [R1+0x454], RZ ;  /* 0x000454ff01007387 */ /* 0x000fe80000100800 */
[----:B------:R-:W-:Y:S01]  /*01f0*/  STL [R1+0x458], RZ ;  /* 0x000458ff01007387 */ /* 0x000fe20000100800 */
[----:B0-----:R-:W0:Y:S03]  /*0200*/  MUFU.RCP R0, R0 ;  /* 0x0000000000007308 */ /* 0x001e260000001000 */
[----:B------:R-:W-:Y:S04]  /*0210*/  STL [R1+0x45c], RZ ;  /* 0x00045cff01007387 */ /* 0x000fe80000100800 */
[----:B------:R-:W-:Y:S04]  /*0220*/  STL [R1+0x460], RZ ;  /* 0x000460ff01007387 */ /* 0x000fe80000100800 */
[----:B------:R-:W-:Y:S04]  /*0230*/  STL [R1+0x464], RZ ;  /* 0x000464ff01007387 */ /* 0x000fe80000100800 */
[----:B------:R-:W-:Y:S01]  /*0240*/  STL [R1+0x468], RZ ;  /* 0x000468ff01007387 */ /* 0x000fe20000100800 */
[----:B0-----:R-:W-:-:S03]  /*0250*/  VIADD R4, R0, 0xffffffe ;  /* 0x0ffffffe00047836 */ /* 0x001fc60000000000 */
[----:B------:R-:W-:Y:S01]  /*0260*/  STL [R1+0x46c], RZ ;  /* 0x00046cff01007387 */ /* 0x000fe20000100800 */
[----:B------:R-:W-:Y:S01]  /*0270*/  IMAD.MOV R0, RZ, RZ, -R12 ;  /* 0x000000ffff007224 */ /* 0x000fe200078e0a0c */
[----:B------:R0:W1:Y:S02]  /*0280*/  F2I.FTZ.U32.TRUNC.NTZ R5, R4 ;  /* 0x0000000400057305 */ /* 0x000064000021f000 */
[----:B------:R-:W-:Y:S04]  /*0290*/  STL [R1+0xa0], RZ ;  /* 0x0000a0ff01007387 */ /* 0x000fe80000100800 */
[----:B------:R-:W-:Y:S04]  /*02a0*/  STL [R1+0xa4], RZ ;  /* 0x0000a4ff01007387 */ /* 0x000fe80000100800 */
[----:B------:R-:W-:Y:S01]  /*02b0*/  STL [R1+0xa8], RZ ;  /* 0x0000a8ff01007387 */ /* 0x000fe20000100800 */
[----:B0-----:R-:W-:-:S03]  /*02c0*/  IMAD.MOV.U32 R4, RZ, RZ, RZ ;  /* 0x000000ffff047224 */ /* 0x001fc600078e00ff */
[----:B------:R-:W-:Y:S01]  /*02d0*/  STL [R1+0xac], RZ ;  /* 0x0000acff01007387 */ /* 0x000fe20000100800 */
[----:B-1----:R-:W-:-:S03]  /*02e0*/  IMAD.MOV R8, RZ, RZ, -R5 ;  /* 0x000000ffff087224 */ /* 0x002fc600078e0a05 */
[----:B------:R-:W-:Y:S01]  /*02f0*/  STL [R1+0xc0], RZ ;  /* 0x0000c0ff01007387 */ /* 0x000fe20000100800 */
[----:B------:R-:W-:-:S03]  /*0300*/  IMAD R11, R8, R9, RZ ;  /* 0x00000009080b7224 */ /* 0x000fc600078e02ff */
[----:B------:R-:W-:Y:S01]  /*0310*/  STL [R1+0xc4], RZ ;  /* 0x0000c4ff01007387 */ /* 0x000fe20000100800 */
[----:B------:R-:W-:Y:S02]  /*0320*/  IMAD.MOV.U32 R8, RZ, RZ, R10 ;  /* 0x000000ffff087224 */ /* 0x000fe400078e000a */
[----:B------:R-:W-:Y:S01]  /*0330*/  IMAD.HI.U32 R5, R5, R11, R4 ;  /* 0x0000000b05057227 */ /* 0x000fe200078e0004 */
[----:B------:R-:W-:Y:S04]  /*0340*/  STL [R1+0xc8], RZ ;  /* 0x0000c8ff01007387 */ /* 0x000fe80000100800 */
[----:B------:R-:W-:Y:S01]  /*0350*/  STL [R1+0xcc], RZ ;  /* 0x0000ccff01007387 */ /* 0x000fe20000100800 */
[----:B------:R-:W-:-:S03]  /*0360*/  IMAD.HI.U32 R5, R5, R8, RZ ;  /* 0x0000000805057227 */ /* 0x000fc600078e00ff */
[----:B------:R-:W-:Y:S01]  /*0370*/  STL [R1+0x470], RZ ;  /* 0x000470ff01007387 */ /* 0x000fe20000100800 */
[----:B------:R-:W-:-:S03]  /*0380*/  IMAD R0, R5, R0, R8 ;  /* 0x0000000005007224 */ /* 0x000fc600078e0208 */
[----:B------:R-:W-:Y:S02]  /*0390*/  STL [R1+0x474], RZ ;  /* 0x000474ff01007387 */ /* 0x000fe40000100800 */
[----:B------:R-:W-:Y:S02]  /*03a0*/  ISETP.GT.U32.AND P1, PT, R9, R0, PT ;  /* 0x000000000900720c */ /* 0x000fe40003f24070 */
[----:B------:R-:W-:Y:S04]  /*03b0*/  STL [R1+0x478], RZ ;  /* 0x000478ff01007387 */ /* 0x000fe80000100800 */
[----:B------:R-:W-:Y:S04]  /*03c0*/  STL [R1+0x47c], RZ ;  /* 0x00047cff01007387 */ /* 0x000fe80000100800 */
[----:B------:R-:W-:Y:S03]  /*03d0*/  STL [R1+0x480], RZ ;  /* 0x000480ff01007387 */ /* 0x000fe60000100800 */
[----:B------:R-:W-:Y:S01]  /*03e0*/  @!P1 IMAD.IADD R0, R0, 0x1, -R9 ;  /* 0x0000000100009824 */ /* 0x000fe200078e0a09 */
[----:B------:R-:W-:Y:S01]  /*03f0*/  STL [R1+0x484], RZ ;  /* 0x000484ff01007387 */ /* 0x000fe20000100800 */
[----:B------:R-:W-:Y:S01]  /*0400*/  @!P1 VIADD R5, R5, 0x1 ;  /* 0x0000000105059836 */ /* 0x000fe20000000000 */
[----:B------:R-:W-:-:S02]  /*0410*/  ISETP.NE.AND P1, PT, R6, RZ, PT ;  /* 0x000000ff0600720c */ /* 0x000fc40003f25270 */
[----:B------:R-:W-:Y:S01]  /*0420*/  STL [R1+0x488], RZ ;  /* 0x000488ff01007387 */ /* 0x000fe20000100800 */
[----:B------:R-:W-:Y:S02]  /*0430*/  ISETP.GE.U32.AND P0, PT, R0, R9, PT ;  /* 0x000000090000720c */ /* 0x000fe40003f06070 */
[----:B------:R-:W-:Y:S01]  /*0440*/  LOP3.LUT R0, R7, R6, RZ, 0x3c, !PT ;  /* 0x0000000607007212 */ /* 0x000fe200078e3cff */
[----:B------:R-:W-:Y:S03]  /*0450*/  STL [R1+0x48c], RZ ;  /* 0x00048cff01007387 */ /* 0x000fe60000100800 */
[----:B------:R-:W-:Y:S01]  /*0460*/  ISETP.GE.AND P2, PT, R0, RZ, PT ;  /* 0x000000ff0000720c */ /* 0x000fe20003f46270 */
[----:B------:R-:W-:Y:S01]  /*0470*/  STL [R1+0x490], RZ ;  /* 0x000490ff01007387 */ /* 0x000fe20000100800 */
[----:B------:R-:W-:-:S03]  /*0480*/  VIADD R0, R2, 0x3f ;  /* 0x0000003f02007836 */ /* 0x000fc60000000000 */
[----:B------:R-:W-:Y:S02]  /*0490*/  STL [R1+0x494], RZ ;  /* 0x000494ff01007387 */ /* 0x000fe40000100800 */
[----:B------:R-:W-:Y:S02]  /*04a0*/  @P0 VIADD R5, R5, 0x1 ;  /* 0x0000000105050836 */ /* 0x000fe40000000000 */
[----:B------:R-:W-:Y:S02]  /*04b0*/  STL [R1+0x498], RZ ;  /* 0x000498ff01007387 */ /* 0x000fe40000100800 */
[----:B------:R-:W-:Y:S01]  /*04c0*/  IMAD.MOV.U32 R4, RZ, RZ, R5 ;  /* 0x000000ffff047224 */ /* 0x000fe200078e0005 */
[----:B------:R-:W-:Y:S01]  /*04d0*/  SHF.R.S32.HI R5, RZ, 0x1f, R0 ;  /* 0x0000001fff057819 */ /* 0x000fe20000011400 */
[----:B------:R-:W-:Y:S02]  /*04e0*/  STL [R1+0x49c], RZ ;  /* 0x00049cff01007387 */ /* 0x000fe40000100800 */
[----:B------:R-:W-:Y:S01]  /*04f0*/  @!P2 IMAD.MOV R4, RZ, RZ, -R4 ;  /* 0x000000ffff04a224 */ /* 0x000fe200078e0a04 */
[----:B------:R-:W-:Y:S01]  /*0500*/  @!P1 LOP3.LUT R4, RZ, R6, RZ, 0x33, !PT ;  /* 0x00000006ff049212 */ /* 0x000fe200078e33ff */
[----:B------:R-:W-:Y:S01]  /*0510*/  STL [R1+0x140], RZ ;  /* 0x000140ff01007387 */ /* 0x000fe20000100800 */
[----:B------:R-:W-:-:S03]  /*0520*/  LEA.HI R5, R5, R0, RZ, 0x6 ;  /* 0x0000000005057211 */ /* 0x000fc600078f30ff */
[----:B------:R-:W-:Y:S01]  /*0530*/  STL [R1+0x144], RZ ;  /* 0x000144ff01007387 */ /* 0x000fe20000100800 */
[----:B------:R-:W-:Y:S02]  /*0540*/  IMAD.SHL.U32 R8, R4, 0x8, RZ ;  /* 0x0000000804087824 */ /* 0x000fe400078e00ff */
[----:B------:R-:W-:Y:S01]  /*0550*/  IMAD.MOV R4, RZ, RZ, -R4 ;  /* 0x000000ffff047224 */ /* 0x000fe200078e0a04 */
[----:B------:R-:W-:Y:S02]  /*0560*/  STL [R1+0x148], RZ ;  /* 0x000148ff01007387 */ /* 0x000fe40000100800 */
[----:B------:R-:W-:Y:S01]  /*0570*/  LEA.HI.SX32 R5, R5, -R8, 0x1a ;  /* 0x8000000805057211 */ /* 0x000fe200078fd2ff */
[----:B------:R-:W-:Y:S01]  /*0580*/  IMAD R6, R6, R4, R7 ;  /* 0x0000000406067224 */ /* 0x000fe200078e0207 */
[----:B------:R-:W-:Y:S02]  /*0590*/  STL [R1+0x14c], RZ ;  /* 0x00014cff01007387 */ /* 0x000fe40000100800 */
[----:B------:R-:W-:-:S02]  /*05a0*/  VIMNMX R13, R5, 0x8, PT ;  /* 0x00000008050d7848 */ /* 0x000fc40003fe0100 */
[----:B------:R-:W-:Y:S01]  /*05b0*/  STL [R1+0x160], RZ ;  /* 0x000160ff01007387 */ /* 0x000fe20000100800 */
[----:B------:R-:W-:Y:S02]  /*05c0*/  IABS R11, R6 ;  /* 0x00000006000b7213 */ /* 0x000fe40000000000 */
[----:B------:R-:W-:Y:S01]  /*05d0*/  IABS R9, R13 ;  /* 0x0000000d00097213 */ /* 0x000fe20000000000 */
[----:B------:R-:W-:Y:S03]  /*05e0*/  STL [R1+0x164], RZ ;  /* 0x000164ff01007387 */ /* 0x000fe60000100800 */
        /* <DEDUP_REMOVED lines=11> */
[----:B------:R-:W-:Y:S04]  /*06a0*/  STL [R1+0x4c8], RZ ;  /* 0x0004c8ff01007387 */ /* 0x000fe80000100800 */
[----:B------:R-:W-:Y:S01]  /*06b0*/  STL [R1+0x4cc], RZ ;  /* 0x0004ccff01007387 */ /* 0x000fe20000100800 */
[----:B------:R-:W0:Y:S03]  /*06c0*/  F2I.FTZ.U32.TRUNC.NTZ R5, R5 ;  /* 0x0000000500057305 */ /* 0x000e26000021f000 */
[----:B------:R-:W-:Y:S04]  /*06d0*/  STL [R1+0x4b0], RZ ;  /* 0x0004b0ff01007387 */ /* 0x000fe80000100800 */
[----:B------:R-:W-:Y:S04]  /*06e0*/  STL [R1+0x4b4], RZ ;  /* 0x0004b4ff01007387 */ /* 0x000fe80000100800 */
[----:B------:R-:W-:Y:S04]  /*06f0*/  STL [R1+0x4b8], RZ ;  /* 0x0004b8ff01007387 */ /* 0x000fe80000100800 */
[----:B------:R-:W-:Y:S01]  /*0700*/  STL [R1+0x4bc], RZ ;  /* 0x0004bcff01007387 */ /* 0x000fe20000100800 */
[----:B0-----:R-:W-:-:S03]  /*0710*/  IMAD.MOV R10, RZ, RZ, -R5 ;  /* 0x000000ffff0a7224 */ /* 0x001fc600078e0a05 */
[----:B------:R-:W-:Y:S01]  /*0720*/  STL [R1+0x4a0], RZ ;  /* 0x0004a0ff01007387 */ /* 0x000fe20000100800 */
[----:B------:R-:W-:Y:S01]  /*0730*/  IMAD.MOV.U32 R4, RZ, RZ, R10 ;  /* 0x000000ffff047224 */ /* 0x000fe200078e000a */
[----:B------:R-:W-:Y:S02]  /*0740*/  IABS R10, R13 ;  /* 0x0000000d000a7213 */ /* 0x000fe40000000000 */
[----:B------:R-:W-:Y:S01]  /*0750*/  STL [R1+0x4a4], RZ ;  /* 0x0004a4ff01007387 */ /* 0x000fe20000100800 */
[----:B------:R-:W-:Y:S02]  /*0760*/  IMAD R7, R4, R9, RZ ;  /* 0x0000000904077224 */ /* 0x000fe400078e02ff */
[----:B------:R-:W-:Y:S01]  /*0770*/  IMAD.MOV.U32 R4, RZ, RZ, RZ ;  /* 0x000000ffff047224 */ /* 0x000fe200078e00ff */
[----:B------:R-:W-:Y:S03]  /*0780*/  STL [R1+0x4a8], RZ ;  /* 0x0004a8ff01007387 */ /* 0x000fe60000100800 */
[----:B------:R-:W-:Y:S01]  /*0790*/  IMAD.HI.U32 R4, R5, R7, R4 ;  /* 0x0000000705047227 */ /* 0x000fe200078e0004 */
[----:B------:R-:W-:Y:S03]  /*07a0*/  STL [R1+0x4ac], RZ ;  /* 0x0004acff01007387 */ /* 0x000fe60000100800 */
[----:B------:R-:W-:Y:S01]  /*07b0*/  IMAD.MOV R5, RZ, RZ, -R10 ;  /* 0x000000ffff057224 */ /* 0x000fe200078e0a0a */
[----:B------:R-:W-:Y:S01]  /*07c0*/  STL [R1+0x370], RZ ;  /* 0x000370ff01007387 */ /* 0x000fe20000100800 */
[----:B------:R-:W-:-:S03]  /*07d0*/  IMAD.HI.U32 R0, R4, R11, RZ ;  /* 0x0000000b04007227 */ /* 0x000fc600078e00ff */
[----:B------:R-:W-:Y:S01]  /*07e0*/  STL [R1+0x374], RZ ;  /* 0x000374ff01007387 */ /* 0x000fe20000100800 */
[----:B------:R-:W-:Y:S02]  /*07f0*/  IMAD R4, R0, R5, R11 ;  /* 0x0000000500047224 */ /* 0x000fe400078e020b */
[----:B------:R-:W0:Y:S01]  /*0800*/  LDC R5, c[0x0][0x230] ;  /* 0x00008c00ff057b82 */ /* 0x000e220000000800 */
        /* <DEDUP_REMOVED lines=11> */
[-C--:B------:R-:W-:Y:S01]  /*08c0*/  LOP3.LUT R4, R6, R13.reuse, RZ, 0x3c, !PT ;  /* 0x0000000d06047212 */ /* 0x080fe200078e3cff */
[----:B------:R-:W-:Y:S01]  /*08d0*/  STL [R1+0x350], RZ ;  /* 0x000350ff01007387 */ /* 0x000fe20000100800 */
[----:B0-----:R-:W-:Y:S02]  /*08e0*/  VIADD R5, R5, 0x3f ;  /* 0x0000003f05057836 */ /* 0x001fe40000000000 */
[----:B------:R-:W-:Y:S01]  /*08f0*/  ISETP.GE.AND P2, PT, R4, RZ, PT ;  /* 0x000000ff0400720c */ /* 0x000fe20003f46270 */
[----:B------:R-:W-:Y:S04]  /*0900*/  STL [R1+0x354], RZ ;  /* 0x000354ff01007387 */ /* 0x000fe80000100800 */
[----:B------:R-:W-:Y:S02]  /*0910*/  STL [R1+0x358], RZ ;  /* 0x000358ff01007387 */ /* 0x000fe40000100800 */
[----:B------:R-:W-:Y:S01]  /*0920*/  @P0 VIADD R0, R0, 0x1 ;  /* 0x0000000100000836 */ /* 0x000fe20000000000 */
[----:B------:R-:W-:Y:S01]  /*0930*/  ISETP.GE.AND P0, PT, R5, 0x40, PT ;  /* 0x000000400500780c */ /* 0x000fe20003f06270 */
[----:B------:R-:W-:Y:S04]  /*0940*/  STL [R1+0x35c], RZ ;  /* 0x00035cff01007387 */ /* 0x000fe80000100800 */
[----:B------:R-:W-:Y:S01]  /*0950*/  STL [R1+0x340], RZ ;  /* 0x000340ff01007387 */ /* 0x000fe20000100800 */
[----:B------:R-:W-:Y:S01]  /*0960*/  @!P2 IMAD.MOV R0, RZ, RZ, -R0 ;  /* 0x000000ffff00a224 */ /* 0x000fe200078e0a00 */
[----:B------:R-:W-:-:S02]  /*0970*/  @!P1 LOP3.LUT R0, RZ, R13, RZ, 0x33, !PT ;  /* 0x0000000dff009212 */ /* 0x000fc400078e33ff */
[----:B------:R-:W-:Y:S03]  /*0980*/  STL [R1+0x344], RZ ;  /* 0x000344ff01007387 */ /* 0x000fe60000100800 */
[----:B------:R-:W-:Y:S01]  /*0990*/  IMAD.SHL.U32 R59, R0, 0x80, RZ ;  /* 0x00000080003b7824 */ /* 0x000fe200078e00ff */
[----:B------:R-:W-:Y:S01]  /*09a0*/  STL [R1+0x348], RZ ;  /* 0x000348ff01007387 */ /* 0x000fe20000100800 */
[----:B------:R-:W-:Y:S02]  /*09b0*/  IMAD.MOV R4, RZ, RZ, -R0 ;  /* 0x000000ffff047224 */ /* 0x000fe400078e0a00 */
[C---:B------:R-:W-:Y:S01]  /*09c0*/  VIADD R5, R59.reuse, 0x1 ;  /* 0x000000013b057836 */ /* 0x040fe20000000000 */
[----:B------:R-:W-:Y:S01]  /*09d0*/  STL [R1+0x34c], RZ ;  /* 0x00034cff01007387 */ /* 0x000fe20000100800 */
[C---:B------:R-:W-:Y:S02]  /*09e0*/  VIADD R0, R59.reuse, 0x2 ;  /* 0x000000023b007836 */ /* 0x040fe40000000000 */
[----:B------:R-:W-:Y:S01]  /*09f0*/  VIADD R7, R59, 0x3 ;  /* 0x000000033b077836 */ /* 0x000fe20000000000 */
[----:B------:R-:W-:Y:S01]  /*0a00*/  STL [R1+0x330], RZ ;  /* 0x000330ff01007387 */ /* 0x000fe20000100800 */
[----:B------:R-:W-:-:S02]  /*0a10*/  IMAD R4, R13, R4, R6 ;  /* 0x000000040d047224 */ /* 0x000fc400078e0206 */
[C---:B------:R-:W-:Y:S01]  /*0a20*/  VIADD R58, R59.reuse, 0x54 ;  /* 0x000000543b3a7836 */ /* 0x040fe20000000000 */
[----:B------:R-:W-:Y:S01]  /*0a30*/  STL [R1+0x334], RZ ;  /* 0x000334ff01007387 */ /* 0x000fe20000100800 */
[----:B------:R-:W-:Y:S02]  /*0a40*/  IMAD.IADD R4, R8, 0x1, R4 ;  /* 0x0000000108047824 */ /* 0x000fe400078e0204 */
[C---:B------:R-:W-:Y:S01]  /*0a50*/  VIADD R56, R59.reuse, 0x55 ;  /* 0x000000553b387836 */ /* 0x040fe20000000000 */
[----:B------:R-:W-:Y:S01]  /*0a60*/  STL [R1+0x338], RZ ;  /* 0x000338ff01007387 */ /* 0x000fe20000100800 */
[C---:B------:R-:W-:Y:S02]  /*0a70*/  VIADD R54, R59.reuse, 0x56 ;  /* 0x000000563b367836 */ /* 0x040fe40000000000 */
[C---:B------:R-:W-:Y:S01]  /*0a80*/  VIADD R53, R59.reuse, 0x57 ;  /* 0x000000573b357836 */ /* 0x040fe20000000000 */
[----:B------:R-:W-:Y:S01]  /*0a90*/  STL [R1+0x33c], RZ ;  /* 0x00033cff01007387 */ /* 0x000fe20000100800 */
[----:B------:R-:W-:-:S02]  /*0aa0*/  VIADD R52, R59, 0x58 ;  /* 0x000000583b347836 */ /* 0x000fc40000000000 */
[C---:B------:R-:W-:Y:S01]  /*0ab0*/  VIADD R51, R59.reuse, 0x59 ;  /* 0x000000593b337836 */ /* 0x040fe20000000000 */
[----:B------:R-:W-:Y:S01]  /*0ac0*/  STL [R1+0x320], RZ ;  /* 0x000320ff01007387 */ /* 0x000fe20000100800 */
[C---:B------:R-:W-:Y:S02]  /*0ad0*/  VIADD R50, R59.reuse, 0x5a ;  /* 0x0000005a3b327836 */ /* 0x040fe40000000000 */
        /* <DEDUP_REMOVED lines=47> */
[----:B------:R-:W-:-:S03]  /*0dd0*/  VIADD R8, R59, 0x7b ;  /* 0x0000007b3b087836 */ /* 0x000fc60000000000 */
[----:B------:R-:W-:Y:S04]  /*0de0*/  STL [R1+0x2e4], RZ ;  /* 0x0002e4ff01007387 */ /* 0x000fe80000100800 */
        /* <DEDUP_REMOVED lines=154> */
[----:B------:R-:W-:Y:S04]  /*1790*/  STL [R1+0x748], R59 ;  /* 0x0007483b01007387 */ /* 0x000fe80000100800 */
[----:B------:R0:W-:Y:S04]  /*17a0*/  STL [R1+0x580], R5 ;  /* 0x0005800501007387 */ /* 0x0001e80000100800 */
[----:B------:R1:W-:Y:S04]  /*17b0*/  STL [R1+0x57c], R0 ;  /* 0x00057c0001007387 */ /* 0x0003e80000100800 */
[----:B------:R2:W-:Y:S01]  /*17c0*/  STL [R1+0x578], R7 ;  /* 0x0005780701007387 */ /* 0x0005e20000100800 */
[C---:B0-----:R-:W-:Y:S01]  /*17d0*/  VIADD R5, R59.reuse, 0x4 ;  /* 0x000000043b057836 */ /* 0x041fe20000000000 */
[----:B------:R-:W0:Y:S01]  /*17e0*/  S2R R14, SR_TID.X ;  /* 0x00000000000e7919 */ /* 0x000e220000002100 */
[----:B-1----:R-:W-:-:S03]  /*17f0*/  VIADD R0, R59, 0x5 ;  /* 0x000000053b007836 */ /* 0x002fc60000000000 */
[----:B------:R1:W-:Y:S01]  /*1800*/  STL [R1+0x574], R5 ;  /* 0x0005740501007387 */ /* 0x0003e20000100800 */
[----:B--2---:R-:W-:-:S03]  /*1810*/  VIADD R7, R59, 0x6 ;  /* 0x000000063b077836 */ /* 0x004fc60000000000 */
[----:B------:R2:W-:Y:S04]  /*1820*/  STL [R1+0x570], R0 ;  /* 0x0005700001007387 */ /* 0x0005e80000100800 */
[----:B------:R3:W-:Y:S01]  /*1830*/  STL [R1+0x56c], R7 ;  /* 0x00056c0701007387 */ /* 0x0007e20000100800 */
[C---:B-1----:R-:W-:Y:S02]  /*1840*/  VIADD R5, R59.reuse, 0x7 ;  /* 0x000000073b057836 */ /* 0x042fe40000000000 */
[----:B--2---:R-:W-:-:S03]  /*1850*/  VIADD R0, R59, 0x8 ;  /* 0x000000083b007836 */ /* 0x004fc60000000000 */
[----:B------:R1:W-:Y:S01]  /*1860*/  STL [R1+0x568], R5 ;  /* 0x0005680501007387 */ /* 0x0003e20000100800 */
[----:B---3--:R-:W-:-:S03]  /*1870*/  VIADD R7, R59, 0x9 ;  /* 0x000000093b077836 */ /* 0x008fc60000000000 */
[----:B------:R2:W-:Y:S04]  /*1880*/  STL [R1+0x564], R0 ;  /* 0x0005640001007387 */ /* 0x0005e80000100800 */
[----:B------:R3:W-:Y:S01]  /*1890*/  STL [R1+0x560], R7 ;  /* 0x0005600701007387 */ /* 0x0007e20000100800 */
[C---:B-1----:R-:W-:Y:S01]  /*18a0*/  VIADD R5, R59.reuse, 0xa ;  /* 0x0000000a3b057836 */ /* 0x042fe20000000000 */
[----:B0-----:R-:W-:Y:S01]  /*18b0*/  LOP3.LUT R6, R14, 0x1f, RZ, 0xc0, !PT ;  /* 0x0000001f0e067812 */ /* 0x001fe200078ec0ff */
[----:B--2---:R-:W-:-:S03]  /*18c0*/  VIADD R0, R59, 0xb ;  /* 0x0000000b3b007836 */ /* 0x004fc60000000000 */
[----:B------:R0:W-:Y:S01]  /*18d0*/  STL [R1+0x55c], R5 ;  /* 0x00055c0501007387 */ /* 0x0001e20000100800 */
[----:B---3--:R-:W-:-:S03]  /*18e0*/  VIADD R7, R59, 0xc ;  /* 0x0000000c3b077836 */ /* 0x008fc60000000000 */
[----:B------:R1:W-:Y:S04]  /*18f0*/  STL [R1+0x558], R0 ;  /* 0x0005580001007387 */ /* 0x0003e80000100800 */
[----:B------:R2:W-:Y:S01]  /*1900*/  STL [R1+0x554], R7 ;  /* 0x0005540701007387 */ /* 0x0005e20000100800 */
[C---:B0-----:R-:W-:Y:S02]  /*1910*/  VIADD R5, R59.reuse, 0xd ;  /* 0x0000000d3b057836 */ /* 0x041fe40000000000 */
[----:B-1----:R-:W-:-:S03]  /*1920*/  VIADD R0, R59, 0xe ;  /* 0x0000000e3b007836 */ /* 0x002fc60000000000 */
[----:B------:R0:W-:Y:S01]  /*1930*/  STL [R1+0x550], R5 ;  /* 0x0005500501007387 */ /* 0x0001e20000100800 */
[----:B--2---:R-:W-:-:S03]  /*1940*/  VIADD R7, R59, 0xf ;  /* 0x0000000f3b077836 */ /* 0x004fc60000000000 */
        /* <DEDUP_REMOVED lines=138> */
[----:B------:R1:W-:Y:S01]  /*21f0*/  STL [R1+0xc], R0 ;  /* 0x00000c0001007387 */ /* 0x0003e20000100800 */
[C---:B0-----:R-:W-:Y:S02]  /*2200*/  VIADD R5, R59.reuse, 0x7e ;  /* 0x0000007e3b057836 */ /* 0x041fe40000000000 */
[----:B-1----:R-:W-:Y:S02]  /*2210*/  IMAD.SHL.U32 R0, R4, 0x40, RZ ;  /* 0x0000004004007824 */ /* 0x002fe400078e00ff */
[----:B------:R-:W-:-:S03]  /*2220*/  VIADD R4, R59, 0x7f ;  /* 0x0000007f3b047836 */ /* 0x000fc60000000000 */
[C---:B------:R-:W-:Y:S01]  /*2230*/  LOP3.LUT R61, R0.reuse, 0x1f, R14, 0xf8, !PT ;  /* 0x0000001f003d7812 */ /* 0x040fe200078ef80e */
[C---:B------:R-:W-:Y:S01]  /*2240*/  VIADD R14, R59.reuse, 0x75 ;  /* 0x000000753b0e7836 */ /* 0x040fe20000000000 */
[----:B------:R-:W-:Y:S01]  /*2250*/  LOP3.LUT R60, R0, 0x20, R6, 0xfe, !PT ;  /* 0x00000020003c7812 */ /* 0x000fe200078efe06 */
[----:B------:R-:W-:Y:S02]  /*2260*/  VIADD R6, R59, 0x7d ;  /* 0x0000007d3b067836 */ /* 0x000fe40000000000 */
[----:B------:R0:W-:Y:S04]  /*2270*/  STL [R1+0x77c], R61 ;  /* 0x00077c3d01007387 */ /* 0x0001e80000100800 */
[----:B------:R0:W-:Y:S01]  /*2280*/  STL [R1+0x778], R60 ;  /* 0x0007783c01007387 */ /* 0x0001e20000100800 */
[----:B------:R-:W-:Y:S05]  /*2290*/  @!P0 BRA `(.L_x_0) ;  /* 0x00000370007c8947 */ /* 0x000fea0003800000 */
[----:B------:R-:W-:Y:S01]  /*22a0*/  IABS R34, R2 ;  /* 0x0000000200227213 */ /* 0x000fe20000000000 */
[----:B------:R-:W-:Y:S01]  /*22b0*/  IMAD.MOV.U32 R26, RZ, RZ, RZ ;  /* 0x000000ffff1a7224 */ /* 0x000fe200078e00ff */
[----:B------:R-:W-:Y:S01]  /*22c0*/  IABS R57, R3 ;  /* 0x0000000300397213 */ /* 0x000fe20000000000 */
[----:B------:R-:W-:Y:S01]  /*22d0*/  ULDC.64 UR8, c[0x0][0x218] ;  /* 0x0000860000087ab9 */ /* 0x000fe20000000a00 */
[----:B------:R-:W1:Y:S01]  /*22e0*/  I2F.RP R0, R34 ;  /* 0x0000002200007306 */ /* 0x000e620000209400 */
[----:B------:R-:W-:Y:S01]  /*22f0*/  IABS R38, R61 ;  /* 0x0000003d00267213 */ /* 0x000fe20000000000 */
[----:B------:R-:W-:Y:S01]  /*2300*/  ULDC UR10, c[0x0][0x240] ;  /* 0x00009000000a7ab9 */ /* 0x000fe20000000800 */
[----:B------:R-:W-:Y:S01]  /*2310*/  IABS R42, R4 ;  /* 0x00000004002a7213 */ /* 0x000fe20000000000 */
[----:B------:R-:W-:Y:S01]  /*2320*/  ULDC UR5, c[0x0][0x234] ;  /* 0x00008d0000057ab9 */ /* 0x000fe20000000800 */
[----:B------:R-:W-:Y:S01]  /*2330*/  ISETP.GE.AND P4, PT, R4, RZ, PT ;  /* 0x000000ff0400720c */ /* 0x000fe20003f86270 */
[----:B------:R-:W-:Y:S01]  /*2340*/  ULDC UR13, c[0x0][0x238] ;  /* 0x00008e00000d7ab9 */ /* 0x000fe20000000800 */
[----:B------:R-:W-:Y:S01]  /*2350*/  ISETP.GE.AND P6, PT, R61, RZ, PT ;  /* 0x000000ff3d00720c */ /* 0x000fe20003fc6270 */
[----:B------:R-:W2:Y:S01]  /*2360*/  I2F.RP R29, R57 ;  /* 0x00000039001d7306 */ /* 0x000ea20000209400 */
[----:B------:R-:W-:-:S07]  /*2370*/  IMAD.MOV.U32 R4, RZ, RZ, R42 ;  /* 0x000000ffff047224 */ /* 0x000fce00078e002a */
[----:B-1----:R-:W1:Y:S08]  /*2380*/  MUFU.RCP R0, R0 ;  /* 0x0000000000007308 */ /* 0x002e700000001000 */
[----:B--2---:R-:W2:Y:S01]  /*2390*/  MUFU.RCP R29, R29 ;  /* 0x0000001d001d7308 */ /* 0x004ea20000001000 */
[----:B-1----:R-:W-:-:S07]  /*23a0*/  VIADD R0, R0, 0xffffffe ;  /* 0x0ffffffe00007836 */ /* 0x002fce0000000000 */
[----:B------:R1:W3:Y:S01]  /*23b0*/  F2I.FTZ.U32.TRUNC.NTZ R27, R0 ;  /* 0x00000000001b7305 */ /* 0x0002e2000021f000 */
[----:B--2---:R-:W-:Y:S01]  /*23c0*/  VIADD R29, R29, 0xffffffe ;  /* 0x0ffffffe1d1d7836 */ /* 0x004fe20000000000 */
[----:B-1----:R-:W-:-:S06]  /*23d0*/  IABS R0, R60 ;  /* 0x0000003c00007213 */ /* 0x002fcc0000000000 */
[----:B------:R-:W1:Y:S01]  /*23e0*/  F2I.FTZ.U32.TRUNC.NTZ R29, R29 ;  /* 0x0000001d001d7305 */ /* 0x000e62000021f000 */
[----:B---3--:R-:W-:-:S04]  /*23f0*/  IMAD.MOV R28, RZ, RZ, -R27 ;  /* 0x000000ffff1c7224 */ /* 0x008fc800078e0a1b */
[----:B------:R-:W-:-:S04]  /*2400*/  IMAD R28, R28, R34, RZ ;  /* 0x000000221c1c7224 */ /* 0x000fc800078e02ff */
[----:B------:R-:W-:-:S04]  /*2410*/  IMAD.HI.U32 R28, R27, R28, R26 ;  /* 0x0000001c1b1c7227 */ /* 0x000fc800078e001a */
[----:B------:R-:W-:Y:S02]  /*2420*/  IMAD.MOV.U32 R27, RZ, RZ, R38 ;  /* 0x000000ffff1b7224 */ /* 0x000fe400078e0026 */
[----:B------:R-:W-:Y:S02]  /*2430*/  IMAD.MOV.U32 R26, RZ, RZ, R0 ;  /* 0x000000ffff1a7224 */ /* 0x000fe400078e0000 */
[----:B------:R-:W-:-:S04]  /*2440*/  IMAD.HI.U32 R38, R28, R27, RZ ;  /* 0x0000001b1c267227 */ /* 0x000fc800078e00ff */
[----:B------:R-:W-:Y:S02]  /*2450*/  IMAD.MOV R38, RZ, RZ, -R38 ;  /* 0x000000ffff267224 */ /* 0x000fe400078e0a26 */
[----:B------:R-:W-:-:S04]  /*2460*/  IMAD.HI.U32 R28, R28, R26, RZ ;  /* 0x0000001a1c1c7227 */ /* 0x000fc800078e00ff */
[C---:B------:R-:W-:Y:S01]  /*2470*/  IMAD R27, R34.reuse, R38, R27 ;  /* 0x00000026221b7224 */ /* 0x040fe200078e021b */
[----:B------:R-:W-:Y:S01]  /*2480*/  IABS R38, R6 ;  /* 0x0000000600267213 */ /* 0x000fe20000000000 */
[----:B------:R-:W-:Y:S02]  /*2490*/  IMAD.MOV R28, RZ, RZ, -R28 ;  /* 0x000000ffff1c7224 */ /* 0x000fe400078e0a1c */
[----:B-1----:R-:W-:Y:S01]  /*24a0*/  IMAD.MOV R0, RZ, RZ, -R29 ;  /* 0x000000ffff007224 */ /* 0x002fe200078e0a1d */
[C---:B------:R-:W-:Y:S01]  /*24b0*/  ISETP.GT.U32.AND P0, PT, R34.reuse, R27, PT ;  /* 0x0000001b2200720c */ /* 0x040fe20003f04070 */
[----:B------:R-:W-:Y:S02]  /*24c0*/  IMAD R26, R34, R28, R26 ;  /* 0x0000001c221a7224 */ /* 0x000fe400078e021a */
[----:B------:R-:W-:Y:S02]  /*24d0*/  IMAD R0, R0, R57, RZ ;  /* 0x0000003900007224 */ /* 0x000fe400078e02ff */
[----:B------:R-:W-:Y:S01]  /*24e0*/  IMAD.MOV.U32 R28, RZ, RZ, RZ ;  /* 0x000000ffff1c7224 */ /* 0x000fe200078e00ff */
[----:B------:R-:W-:-:S03]  /*24f0*/  ISETP.GT.U32.AND P1, PT, R34, R26, PT ;  /* 0x0000001a2200720c */ /* 0x000fc60003f24070 */
[----:B------:R-:W-:Y:S01]  /*2500*/  IMAD.HI.U32 R0, R29, R0, R28 ;  /* 0x000000001d007227 */ /* 0x000fe200078e001c */
[----:B------:R-:W-:Y:S02]  /*2510*/  IABS R28, R59 ;  /* 0x0000003b001c7213 */ /* 0x000fe40000000000 */
[----:B------:R-:W-:Y:S01]  /*2520*/  IABS R29, R5 ;  /* 0x00000005001d7213 */ /* 0x000fe20000000000 */
[----:B------:R-:W-:Y:S01]  /*2530*/  @!P0 IMAD.IADD R27, R27, 0x1, -R34 ;  /* 0x000000011b1b8824 */ /* 0x000fe200078e0a22 */
[----:B------:R-:W-:Y:S01]  /*2540*/  ISETP.GE.AND P0, PT, R5, RZ, PT ;  /* 0x000000ff0500720c */ /* 0x000fe20003f06270 */
[----:B------:R-:W-:Y:S01]  /*2550*/  IMAD.HI.U32 R42, R0, R28, RZ ;  /* 0x0000001c002a7227 */ /* 0x000fe200078e00ff */
[----:B------:R-:W-:Y:S02]  /*2560*/  IABS R5, R7 ;  /* 0x0000000700057213 */ /* 0x000fe40000000000 */
[----:B------:R-:W-:Y:S01]  /*2570*/  ISETP.GT.U32.AND P2, PT, R34, R27, PT ;  /* 0x0000001b2200720c */ /* 0x000fe20003f44070 */
[----:B------:R-:W-:-:S02]  /*2580*/  IMAD.MOV R42, RZ, RZ, -R42 ;  /* 0x000000ffff2a7224 */ /* 0x000fc400078e0a2a */
[----:B------:R-:W-:Y:S01]  /*2590*/  @!P1 IMAD.IADD R26, R26, 0x1, -R34 ;  /* 0x000000011a1a9824 */ /* 0x000fe200078e0a22 */
[----:B------:R-:W-:Y:S01]  /*25a0*/  ISETP.GE.AND P1, PT, R6, RZ, PT ;  /* 0x000000ff0600720c */ /* 0x000fe20003f26270 */
[C---:B------:R-:W-:Y:S01]  /*25b0*/  IMAD R28, R57.reuse, R42, R28 ;  /* 0x0000002a391c7224 */ /* 0x040fe200078e021c */
[----:B------:R-:W-:Y:S01]  /*25c0*/  IABS R42, R9 ;  /* 0x00000009002a7213 */ /* 0x000fe20000000000 */
[----:B------:R-:W-:Y:S01]  /*25d0*/  IMAD.HI.U32 R44, R0, R4, RZ ;  /* 0x00000004002c7227 */ /* 0x000fe200078e00ff */
[----:B------:R-:W-:Y:S02]  /*25e0*/  ISETP.GT.U32.AND P3, PT, R34, R26, PT ;  /* 0x0000001a2200720c */ /* 0x000fe40003f64070 */
[----:B------:R-:W-:Y:S01]  /*25f0*/  ISETP.GT.U32.AND P5, PT, R57, R28, PT ;  /* 0x0000001c3900720c */ /* 0x000fe20003fa4070 */
[----:B------:R-:W-:Y:S01]  /*2600*/  IMAD.MOV R44, RZ, RZ, -R44 ;  /* 0x000000ffff2c7224 */ /* 0x000fe200078e0a2c */
[----:B------:R-:W-:Y:S01]  /*2610*/  IABS R6, R8 ;  /* 0x0000000800067213 */ /* 0x000fe20000000000 */
[----:B------:R-:W-:Y:S01]  /*2620*/  @!P2 IMAD.IADD R27, R27, 0x1, -R34 ;  /* 0x000000011b1ba824 */ /* 0x000fe200078e0a22 */
[----:B------:R-:W-:Y:S01]  /*2630*/  ISETP.GE.AND P2, PT, R60, RZ, PT ;  /* 0x000000ff3c00720c */ /* 0x000fe20003f46270 */
[----:B------:R-:W-:Y:S01]  /*2640*/  IMAD.HI.U32 R47, R0, R29, RZ ;  /* 0x0000001d002f7227 */ /* 0x000fe200078e00ff */
[----:B0-----:R-:W-:-:S03]  /*2650*/  IABS R60, R18 ;  /* 0x00000012003c7213 */ /* 0x001fc60000000000 */
[C---:B------:R-:W-:Y:S02]  /*2660*/  IMAD R4, R57.reuse, R44, R4 ;  /* 0x0000002c39047224 */ /* 0x040fe400078e0204 */
[----:B------:R-:W-:Y:S02]  /*2670*/  IMAD.MOV R47, RZ, RZ, -R47 ;  /* 0x000000ffff2f7224 */ /* 0x000fe400078e0a2f */
[----:B------:R-:W-:Y:S01]  /*2680*/  @!P6 IMAD.MOV R27, RZ, RZ, -R27 ;  /* 0x000000ffff1be224 */ /* 0x000fe200078e0a1b */
[C---:B------:R-:W-:Y:S01]  /*2690*/  ISETP.GT.U32.AND P6, PT, R57.reuse, R4, PT ;  /* 0x000000043900720c */ /* 0x040fe20003fc4070 */
[C---:B------:R-:W-:Y:S02]  /*26a0*/  IMAD R29, R57.reuse, R47, R29 ;  /* 0x0000002f391d7224 */ /* 0x040fe400078e021d */
[----:B------:R-:W-:Y:S01]  /*26b0*/  @!P3 IMAD.IADD R26, R26, 0x1, -R34 ;  /* 0x000000011a1ab824 */ /* 0x000fe200078e0a22 */
[----:B------:R-:W-:Y:S01]  /*26c0*/  ISETP.NE.AND P3, PT, R2, RZ, PT ;  /* 0x000000ff0200720c */ /* 0x000fe20003f65270 */
[----:B------:R-:W-:Y:S01]  /*26d0*/  @!P5 IMAD.IADD R28, R28, 0x1, -R57 ;  /* 0x000000011c1cd824 */ /* 0x000fe200078e0a39 */
[----:B------:R-:W-:Y:S01]  /*26e0*/  LOP3.LUT R34, RZ, R2, RZ, 0x33, !PT ;  /* 0x00000002ff227212 */ /* 0x000fe200078e33ff */
[----:B------:R-:W-:Y:S01]  /*26f0*/  @!P2 IMAD.MOV R26, RZ, RZ, -R26 ;  /* 0x000000ffff1aa224 */ /* 0x000fe200078e0a1a */
[C---:B------:R-:W-:Y:S01]  /*2700*/  ISETP.GT.U32.AND P2, PT, R57.reuse, R29, PT ;  /* 0x0000001d3900720c */ /* 0x040fe20003f44070 */
[----:B------:R-:W-:Y:S01]  /*2710*/  IMAD.MOV.U32 R2, RZ, RZ, R42 ;  /* 0x000000ffff027224 */ /* 0x000fe200078e002a */
[----:B------:R-:W-:Y:S01]  /*2720*/  ISETP.GT.U32.AND P5, PT, R57, R28, PT ;  /* 0x0000001c3900720c */ /* 0x000fe20003fa4070 */
[----:B------:R-:W-:Y:S01]  /*2730*/  IMAD.HI.U32 R55, R0, R38, RZ ;  /* 0x0000002600377227 */ /* 0x000fe200078e00ff */
[----:B------:R-:W-:-:S02]  /*2740*/  SEL R27, R34, R27, !P3 ;  /* 0x0000001b221b7207 */ /* 0x000fc40005800000 */
[----:B------:R-:W-:Y:S01]  /*2750*/  SEL R26, R34, R26, !P3 ;  /* 0x0000001a221a7207 */ /* 0x000fe20005800000 */
[----:B------:R-:W-:Y:S02]  /*2760*/  IMAD.HI.U32 R42, R0, R6, RZ ;  /* 0x00000006002a7227 */ /* 0x000fe400078e00ff */
[----:B------:R-:W-:Y:S02]  /*2770*/  STL [R1+0x1f8], R27 ;  /* 0x0001f81b01007387 */ /* 0x000fe40000100800 */
[----:B------:R-:W-:Y:S01]  /*2780*/  @!P6 IMAD.IADD R4, R4, 0x1, -R57 ;  /* 0x000000010404e824 */ /* 0x000fe200078e0a39 */
[----:B------:R-:W-:Y:S01]  /*2790*/  ISETP.GE.AND P6, PT, R59, RZ, PT ;  /* 0x000000ff3b00720c */ /* 0x000fe20003fc6270 */
[----:B------:R-:W-:Y:S01]  /*27a0*/  IMAD.MOV R55, RZ, RZ, -R55 ;  /* 0x000000ffff377224 */ /* 0x000fe200078e0a37 */
[----:B------:R0:W-:Y:S01]  /*27b0*/  STL [R1+0x1f0], R26 ;  /* 0x0001f01a01007387 */ /* 0x0001e20000100800 */
[----:B------:R-:W-:Y:S01]  /*27c0*/  IMAD.HI.U32 R44, R0, R5, RZ ;  /* 0x00000005002c7227 */ /* 0x000fe200078e00ff */
[----:B------:R-:W-:-:S03]  /*27d0*/  IABS R59, R19 ;  /* 0x00000013003b7213 */ /* 0x000fc60000000000 */
[----:B------:R-:W-:Y:S02]  /*27e0*/  IMAD.MOV R42, RZ, RZ, -R42 ;  /* 0x000000ffff2a7224 */ /* 0x000fe400078e0a2a */
[C---:B------:R-:W-:Y:S02]  /*27f0*/  IMAD R38, R57.reuse, R55, R38 ;  /* 0x0000003739267224 */ /* 0x040fe400078e0226 */
[----:B------:R-:W-:Y:S02]  /*2800*/  IMAD.MOV R44, RZ, RZ, -R44 ;  /* 0x000000ffff2c7224 */ /* 0x000fe400078e0a2c */
[----:B------:R-:W-:Y:S01]  /*2810*/  IMAD R42, R57, R42, R6 ;  /* 0x0000002a392a7224 */ /* 0x000fe200078e0206 */
[----:B------:R-:W-:Y:S01]  /*2820*/  IABS R6, R10 ;  /* 0x0000000a00067213 */ /* 0x000fe20000000000 */
[--C-:B------:R-:W-:Y:S01]  /*2830*/  @!P2 IMAD.IADD R29, R29, 0x1, -R57.reuse ;  /* 0x000000011d1da824 */ /* 0x100fe200078e0a39 */
[C---:B------:R-:W-:Y:S01]  /*2840*/  ISETP.GT.U32.AND P3, PT, R57.reuse, R38, PT ;  /* 0x000000263900720c */ /* 0x040fe20003f64070 */
[----:B------:R-:W-:Y:S01]  /*2850*/  @!P5 IMAD.IADD R28, R28, 0x1, -R57 ;  /* 0x000000011c1cd824 */ /* 0x000fe200078e0a39 */
[C---:B------:R-:W-:Y:S01]  /*2860*/  ISETP.GT.U32.AND P2, PT, R57.reuse, R4, PT ;  /* 0x000000043900720c */ /* 0x040fe20003f44070 */
[----:B0-----:R-:W-:Y:S01]  /*2870*/  IMAD.HI.U32 R26, R0, R2, RZ ;  /* 0x00000002001a7227 */ /* 0x001fe200078e00ff */
[----:B------:R-:W-:-:S03]  /*2880*/  ISETP.GT.U32.AND P5, PT, R57, R29, PT ;  /* 0x0000001d3900720c */ /* 0x000fc60003fa4070 */
[C---:B------:R-:W-:Y:S01]  /*2890*/  IMAD R5, R57.reuse, R44, R5 ;  /* 0x0000002c39057224 */ /* 0x040fe200078e0205 */
[----:B------:R-:W-:Y:S01]  /*28a0*/  IABS R44, R21 ;  /* 0x00000015002c7213 */ /* 0x000fe20000000000 */
[----:B------:R-:W-:Y:S01]  /*28b0*/  IMAD.MOV.U32 R34, RZ, RZ, R28 ;  /* 0x000000ffff227224 */ /* 0x000fe200078e001c */
[----:B------:R-:W-:Y:S01]  /*28c0*/  IABS R28, R12 ;  /* 0x0000000c001c7213 */ /* 0x000fe20000000000 */
[----:B------:R-:W-:Y:S02]  /*28d0*/  IMAD.MOV R27, RZ, RZ, -R26 ;  /* 0x000000ffff1b7224 */ /* 0x000fe400078e0a1a */
[----:B------:R-:W-:Y:S02]  /*28e0*/  IMAD.MOV.U32 R26, RZ, RZ, R6 ;  /* 0x000000ffff1a7224 */ /* 0x000fe400078e0006 */
[----:B------:R-:W-:Y:S01]  /*28f0*/  @!P6 IMAD.MOV R34, RZ, RZ, -R34 ;  /* 0x000000ffff22e224 */ /* 0x000fe200078e0a22 */
[C---:B------:R-:W-:Y:S01]  /*2900*/  ISETP.GT.U32.AND P6, PT, R57.reuse, R5, PT ;  /* 0x000000053900720c */ /* 0x040fe20003fc4070 */
[----:B------:R-:W-:Y:S01]  /*2910*/  IMAD R6, R57, R27, R2 ;  /* 0x0000001b39067224 */ /* 0x000fe200078e0202 */
[----:B------:R-:W-:Y:S01]  /*2920*/  IABS R27, R11 ;  /* 0x0000000b001b7213 */ /* 0x000fe20000000000 */
[----:B------:R-:W-:Y:S01]  /*2930*/  IMAD.HI.U32 R2, R0, R26, RZ ;  /* 0x0000001a00027227 */ /* 0x000fe200078e00ff */
[----:B------:R0:W-:Y:S03]  /*2940*/  STL [R1+0xe4], R34 ;  /* 0x0000e42201007387 */ /* 0x0001e60000100800 */
[----:B------:R-:W-:-:S02]  /*2950*/  IMAD.MOV R2, RZ, RZ, -R2 ;  /* 0x000000ffff027224 */ /* 0x000fc400078e0a02 */
[--C-:B------:R-:W-:Y:S02]  /*2960*/  @!P3 IMAD.IADD R38, R38, 0x1, -R57.reuse ;  /* 0x000000012626b824 */ /* 0x100fe400078e0a39 */
[----:B------:R-:W-:Y:S02]  /*2970*/  IMAD R2, R57, R2, R26 ;  /* 0x0000000239027224 */ /* 0x000fe400078e021a */
[--C-:B------:R-:W-:Y:S01]  /*2980*/  @!P5 IMAD.IADD R29, R29, 0x1, -R57.reuse ;  /* 0x000000011d1dd824 */ /* 0x100fe200078e0a39 */
[----:B------:R-:W-:Y:S01]  /*2990*/  ISETP.GT.U32.AND P5, PT, R57, R6, PT ;  /* 0x000000063900720c */ /* 0x000fe20003fa4070 */
[--C-:B------:R-:W-:Y:S01]  /*29a0*/  @!P6 IMAD.IADD R5, R5, 0x1, -R57.reuse ;  /* 0x000000010505e824 */ /* 0x100fe200078e0a39 */
[C---:B------:R-:W-:Y:S01]  /*29b0*/  ISETP.GT.U32.AND P3, PT, R57.reuse, R38, PT ;  /* 0x000000263900720c */ /* 0x040fe20003f64070 */
[----:B------:R-:W-:Y:S01]  /*29c0*/  @!P2 IMAD.IADD R4, R4, 0x1, -R57 ;  /* 0x000000010404a824 */ /* 0x000fe200078e0a39 */
[C---:B------:R-:W-:Y:S01]  /*29d0*/  ISETP.GT.U32.AND P6, PT, R57.reuse, R2, PT ;  /* 0x000000023900720c */ /* 0x040fe20003fc4070 */
[----:B------:R-:W-:Y:S01]  /*29e0*/  IMAD.MOV.U32 R26, RZ, RZ, R28 ;  /* 0x000000ffff1a7224 */ /* 0x000fe200078e001c */
[----:B------:R-:W-:Y:S01]  /*29f0*/  ISETP.GT.U32.AND P2, PT, R57, R42, PT ;  /* 0x0000002a3900720c */ /* 0x000fe20003f44070 */
[----:B0-----:R-:W-:-:S02]  /*2a00*/  IMAD.MOV.U32 R34, RZ, RZ, R4 ;  /* 0x000000ffff227224 */ /* 0x001fc400078e0004 */
[----:B------:R-:W-:-:S04]  /*2a10*/  IMAD.HI.U32 R28, R0, R27, RZ ;  /* 0x0000001b001c7227 */ /* 0x000fc800078e00ff */
[--C-:B------:R-:W-:Y:S02]  /*2a20*/  @!P5 IMAD.IADD R6, R6, 0x1, -R57.reuse ;  /* 0x000000010606d824 */ /* 0x100fe400078e0a39 */
[----:B------:R-:W-:Y:S01]  /*2a30*/  @!P4 IMAD.MOV R34, RZ, RZ, -R34 ;  /* 0x000000ffff22c224 */ /* 0x000fe200078e0a22 */
[----:B------:R-:W-:Y:S01]  /*2a40*/  ISETP.GT.U32.AND P4, PT, R57, R5, PT ;  /* 0x000000053900720c */ /* 0x000fe20003f84070 */
[--C-:B------:R-:W-:Y:S01]  /*2a50*/  @!P3 IMAD.IADD R38, R38, 0x1, -R57.reuse ;  /* 0x000000012626b824 */ /* 0x100fe200078e0a39 */
[----:B------:R-:W-:Y:S01]  /*2a60*/  ISETP.GE.AND P3, PT, R7, RZ, PT ;  /* 0x000000ff0700720c */ /* 0x000fe20003f66270 */
[----:B------:R-:W-:Y:S01]  /*2a70*/  @!P6 IMAD.IADD R2, R2, 0x1, -R57 ;  /* 0x000000010202e824 */ /* 0x000fe200078e0a39 */
[----:B------:R-:W-:Y:S01]  /*2a80*/  ISETP.GT.U32.AND P6, PT, R57, R6, PT ;  /* 0x000000063900720c */ /* 0x000fe20003fc4070 */
[----:B------:R-:W-:Y:S01]  /*2a90*/  IMAD.HI.U32 R7, R0, R26, RZ ;  /* 0x0000001a00077227 */ /* 0x000fe200078e00ff */
[----:B------:R0:W-:Y:S03]  /*2aa0*/  STL [R1+0xe0], R34 ;  /* 0x0000e02201007387 */ /* 0x0001e60000100800 */
[----:B------:R-:W-:-:S02]  /*2ab0*/  IMAD.MOV R28, RZ, RZ, -R28 ;  /* 0x000000ffff1c7224 */ /* 0x000fc400078e0a1c */
[----:B------:R-:W-:Y:S01]  /*2ac0*/  @!P2 IMAD.IADD R42, R42, 0x1, -R57 ;  /* 0x000000012a2aa824 */ /* 0x000fe200078e0a39 */
[----:B------:R-:W-:Y:S01]  /*2ad0*/  ISETP.GE.AND P2, PT, R8, RZ, PT ;  /* 0x000000ff0800720c */ /* 0x000fe20003f46270 */
[----:B------:R-:W-:Y:S02]  /*2ae0*/  IMAD.MOV R7, RZ, RZ, -R7 ;  /* 0x000000ffff077224 */ /* 0x000fe400078e0a07 */
[C---:B------:R-:W-:Y:S01]  /*2af0*/  IMAD R4, R57.reuse, R28, R27 ;  /* 0x0000001c39047224 */ /* 0x040fe200078e021b */
[C---:B------:R-:W-:Y:S01]  /*2b00*/  ISETP.GT.U32.AND P5, PT, R57.reuse, R42, PT ;  /* 0x0000002a3900720c */ /* 0x040fe20003fa4070 */
[----:B------:R-:W-:Y:S01]  /*2b10*/  IMAD R26, R57, R7, R26 ;  /* 0x00000007391a7224 */ /* 0x000fe200078e021a */
[----:B0-----:R-:W-:Y:S01]  /*2b20*/  IABS R34, R20 ;  /* 0x0000001400227213 */ /* 0x001fe20000000000 */
[--C-:B------:R-:W-:Y:S01]  /*2b30*/  @!P4 IMAD.IADD R5, R5, 0x1, -R57.reuse ;  /* 0x000000010505c824 */ /* 0x100fe200078e0a39 */
[C---:B------:R-:W-:Y:S01]  /*2b40*/  ISETP.GT.U32.AND P4, PT, R57.reuse, R4, PT ;  /* 0x000000043900720c */ /* 0x040fe20003f84070 */
[----:B------:R-:W-:Y:S01]  /*2b50*/  @!P6 IMAD.IADD R6, R6, 0x1, -R57 ;  /* 0x000000010606e824 */ /* 0x000fe200078e0a39 */
[----:B------:R-:W-:Y:S01]  /*2b60*/  ISETP.GT.U32.AND P6, PT, R57, R26, PT ;  /* 0x0000001a3900720c */ /* 0x000fe20003fc4070 */
[----:B------:R-:W-:Y:S01]  /*2b70*/  IMAD.MOV.U32 R8, RZ, RZ, R29 ;  /* 0x000000ffff087224 */ /* 0x000fe200078e001d */
[----:B------:R-:W-:Y:S01]  /*2b80*/  IABS R29, R22 ;  /* 0x00000016001d7213 */ /* 0x000fe20000000000 */
[----:B------:R-:W-:-:S02]  /*2b90*/  IMAD.MOV.U32 R27, RZ, RZ, R38 ;  /* 0x000000ffff1b7224 */ /* 0x000fc400078e0026 */
[----:B------:R-:W-:Y:S01]  /*2ba0*/  @!P0 IMAD.MOV R8, RZ, RZ, -R8 ;  /* 0x000000ffff088224 */ /* 0x000fe200078e0a08 */
[----:B------:R-:W-:Y:S01]  /*2bb0*/  ISETP.GT.U32.AND P0, PT, R57, R2, PT ;  /* 0x000000023900720c */ /* 0x000fe20003f04070 */
[----:B------:R-:W-:Y:S01]  /*2bc0*/  @!P1 IMAD.MOV R27, RZ, RZ, -R27 ;  /* 0x000000ffff1b9224 */ /* 0x000fe200078e0a1b */
[----:B------:R-:W-:Y:S01]  /*2bd0*/  ISETP.GE.AND P1, PT, R9, RZ, PT ;  /* 0x000000ff0900720c */ /* 0x000fe20003f26270 */
[--C-:B------:R-:W-:Y:S01]  /*2be0*/  @!P5 IMAD.IADD R42, R42, 0x1, -R57.reuse ;  /* 0x000000012a2ad824 */ /* 0x100fe200078e0a39 */
[----:B------:R-:W-:Y:S01]  /*2bf0*/  IABS R9, R14 ;  /* 0x0000000e00097213 */ /* 0x000fe20000000000 */
[----:B------:R0:W-:Y:S01]  /*2c00*/  STL [R1+0xd8], R8 ;  /* 0x0000d80801007387 */ /* 0x0001e20000100800 */
[----:B------:R-:W-:Y:S01]  /*2c10*/  ISETP.GE.AND P5, PT, R10, RZ, PT ;  /* 0x000000ff0a00720c */ /* 0x000fe20003fa6270 */
[----:B------:R-:W-:Y:S01]  /*2c20*/  @!P4 IMAD.IADD R4, R4, 0x1, -R57 ;  /* 0x000000010404c824 */ /* 0x000fe200078e0a39 */
[----:B------:R-:W-:Y:S01]  /*2c30*/  ISETP.GE.AND P4, PT, R12, RZ, PT ;  /* 0x000000ff0c00720c */ /* 0x000fe20003f86270 */
[----:B------:R1:W-:Y:S01]  /*2c40*/  STL [R1+0xd4], R27 ;  /* 0x0000d41b01007387 */ /* 0x0003e20000100800 */
[----:B------:R-:W-:-:S02]  /*2c50*/  IMAD.MOV.U32 R28, RZ, RZ, R5 ;  /* 0x000000ffff1c7224 */ /* 0x000fc400078e0005 */
[----:B------:R-:W-:Y:S01]  /*2c60*/  IMAD.HI.U32 R10, R0, R9, RZ ;  /* 0x00000009000a7227 */ /* 0x000fe200078e00ff */
[----:B0-----:R-:W-:-:S03]  /*2c70*/  IABS R8, R13 ;  /* 0x0000000d00087213 */ /* 0x001fc60000000000 */
[----:B------:R-:W-:Y:S02]  /*2c80*/  @!P6 IMAD.IADD R26, R26, 0x1, -R57 ;  /* 0x000000011a1ae824 */ /* 0x000fe400078e0a39 */
[----:B------:R-:W-:Y:S01]  /*2c90*/  @!P3 IMAD.MOV R28, RZ, RZ, -R28 ;  /* 0x000000ffff1cb224 */ /* 0x000fe200078e0a1c */
[----:B------:R-:W-:Y:S01]  /*2ca0*/  ISETP.GT.U32.AND P3, PT, R57, R4, PT ;  /* 0x000000043900720c */ /* 0x000fe20003f64070 */
[----:B-1----:R-:W-:Y:S02]  /*2cb0*/  IMAD.MOV.U32 R27, RZ, RZ, R42 ;  /* 0x000000ffff1b7224 */ /* 0x002fe400078e002a */
[----:B------:R-:W-:Y:S01]  /*2cc0*/  IMAD.HI.U32 R7, R0, R8, RZ ;  /* 0x0000000800077227 */ /* 0x000fe200078e00ff */
[----:B------:R-:W-:Y:S03]  /*2cd0*/  STL [R1+0x70], R28 ;  /* 0x0000701c01007387 */ /* 0x000fe60000100800 */
[----:B------:R-:W-:-:S02]  /*2ce0*/  IMAD.MOV R10, RZ, RZ, -R10 ;  /* 0x000000ffff0a7224 */ /* 0x000fc400078e0a0a */
[----:B------:R-:W-:Y:S01]  /*2cf0*/  @!P2 IMAD.MOV R27, RZ, RZ, -R27 ;  /* 0x000000ffff1ba224 */ /* 0x000fe200078e0a1b */
[----:B------:R-:W-:Y:S01]  /*2d00*/  ISETP.GT.U32.AND P2, PT, R57, R26, PT ;  /* 0x0000001a3900720c */ /* 0x000fe20003f44070 */
[----:B------:R-:W-:Y:S01]  /*2d10*/  @!P0 IMAD.IADD R2, R2, 0x1, -R57 ;  /* 0x0000000102028824 */ /* 0x000fe200078e0a39 */
[----:B------:R-:W-:Y:S01]  /*2d20*/  ISETP.GE.AND P0, PT, R11, RZ, PT ;  /* 0x000000ff0b00720c */ /* 0x000fe20003f06270 */
[----:B------:R-:W-:Y:S01]  /*2d30*/  IMAD.MOV R7, RZ, RZ, -R7 ;  /* 0x000000ffff077224 */ /* 0x000fe200078e0a07 */
[----:B------:R-:W-:Y:S01]  /*2d40*/  IABS R11, R15 ;  /* 0x0000000f000b7213 */ /* 0x000fe20000000000 */
[C---:B------:R-:W-:Y:S01]  /*2d50*/  IMAD R5, R57.reuse, R10, R9 ;  /* 0x0000000a39057224 */ /* 0x040fe200078e0209 */
[----:B------:R-:W-:Y:S01]  /*2d60*/  STL [R1+0x88], R27 ;  /* 0x0000881b01007387 */ /* 0x000fe20000100800 */
[----:B------:R-:W-:Y:S02]  /*2d70*/  IMAD R7, R57, R7, R8 ;  /* 0x0000000739077224 */ /* 0x000fe400078e0208 */
[----:B------:R-:W-:-:S02]  /*2d80*/  IMAD.MOV.U32 R8, RZ, RZ, R11 ;  /* 0x000000ffff087224 */ /* 0x000fc400078e000b */
[----:B------:R-:W-:Y:S01]  /*2d90*/  @!P5 IMAD.MOV R2, RZ, RZ, -R2 ;  /* 0x000000ffff02d224 */ /* 0x000fe200078e0a02 */
[C---:B------:R-:W-:Y:S01]  /*2da0*/  ISETP.GT.U32.AND P5, PT, R57.reuse, R5, PT ;  /* 0x000000053900720c */ /* 0x040fe20003fa4070 */
[----:B------:R-:W-:Y:S01]  /*2db0*/  @!P1 IMAD.MOV R6, RZ, RZ, -R6 ;  /* 0x000000ffff069224 */ /* 0x000fe200078e0a06 */
[----:B------:R-:W-:Y:S01]  /*2dc0*/  ISETP.GT.U32.AND P6, PT, R57, R7, PT ;  /* 0x000000073900720c */ /* 0x000fe20003fc4070 */
[----:B------:R-:W-:Y:S01]  /*2dd0*/  IMAD.HI.U32 R9, R0, R8, RZ ;  /* 0x0000000800097227 */ /* 0x000fe200078e00ff */
[----:B------:R-:W-:Y:S02]  /*2de0*/  ISETP.GE.AND P1, PT, R13, RZ, PT ;  /* 0x000000ff0d00720c */ /* 0x000fe40003f26270 */
[----:B------:R0:W-:Y:S01]  /*2df0*/  STL [R1+0x9c], R6 ;  /* 0x00009c0601007387 */ /* 0x0001e20000100800 */
[--C-:B------:R-:W-:Y:S01]  /*2e00*/  @!P3 IMAD.IADD R4, R4, 0x1, -R57.reuse ;  /* 0x000000010404b824 */ /* 0x100fe200078e0a39 */
[----:B------:R-:W-:Y:S01]  /*2e10*/  ISETP.GE.AND P3, PT, R14, RZ, PT ;  /* 0x000000ff0e00720c */ /* 0x000fe20003f66270 */
[----:B------:R-:W-:Y:S01]  /*2e20*/  @!P2 IMAD.IADD R26, R26, 0x1, -R57 ;  /* 0x000000011a1aa824 */ /* 0x000fe200078e0a39 */
[----:B------:R1:W-:Y:S01]  /*2e30*/  STL [R1+0xd0], R2 ;  /* 0x0000d00201007387 */ /* 0x0003e20000100800 */
[----:B------:R-:W-:-:S02]  /*2e40*/  IMAD.MOV R9, RZ, RZ, -R9 ;  /* 0x000000ffff097224 */ /* 0x000fc400078e0a09 */
[--C-:B------:R-:W-:Y:S01]  /*2e50*/  @!P5 IMAD.IADD R5, R5, 0x1, -R57.reuse ;  /* 0x000000010505d824 */ /* 0x100fe200078e0a39 */
[----:B------:R-:W-:Y:S01]  /*2e60*/  ISETP.GE.AND P5, PT, R16, RZ, PT ;  /* 0x000000ff1000720c */ /* 0x000fe20003fa6270 */
[C---:B------:R-:W-:Y:S02]  /*2e70*/  IMAD R8, R57.reuse, R9, R8 ;  /* 0x0000000939087224 */ /* 0x040fe400078e0208 */
[----:B0-----:R-:W-:Y:S02]  /*2e80*/  IMAD.MOV.U32 R6, RZ, RZ, R4 ;  /* 0x000000ffff067224 */ /* 0x001fe400078e0004 */
[----:B------:R-:W-:Y:S01]  /*2e90*/  IMAD.MOV.U32 R4, RZ, RZ, R26 ;  /* 0x000000ffff047224 */ /* 0x000fe200078e001a */
[----:B-1----:R-:W-:Y:S01]  /*2ea0*/  IABS R2, R16 ;  /* 0x0000001000027213 */ /* 0x002fe20000000000 */
[----:B------:R-:W-:Y:S01]  /*2eb0*/  @!P0 IMAD.MOV R6, RZ, RZ, -R6 ;  /* 0x000000ffff068224 */ /* 0x000fe200078e0a06 */
[C---:B------:R-:W-:Y:S01]  /*2ec0*/  ISETP.GT.U32.AND P2, PT, R57.reuse, R8, PT ;  /* 0x000000083900720c */ /* 0x040fe20003f44070 */
[----:B------:R-:W-:Y:S01]  /*2ed0*/  @!P4 IMAD.MOV R4, RZ, RZ, -R4 ;  /* 0x000000ffff04c224 */ /* 0x000fe200078e0a04 */
[----:B------:R-:W-:Y:S01]  /*2ee0*/  ISETP.GT.U32.AND P4, PT, R57, R5, PT ;  /* 0x000000053900720c */ /* 0x000fe20003f84070 */
[----:B------:R-:W-:Y:S01]  /*2ef0*/  @!P6 IMAD.IADD R7, R7, 0x1, -R57 ;  /* 0x000000010707e824 */ /* 0x000fe200078e0a39 */
[----:B------:R0:W-:Y:S01]  /*2f00*/  STL [R1+0x78], R6 ;  /* 0x0000780601007387 */ /* 0x0001e20000100800 */
[----:B------:R-:W-:Y:S01]  /*2f10*/  IMAD.MOV.U32 R61, RZ, RZ, R2 ;  /* 0x000000ffff3d7224 */ /* 0x000fe200078e0002 */
[----:B------:R-:W-:-:S02]  /*2f20*/  IABS R2, R17 ;  /* 0x0000001100027213 */ /* 0x000fc40000000000 */
[----:B------:R1:W-:Y:S01]  /*2f30*/  STL [R1+0x10], R4 ;  /* 0x0000100401007387 */ /* 0x0003e20000100800 */
[----:B------:R-:W-:Y:S02]  /*2f40*/  ISETP.GT.U32.AND P0, PT, R57, R7, PT ;  /* 0x000000073900720c */ /* 0x000fe40003f04070 */
[----:B------:R-:W-:Y:S02]  /*2f50*/  ISETP.GE.AND P6, PT, R15, RZ, PT ;  /* 0x000000ff0f00720c */ /* 0x000fe40003fc6270 */
[----:B------:R-:W-:Y:S02]  /*2f60*/  @!P2 IMAD.IADD R8, R8, 0x1, -R57 ;  /* 0x000000010808a824 */ /* 0x000fe400078e0a39 */
[----:B0-----:R-:W-:-:S03]  /*2f70*/  IMAD.HI.U32 R6, R0, R2, RZ ;  /* 0x0000000200067227 */ /* 0x001fc600078e00ff */
[----:B------:R-:W-:Y:S01]  /*2f80*/  ISETP.GT.U32.AND P2, PT, R57, R8, PT ;  /* 0x000000083900720c */ /* 0x000fe20003f44070 */
[----:B-1----:R-:W-:-:S04]  /*2f90*/  IMAD.HI.U32 R4, R0, R61, RZ ;  /* 0x0000003d00047227 */ /* 0x002fc800078e00ff */
[----:B------:R-:W-:Y:S02]  /*2fa0*/  IMAD.MOV R4, RZ, RZ, -R4 ;  /* 0x000000ffff047224 */ /* 0x000fe400078e0a04 */
[----:B------:R-:W-:Y:S02]  /*2fb0*/  @!P4 IMAD.IADD R5, R5, 0x1, -R57 ;  /* 0x000000010505c824 */ /* 0x000fe400078e0a39 */
[----:B------:R-:W-:Y:S02]  /*2fc0*/  IMAD R61, R57, R4, R61 ;  /* 0x00000004393d7224 */ /* 0x000fe400078e023d */
[----:B------:R-:W-:Y:S01]  /*2fd0*/  @!P0 IMAD.IADD R7, R7, 0x1, -R57 ;  /* 0x0000000107078824 */ /* 0x000fe200078e0a39 */
[----:B------:R-:W-:Y:S01]  /*2fe0*/  ISETP.GE.AND P0, PT, R17, RZ, PT ;  /* 0x000000ff1100720c */ /* 0x000fe20003f06270 */
[----:B------:R-:W-:Y:S01]  /*2ff0*/  IMAD.MOV R6, RZ, RZ, -R6 ;  /* 0x000000ffff067224 */ /* 0x000fe200078e0a06 */
[----:B------:R-:W-:Y:S01]  /*3000*/  ISETP.GT.U32.AND P4, PT, R57, R61, PT ;  /* 0x0000003d3900720c */ /* 0x000fe20003f84070 */
[----:B------:R-:W-:-:S02]  /*3010*/  IMAD.MOV.U32 R10, RZ, RZ, R7 ;  /* 0x000000ffff0a7224 */ /* 0x000fc400078e0007 */
[C---:B------:R-:W-:Y:S02]  /*3020*/  IMAD R2, R57.reuse, R6, R2 ;  /* 0x0000000639027224 */ /* 0x040fe400078e0202 */
[----:B------:R-:W-:Y:S02]  /*3030*/  @!P1 IMAD.MOV R10, RZ, RZ, -R10 ;  /* 0x000000ffff0a9224 */ /* 0x000fe400078e0a0a */
[----:B------:R-:W-:Y:S01]  /*3040*/  IMAD.HI.U32 R4, R0, R60, RZ ;  /* 0x0000003c00047227 */ /* 0x000fe200078e00ff */
[----:B------:R-:W-:Y:S02]  /*3050*/  ISETP.GT.U32.AND P1, PT, R57, R2, PT ;  /* 0x000000023900720c */ /* 0x000fe40003f24070 */
[----:B------:R-:W-:Y:S01]  /*3060*/  STL [R1+0x8], R10 ;  /* 0x0000080a01007387 */ /* 0x000fe20000100800 */
[----:B------:R-:W-:Y:S02]  /*3070*/  IMAD.MOV R4, RZ, RZ, -R4 ;  /* 0x000000ffff047224 */ /* 0x000fe400078e0a04 */
[----:B------:R-:W-:-:S02]  /*3080*/  @!P4 IMAD.IADD R61, R61, 0x1, -R57 ;  /* 0x000000013d3dc824 */ /* 0x000fc400078e0a39 */
[----:B------:R-:W-:Y:S01]  /*3090*/  @!P2 IMAD.IADD R8, R8, 0x1, -R57 ;  /* 0x000000010808a824 */ /* 0x000fe200078e0a39 */
[----:B------:R-:W-:Y:S01]  /*30a0*/  ISETP.GE.AND P2, PT, R18, RZ, PT ;  /* 0x000000ff1200720c */ /* 0x000fe20003f46270 */
[C---:B------:R-:W-:Y:S01]  /*30b0*/  IMAD R60, R57.reuse, R4, R60 ;  /* 0x00000004393c7224 */ /* 0x040fe200078e023c */
[----:B------:R-:W-:Y:S01]  /*30c0*/  ISETP.GT.U32.AND P4, PT, R57, R61, PT ;  /* 0x0000003d3900720c */ /* 0x000fe20003f84070 */
[----:B------:R-:W-:Y:S02]  /*30d0*/  IMAD.MOV.U32 R9, RZ, RZ, R5 ;  /* 0x000000ffff097224 */ /* 0x000fe400078e0005 */
[----:B------:R-:W-:-:S04]  /*30e0*/  IMAD.HI.U32 R4, R0, R59, RZ ;  /* 0x0000003b00047227 */ /* 0x000fc800078e00ff */
[----:B------:R-:W-:Y:S02]  /*30f0*/  IMAD.MOV.U32 R5, RZ, RZ, R8 ;  /* 0x000000ffff057224 */ /* 0x000fe400078e0008 */
[----:B------:R-:W-:Y:S01]  /*3100*/  @!P3 IMAD.MOV R9, RZ, RZ, -R9 ;  /* 0x000000ffff09b224 */ /* 0x000fe200078e0a09 */
[----:B------:R-:W-:Y:S01]  /*3110*/  ISETP.GE.AND P3, PT, R19, RZ, PT ;  /* 0x000000ff1300720c */ /* 0x000fe20003f66270 */
[----:B------:R-:W-:Y:S02]  /*3120*/  IMAD.MOV R4, RZ, RZ, -R4 ;  /* 0x000000ffff047224 */ /* 0x000fe400078e0a04 */
[----:B------:R-:W-:Y:S01]  /*3130*/  @!P6 IMAD.MOV R5, RZ, RZ, -R5 ;  /* 0x000000ffff05e224 */ /* 0x000fe200078e0a05 */
[----:B------:R-:W-:Y:S01]  /*3140*/  ISETP.GT.U32.AND P6, PT, R57, R60, PT ;  /* 0x0000003c3900720c */ /* 0x000fe20003fc4070 */
[----:B------:R-:W-:Y:S01]  /*3150*/  @!P1 IMAD.IADD R2, R2, 0x1, -R57 ;  /* 0x0000000102029824 */ /* 0x000fe200078e0a39 */
[----:B------:R-:W-:Y:S01]  /*3160*/  STL [R1+0x4], R9 ;  /* 0x0000040901007387 */ /* 0x000fe20000100800 */
[----:B------:R-:W-:-:S03]  /*3170*/  IMAD.HI.U32 R6, R0, R34, RZ ;  /* 0x0000002200067227 */ /* 0x000fc600078e00ff */
[----:B------:R0:W-:Y:S01]  /*3180*/  STL [R1], R5 ;  /* 0x0000000501007387 */ /* 0x0001e20000100800 */
[C---:B------:R-:W-:Y:S01]  /*3190*/  IMAD R59, R57.reuse, R4, R59 ;  /* 0x00000004393b7224 */ /* 0x040fe200078e023b */
[----:B------:R-:W-:Y:S01]  /*31a0*/  ISETP.GT.U32.AND P1, PT, R57, R2, PT ;  /* 0x000000023900720c */ /* 0x000fe20003f24070 */
[----:B------:R-:W-:Y:S01]  /*31b0*/  IMAD.MOV R6, RZ, RZ, -R6 ;  /* 0x000000ffff067224 */ /* 0x000fe200078e0a06 */
[----:B------:R-:W-:Y:S01]  /*31c0*/  IABS R4, R23 ;  /* 0x0000001700047213 */ /* 0x000fe20000000000 */
[--C-:B------:R-:W-:Y:S01]  /*31d0*/  @!P4 IMAD.IADD R61, R61, 0x1, -R57.reuse ;  /* 0x000000013d3dc824 */ /* 0x100fe200078e0a39 */
[C---:B------:R-:W-:Y:S01]  /*31e0*/  ISETP.GT.U32.AND P4, PT, R57.reuse, R59, PT ;  /* 0x0000003b3900720c */ /* 0x040fe20003f84070 */
[----:B------:R-:W-:Y:S02]  /*31f0*/  IMAD R34, R57, R6, R34 ;  /* 0x0000000639227224 */ /* 0x000fe400078e0222 */
[----:B------:R-:W-:Y:S02]  /*3200*/  @!P6 IMAD.IADD R60, R60, 0x1, -R57 ;  /* 0x000000013c3ce824 */ /* 0x000fe400078e0a39 */
[----:B0-----:R-:W-:-:S03]  /*3210*/  IMAD.HI.U32 R5, R0, R44, RZ ;  /* 0x0000002c00057227 */ /* 0x001fc600078e00ff */
[C---:B------:R-:W-:Y:S01]  /*3220*/  ISETP.GT.U32.AND P6, PT, R57.reuse, R60, PT ;  /* 0x0000003c3900720c */ /* 0x040fe20003fc4070 */
[----:B------:R-:W-:Y:S02]  /*3230*/  IMAD.MOV R7, RZ, RZ, -R5 ;  /* 0x000000ffff077224 */ /* 0x000fe400078e0a05 */
[----:B------:R-:W-:Y:S01]  /*3240*/  @!P5 IMAD.MOV R61, RZ, RZ, -R61 ;  /* 0x000000ffff3dd224 */ /* 0x000fe200078e0a3d */
[C---:B------:R-:W-:Y:S01]  /*3250*/  ISETP.GT.U32.AND P5, PT, R57.reuse, R34, PT ;  /* 0x000000223900720c */ /* 0x040fe20003fa4070 */
[----:B------:R-:W-:Y:S02]  /*3260*/  IMAD R44, R57, R7, R44 ;  /* 0x00000007392c7224 */ /* 0x000fe400078e022c */
[--C-:B------:R-:W-:Y:S01]  /*3270*/  @!P1 IMAD.IADD R2, R2, 0x1, -R57.reuse ;  /* 0x0000000102029824 */ /* 0x100fe200078e0a39 */
[----:B------:R0:W-:Y:S01]  /*3280*/  STL [R1+0x1660], R61 ;  /* 0x0016603d01007387 */ /* 0x0001e20000100800 */
[----:B------:R-:W-:Y:S01]  /*3290*/  @!P4 IMAD.IADD R59, R59, 0x1, -R57 ;  /* 0x000000013b3bc824 */ /* 0x000fe200078e0a39 */
[----:B------:R-:W-:Y:S01]  /*32a0*/  ISETP.GT.U32.AND P1, PT, R57, R44, PT ;  /* 0x0000002c3900720c */ /* 0x000fe20003f24070 */
[----:B------:R-:W-:-:S02]  /*32b0*/  IMAD.MOV.U32 R8, RZ, RZ, R2 ;  /* 0x000000ffff087224 */ /* 0x000fc400078e0002 */
[--C-:B------:R-:W-:Y:S01]  /*32c0*/  @!P6 IMAD.IADD R60, R60, 0x1, -R57.reuse ;  /* 0x000000013c3ce824 */ /* 0x100fe200078e0a39 */
[C---:B------:R-:W-:Y:S01]  /*32d0*/  ISETP.GT.U32.AND P4, PT, R57.reuse, R59, PT ;  /* 0x0000003b3900720c */ /* 0x040fe20003f84070 */
[----:B------:R-:W-:Y:S02]  /*32e0*/  @!P0 IMAD.MOV R8, RZ, RZ, -R8 ;  /* 0x000000ffff088224 */ /* 0x000fe400078e0a08 */
[--C-:B------:R-:W-:Y:S01]  /*32f0*/  @!P5 IMAD.IADD R34, R34, 0x1, -R57.reuse ;  /* 0x000000012222d824 */ /* 0x100fe200078e0a39 */
[----:B0-----:R-:W2:Y:S01]  /*3300*/  LDL.LU R61, [R1+0x18] ;  /* 0x00001800013d7983 */ /* 0x001ea20000300800 */
[----:B------:R-:W-:Y:S02]  /*3310*/  @!P2 IMAD.MOV R60, RZ, RZ, -R60 ;  /* 0x000000ffff3ca224 */ /* 0x000fe400078e0a3c */
[----:B------:R-:W-:Y:S01]  /*3320*/  IMAD.HI.U32 R6, R0, R29, RZ ;  /* 0x0000001d00067227 */ /* 0x000fe200078e00ff */
[----:B------:R-:W-:Y:S01]  /*3330*/  ISETP.GT.U32.AND P5, PT, R57, R34, PT ;  /* 0x000000223900720c */ /* 0x000fe20003fa4070 */
[----:B------:R-:W3:Y:S02]  /*3340*/  LDL.LU R28, [R1+0x28] ;  /* 0x00002800011c7983 */ /* 0x000ee40000300800 */
[--C-:B------:R-:W-:Y:S01]  /*3350*/  @!P1 IMAD.IADD R44, R44, 0x1, -R57.reuse ;  /* 0x000000012c2c9824 */ /* 0x100fe200078e0a39 */
[----:B------:R-:W-:Y:S01]  /*3360*/  ISETP.GE.AND P0, PT, R20, RZ, PT ;  /* 0x000000ff1400720c */ /* 0x000fe20003f06270 */
[----:B------:R-:W-:Y:S01]  /*3370*/  @!P4 IMAD.IADD R59, R59, 0x1, -R57 ;  /* 0x000000013b3bc824 */ /* 0x000fe200078e0a39 */
[----:B------:R-:W-:Y:S01]  /*3380*/  IABS R2, R25 ;  /* 0x0000001900027213 */ /* 0x000fe20000000000 */
[----:B------:R-:W-:Y:S01]  /*3390*/  IMAD.MOV R5, RZ, RZ, -R6 ;  /* 0x000000ffff057224 */ /* 0x000fe200078e0a06 */
[----:B------:R-:W-:-:S02]  /*33a0*/  ISETP.GT.U32.AND P2, PT, R57, R44, PT ;  /* 0x0000002c3900720c */ /* 0x000fc40003f44070 */
[----:B------:R-:W-:Y:S01]  /*33b0*/  ISETP.GE.AND P4, PT, R21, RZ, PT ;  /* 0x000000ff1500720c */ /* 0x000fe20003f86270 */
[----:B------:R-:W-:Y:S02]  /*33c0*/  @!P3 IMAD.MOV R59, RZ, RZ, -R59 ;  /* 0x000000ffff3bb224 */ /* 0x000fe400078e0a3b */
[----:B------:R-:W-:Y:S01]  /*33d0*/  @!P5 IMAD.IADD R34, R34, 0x1, -R57 ;  /* 0x000000012222d824 */ /* 0x000fe200078e0a39 */
[----:B------:R-:W-:Y:S01]  /*33e0*/  STL [R1+0xc4], R8 ;  /* 0x0000c40801007387 */ /* 0x000fe20000100800 */
[C---:B------:R-:W-:Y:S02]  /*33f0*/  IMAD R29, R57.reuse, R5, R29 ;  /* 0x00000005391d7224 */ /* 0x040fe400078e021d */
[----:B------:R-:W-:Y:S01]  /*3400*/  @!P0 IMAD.MOV R34, RZ, RZ, -R34 ;  /* 0x000000ffff228224 */ /* 0x000fe200078e0a22 */
[----:B------:R-:W4:Y:S01]  /*3410*/  LDL.LU R21, [R1+0x24] ;  /* 0x0000240001157983 */ /* 0x000f220000300800 */
[----:B------:R-:W-:Y:S01]  /*3420*/  IMAD.HI.U32 R5, R0, R4, RZ ;  /* 0x0000000400057227 */ /* 0x000fe200078e00ff */
[----:B------:R-:W-:-:S03]  /*3430*/  ISETP.GT.U32.AND P6, PT, R57, R29, PT ;  /* 0x0000001d3900720c */ /* 0x000fc60003fc4070 */
[--C-:B------:R-:W-:Y:S01]  /*3440*/  @!P2 IMAD.IADD R44, R44, 0x1, -R57.reuse ;  /* 0x000000012c2ca824 */ /* 0x100fe200078e0a39 */
[----:B------:R0:W-:Y:S03]  /*3450*/  STL [R1+0x1664], R60 ;  /* 0x0016643c01007387 */ /* 0x0001e60000100800 */
[----:B------:R-:W-:Y:S01]  /*3460*/  @!P4 IMAD.MOV R44, RZ, RZ, -R44 ;  /* 0x000000ffff2cc224 */ /* 0x000fe200078e0a2c */
[----:B------:R-:W-:Y:S01]  /*3470*/  ISETP.GE.AND P2, PT, R25, RZ, PT ;  /* 0x000000ff1900720c */ /* 0x000fe20003f46270 */
[----:B0-----:R-:W5:Y:S04]  /*3480*/  LDL.LU R60, [R1+0x14] ;  /* 0x00001400013c7983 */ /* 0x001f680000300800 */
[----:B------:R0:W-:Y:S04]  /*3490*/  STL [R1+0x1668], R59 ;  /* 0x0016683b01007387 */ /* 0x0001e80000100800 */
[----:B0-----:R-:W3:Y:S04]  /*34a0*/  LDL.LU R59, [R1+0x2c] ;  /* 0x00002c00013b7983 */ /* 0x001ee80000300800 */
[----:B------:R0:W-:Y:S04]  /*34b0*/  STL [R1+0x166c], R34 ;  /* 0x00166c2201007387 */ /* 0x0001e80000100800 */
[----:B0-----:R-:W4:Y:S04]  /*34c0*/  LDL.LU R34, [R1+0x20] ;  /* 0x0000200001227983 */ /* 0x001f280000300800 */
[----:B------:R-:W3:Y:S04]  /*34d0*/  LDL.LU R25, [R1+0x1c] ;  /* 0x00001c0001197983 */ /* 0x000ee80000300800 */
[----:B------:R0:W-:Y:S04]  /*34e0*/  STL [R1+0x1670], R44 ;  /* 0x0016702c01007387 */ /* 0x0001e80000100800 */
[----:B0-----:R-:W2:Y:S01]  /*34f0*/  LDL.LU R44, [R1+0xc] ;  /* 0x00000c00012c7983 */ /* 0x001ea20000300800 */
[----:B------:R-:W-:Y:S01]  /*3500*/  @!P6 IMAD.IADD R29, R29, 0x1, -R57 ;  /* 0x000000011d1de824 */ /* 0x000fe200078e0a39 */
[----:B------:R-:W-:Y:S01]  /*3510*/  IABS R10, R24 ;  /* 0x00000018000a7213 */ /* 0x000fe20000000000 */
[----:B------:R-:W-:-:S03]  /*3520*/  IMAD.MOV R5, RZ, RZ, -R5 ;  /* 0x000000ffff057224 */ /* 0x000fc600078e0a05 */
[C---:B------:R-:W-:Y:S01]  /*3530*/  ISETP.GT.U32.AND P6, PT, R57.reuse, R29, PT ;  /* 0x0000001d3900720c */ /* 0x040fe20003fc4070 */
[----:B------:R-:W-:Y:S02]  /*3540*/  IMAD R15, R57, R5, R4 ;  /* 0x00000005390f7224 */ /* 0x000fe400078e0204 */
[----:B------:R-:W-:-:S04]  /*3550*/  IMAD.HI.U32 R4, R0, R10, RZ ;  /* 0x0000000a00047227 */ /* 0x000fc800078e00ff */
[----:B------:R-:W-:-:S04]  /*3560*/  IMAD.MOV R4, RZ, RZ, -R4 ;  /* 0x000000ffff047224 */ /* 0x000fc800078e0a04 */
[----:B------:R-:W-:Y:S02]  /*3570*/  IMAD R10, R57, R4, R10 ;  /* 0x00000004390a7224 */ /* 0x000fe400078e020a */
[----:B------:R-:W-:-:S03]  /*3580*/  @!P6 IMAD.IADD R29, R29, 0x1, -R57 ;  /* 0x000000011d1de824 */ /* 0x000fc600078e0a39 */
[C---:B------:R-:W-:Y:S01]  /*3590*/  ISETP.GT.U32.AND P6, PT, R57.reuse, R10, PT ;  /* 0x0000000a3900720c */ /* 0x040fe20003fc4070 */
[----:B------:R-:W-:Y:S01]  /*35a0*/  IMAD.HI.U32 R4, R0, R2, RZ ;  /* 0x0000000200047227 */ /* 0x000fe200078e00ff */
[----:B------:R-:W-:Y:S02]  /*35b0*/  ISETP.GT.U32.AND P5, PT, R57, R15, PT ;  /* 0x0000000f3900720c */ /* 0x000fe40003fa4070 */
[----:B------:R-:W-:Y:S01]  /*35c0*/  IABS R9, R30 ;  /* 0x0000001e00097213 */ /* 0x000fe20000000000 */
[----:B------:R-:W-:-:S08]  /*35d0*/  IMAD.MOV R4, RZ, RZ, -R4 ;  /* 0x000000ffff047224 */ /* 0x000fd000078e0a04 */
[----:B------:R-:W-:Y:S02]  /*35e0*/  @!P6 IMAD.IADD R10, R10, 0x1, -R57 ;  /* 0x000000010a0ae824 */ /* 0x000fe400078e0a39 */
[C---:B------:R-:W-:Y:S02]  /*35f0*/  IMAD R38, R57.reuse, R4, R2 ;  /* 0x0000000439267224 */ /* 0x040fe400078e0202 */
[----:B------:R-:W-:Y:S01]  /*3600*/  IMAD.HI.U32 R4, R0, R9, RZ ;  /* 0x0000000900047227 */ /* 0x000fe200078e00ff */
[----:B------:R-:W-:-:S03]  /*3610*/  ISETP.GT.U32.AND P6, PT, R57, R10, PT ;  /* 0x0000000a3900720c */ /* 0x000fc60003fc4070 */
[----:B------:R-:W-:Y:S02]  /*3620*/  IMAD.MOV R4, RZ, RZ, -R4 ;  /* 0x000000ffff047224 */ /* 0x000fe400078e0a04 */
[----:B------:R-:W-:Y:S02]  /*3630*/  @!P5 IMAD.IADD R15, R15, 0x1, -R57 ;  /* 0x000000010f0fd824 */ /* 0x000fe400078e0a39 */
[----:B------:R-:W-:-:S03]  /*3640*/  IMAD R9, R57, R4, R9 ;  /* 0x0000000439097224 */ /* 0x000fc600078e0209 */
[----:B------:R-:W-:-:S03]  /*3650*/  ISETP.GT.U32.AND P5, PT, R57, R15, PT ;  /* 0x0000000f3900720c */ /* 0x000fc60003fa4070 */
[----:B------:R-:W-:Y:S01]  /*3660*/  @!P6 IMAD.IADD R10, R10, 0x1, -R57 ;  /* 0x000000010a0ae824 */ /* 0x000fe200078e0a39 */
[----:B------:R-:W-:Y:S02]  /*3670*/  ISETP.GT.U32.AND P6, PT, R57, R9, PT ;  /* 0x000000093900720c */ /* 0x000fe40003fc4070 */
[----:B------:R-:W-:Y:S02]  /*3680*/  IABS R27, R33 ;  /* 0x00000021001b7213 */ /* 0x000fe40000000000 */
[----:B------:R-:W-:Y:S02]  /*3690*/  ISETP.GE.AND P0, PT, R24, RZ, PT ;  /* 0x000000ff1800720c */ /* 0x000fe40003f06270 */
[----:B------:R-:W-:-:S03]  /*36a0*/  IABS R2, R35 ;  /* 0x0000002300027213 */ /* 0x000fc60000000000 */
[----:B------:R-:W-:Y:S01]  /*36b0*/  @!P5 IMAD.IADD R15, R15, 0x1, -R57 ;  /* 0x000000010f0fd824 */ /* 0x000fe200078e0a39 */
[----:B------:R-:W-:Y:S01]  /*36c0*/  ISETP.GT.U32.AND P5, PT, R57, R38, PT ;  /* 0x000000263900720c */ /* 0x000fe20003fa4070 */
[----:B------:R-:W-:-:S04]  /*36d0*/  IMAD.HI.U32 R6, R0, R27, RZ ;  /* 0x0000001b00067227 */ /* 0x000fc800078e00ff */
[----:B------:R-:W-:Y:S02]  /*36e0*/  @!P6 IMAD.IADD R9, R9, 0x1, -R57 ;  /* 0x000000010909e824 */ /* 0x000fe400078e0a39 */
[----:B------:R-:W-:-:S03]  /*36f0*/  IMAD.HI.U32 R5, R0, R2, RZ ;  /* 0x0000000200057227 */ /* 0x000fc600078e00ff */
[C---:B------:R-:W-:Y:S01]  /*3700*/  ISETP.GT.U32.AND P6, PT, R57.reuse, R9, PT ;  /* 0x000000093900720c */ /* 0x040fe20003fc4070 */
[----:B------:R-:W-:Y:S01]  /*3710*/  IMAD.MOV R6, RZ, RZ, -R6 ;  /* 0x000000ffff067224 */ /* 0x000fe200078e0a06 */
[----:B------:R-:W-:Y:S01]  /*3720*/  ISETP.GE.AND P1, PT, R22, RZ, PT ;  /* 0x000000ff1600720c */ /* 0x000fe20003f26270 */
[----:B------:R-:W-:Y:S01]  /*3730*/  IMAD.MOV R5, RZ, RZ, -R5 ;  /* 0x000000ffff057224 */ /* 0x000fe200078e0a05 */
[----:B------:R-:W-:Y:S01]  /*3740*/  IABS R22, R32 ;  /* 0x0000002000167213 */ /* 0x000fe20000000000 */
[----:B------:R-:W-:Y:S01]  /*3750*/  IMAD R27, R57, R6, R27 ;  /* 0x00000006391b7224 */ /* 0x000fe200078e021b */
[----:B------:R-:W-:Y:S01]  /*3760*/  IABS R16, R31 ;  /* 0x0000001f00107213 */ /* 0x000fe20000000000 */
[----:B------:R-:W-:Y:S01]  /*3770*/  @!P5 IMAD.IADD R38, R38, 0x1, -R57 ;  /* 0x000000012626d824 */ /* 0x000fe200078e0a39 */
[----:B------:R-:W-:Y:S01]  /*3780*/  ISETP.GE.AND P3, PT, R23, RZ, PT ;  /* 0x000000ff1700720c */ /* 0x000fe20003f66270 */
[C---:B------:R-:W-:Y:S02]  /*3790*/  IMAD R2, R57.reuse, R5, R2 ;  /* 0x0000000539027224 */ /* 0x040fe400078e0202 */
[----:B------:R-:W-:Y:S01]  /*37a0*/  @!P0 IMAD.MOV R10, RZ, RZ, -R10 ;  /* 0x000000ffff0a8224 */ /* 0x000fe200078e0a0a */
[C---:B------:R-:W-:Y:S01]  /*37b0*/  ISETP.GT.U32.AND P0, PT, R57.reuse, R27, PT ;  /* 0x0000001b3900720c */ /* 0x040fe20003f04070 */
[----:B------:R-:W-:Y:S01]  /*37c0*/  IMAD.HI.U32 R7, R0, R22, RZ ;  /* 0x0000001600077227 */ /* 0x000fe200078e00ff */
[----:B------:R-:W-:-:S03]  /*37d0*/  ISETP.GT.U32.AND P5, PT, R57, R38, PT ;  /* 0x000000263900720c */ /* 0x000fc60003fa4070 */
[----:B------:R-:W-:Y:S01]  /*37e0*/  IMAD.HI.U32 R8, R0, R16, RZ ;  /* 0x0000001000087227 */ /* 0x000fe200078e00ff */
[----:B------:R-:W-:-:S03]  /*37f0*/  IABS R4, R36 ;  /* 0x0000002400047213 */ /* 0x000fc60000000000 */
[----:B------:R-:W-:Y:S01]  /*3800*/  @!P6 IMAD.IADD R9, R9, 0x1, -R57 ;  /* 0x000000010909e824 */ /* 0x000fe200078e0a39 */
[C---:B------:R-:W-:Y:S01]  /*3810*/  ISETP.GT.U32.AND P6, PT, R57.reuse, R2, PT ;  /* 0x000000023900720c */ /* 0x040fe20003fc4070 */
[----:B------:R-:W-:Y:S02]  /*3820*/  IMAD.MOV R7, RZ, RZ, -R7 ;  /* 0x000000ffff077224 */ /* 0x000fe400078e0a07 */
[----:B------:R-:W-:Y:S02]  /*3830*/  IMAD.MOV R8, RZ, RZ, -R8 ;  /* 0x000000ffff087224 */ /* 0x000fe400078e0a08 */
[----:B------:R-:W-:Y:S02]  /*3840*/  IMAD R22, R57, R7, R22 ;  /* 0x0000000739167224 */ /* 0x000fe400078e0216 */
[----:B------:R-:W-:Y:S01]  /*3850*/  IMAD.HI.U32 R5, R0, R4, RZ ;  /* 0x0000000400057227 */ /* 0x000fe200078e00ff */
[----:B------:R-:W-:-:S03]  /*3860*/  IABS R42, R37 ;  /* 0x00000025002a7213 */ /* 0x000fc60000000000 */
[C---:B------:R-:W-:Y:S02]  /*3870*/  IMAD R16, R57.reuse, R8, R16 ;  /* 0x0000000839107224 */ /* 0x040fe400078e0210 */
[----:B------:R-:W-:Y:S01]  /*3880*/  @!P3 IMAD.MOV R15, RZ, RZ, -R15 ;  /* 0x000000ffff0fb224 */ /* 0x000fe200078e0a0f */
[----:B------:R-:W-:Y:S01]  /*3890*/  ISETP.GT.U32.AND P3, PT, R57, R22, PT ;  /* 0x000000163900720c */ /* 0x000fe20003f64070 */
[----:B------:R-:W-:Y:S02]  /*38a0*/  @!P0 IMAD.IADD R27, R27, 0x1, -R57 ;  /* 0x000000011b1b8824 */ /* 0x000fe400078e0a39 */
[----:B------:R-:W-:Y:S02]  /*38b0*/  IMAD.MOV R5, RZ, RZ, -R5 ;  /* 0x000000ffff057224 */ /* 0x000fe400078e0a05 */
[--C-:B------:R-:W-:Y:S01]  /*38c0*/  @!P5 IMAD.IADD R38, R38, 0x1, -R57.reuse ;  /* 0x000000012626d824 */ /* 0x100fe200078e0a39 */
[C---:B------:R-:W-:Y:S01]  /*38d0*/  ISETP.GT.U32.AND P5, PT, R57.reuse, R16, PT ;  /* 0x000000103900720c */ /* 0x040fe20003fa4070 */
[----:B------:R-:W-:Y:S01]  /*38e0*/  @!P6 IMAD.IADD R2, R2, 0x1, -R57 ;  /* 0x000000010202e824 */ /* 0x000fe200078e0a39 */
[C---:B------:R-:W-:Y:S01]  /*38f0*/  ISETP.GT.U32.AND P6, PT, R57.reuse, R27, PT ;  /* 0x0000001b3900720c */ /* 0x040fe20003fc4070 */
[----:B------:R-:W-:-:S02]  /*3900*/  IMAD R4, R57, R5, R4 ;  /* 0x0000000539047224 */ /* 0x000fc400078e0204 */
[----:B------:R-:W-:-:S04]  /*3910*/  IMAD.HI.U32 R5, R0, R42, RZ ;  /* 0x0000002a00057227 */ /* 0x000fc800078e00ff */
[----:B------:R-:W-:Y:S02]  /*3920*/  IMAD.MOV R5, RZ, RZ, -R5 ;  /* 0x000000ffff057224 */ /* 0x000fe400078e0a05 */
[--C-:B------:R-:W-:Y:S02]  /*3930*/  @!P3 IMAD.IADD R22, R22, 0x1, -R57.reuse ;  /* 0x000000011616b824 */ /* 0x100fe400078e0a39 */
[C---:B------:R-:W-:Y:S02]  /*3940*/  IMAD R42, R57.reuse, R5, R42 ;  /* 0x00000005392a7224 */ /* 0x040fe400078e022a */
[--C-:B------:R-:W-:Y:S01]  /*3950*/  @!P5 IMAD.IADD R16, R16, 0x1, -R57.reuse ;  /* 0x000000011010d824 */ /* 0x100fe200078e0a39 */
[----:B------:R-:W-:Y:S01]  /*3960*/  ISETP.GT.U32.AND P0, PT, R57, R22, PT ;  /* 0x000000163900720c */ /* 0x000fe20003f04070 */
[----:B------:R-:W-:Y:S01]  /*3970*/  @!P6 IMAD.IADD R27, R27, 0x1, -R57 ;  /* 0x000000011b1be824 */ /* 0x000fe200078e0a39 */
[C---:B------:R-:W-:Y:S02]  /*3980*/  ISETP.GT.U32.AND P6, PT, R57.reuse, R42, PT ;  /* 0x0000002a3900720c */ /* 0x040fe40003fc4070 */
[----:B------:R-:W-:-:S02]  /*3990*/  ISETP.GT.U32.AND P3, PT, R57, R16, PT ;  /* 0x000000103900720c */ /* 0x000fc40003f64070 */
[----:B------:R-:W-:Y:S02]  /*39a0*/  IABS R55, R40 ;  /* 0x0000002800377213 */ /* 0x000fe40000000000 */
[----:B------:R-:W-:-:S03]  /*39b0*/  ISETP.GE.AND P4, PT, R30, RZ, PT ;  /* 0x000000ff1e00720c */ /* 0x000fc60003f86270 */
[----:B------:R-:W-:-:S04]  /*39c0*/  IMAD.HI.U32 R6, R0, R55, RZ ;  /* 0x0000003700067227 */ /* 0x000fc800078e00ff */
[--C-:B------:R-:W-:Y:S01]  /*39d0*/  @!P0 IMAD.IADD R22, R22, 0x1, -R57.reuse ;  /* 0x0000000116168824 */ /* 0x100fe200078e0a39 */
[----:B------:R-:W-:Y:S01]  /*39e0*/  ISETP.GE.AND P0, PT, R35, RZ, PT ;  /* 0x000000ff2300720c */ /* 0x000fe20003f06270 */
[--C-:B------:R-:W-:Y:S01]  /*39f0*/  @!P6 IMAD.IADD R42, R42, 0x1, -R57.reuse ;  /* 0x000000012a2ae824 */ /* 0x100fe200078e0a39 */
[----:B------:R-:W-:Y:S01]  /*3a00*/  IABS R35, R41 ;  /* 0x0000002900237213 */ /* 0x000fe20000000000 */
[----:B------:R-:W-:Y:S02]  /*3a10*/  IMAD.MOV R6, RZ, RZ, -R6 ;  /* 0x000000ffff067224 */ /* 0x000fe400078e0a06 */
[----:B------:R-:W-:Y:S01]  /*3a20*/  @!P3 IMAD.IADD R16, R16, 0x1, -R57 ;  /* 0x000000011010b824 */ /* 0x000fe200078e0a39 */
[C---:B------:R-:W-:Y:S01]  /*3a30*/  ISETP.GT.U32.AND P3, PT, R57.reuse, R4, PT ;  /* 0x000000043900720c */ /* 0x040fe20003f64070 */
[C---:B------:R-:W-:Y:S01]  /*3a40*/  IMAD R55, R57.reuse, R6, R55 ;  /* 0x0000000639377224 */ /* 0x040fe200078e0237 */
[----:B------:R-:W-:Y:S01]  /*3a50*/  ISETP.GT.U32.AND P6, PT, R57, R42, PT ;  /* 0x0000002a3900720c */ /* 0x000fe20003fc4070 */
[----:B------:R-:W-:Y:S01]  /*3a60*/  @!P1 IMAD.MOV R29, RZ, RZ, -R29 ;  /* 0x000000ffff1d9224 */ /* 0x000fe200078e0a1d */
[----:B------:R-:W-:Y:S01]  /*3a70*/  ISETP.GE.AND P1, PT, R31, RZ, PT ;  /* 0x000000ff1f00720c */ /* 0x000fe20003f26270 */
[----:B------:R-:W-:Y:S01]  /*3a80*/  IMAD.HI.U32 R6, R0, R35, RZ ;  /* 0x0000002300067227 */ /* 0x000fe200078e00ff */
[----:B------:R-:W-:-:S02]  /*3a90*/  IABS R47, R39 ;  /* 0x00000027002f7213 */ /* 0x000fc40000000000 */
[----:B------:R-:W-:Y:S01]  /*3aa0*/  ISETP.GE.AND P5, PT, R33, RZ, PT ;  /* 0x000000ff2100720c */ /* 0x000fe20003fa6270 */
[----:B------:R-:W-:Y:S01]  /*3ab0*/  @!P4 IMAD.MOV R9, RZ, RZ, -R9 ;  /* 0x000000ffff09c224 */ /* 0x000fe200078e0a09 */
[----:B------:R-:W-:Y:S01]  /*3ac0*/  ISETP.GT.U32.AND P4, PT, R57, R2, PT ;  /* 0x000000023900720c */ /* 0x000fe20003f84070 */
[----:B------:R-:W-:Y:S02]  /*3ad0*/  IMAD.MOV R6, RZ, RZ, -R6 ;  /* 0x000000ffff067224 */ /* 0x000fe400078e0a06 */
[----:B------:R-:W-:-:S04]  /*3ae0*/  IMAD.HI.U32 R5, R0, R47, RZ ;  /* 0x0000002f00057227 */ /* 0x000fc800078e00ff */
[C---:B------:R-:W-:Y:S02]  /*3af0*/  IMAD R35, R57.reuse, R6, R35 ;  /* 0x0000000639237224 */ /* 0x040fe400078e0223 */
[--C-:B------:R-:W-:Y:S02]  /*3b00*/  @!P3 IMAD.IADD R4, R4, 0x1, -R57.reuse ;  /* 0x000000010404b824 */ /* 0x100fe400078e0a39 */
[----:B------:R-:W-:Y:S01]  /*3b10*/  @!P6 IMAD.IADD R42, R42, 0x1, -R57 ;  /* 0x000000012a2ae824 */ /* 0x000fe200078e0a39 */
[C---:B------:R-:W-:Y:S01]  /*3b20*/  ISETP.GT.U32.AND P6, PT, R57.reuse, R35, PT ;  /* 0x000000233900720c */ /* 0x040fe20003fc4070 */
[----:B------:R-:W-:Y:S02]  /*3b30*/  IMAD.MOV R5, RZ, RZ, -R5 ;  /* 0x000000ffff057224 */ /* 0x000fe400078e0a05 */
[----:B------:R-:W-:Y:S01]  /*3b40*/  @!P1 IMAD.MOV R16, RZ, RZ, -R16 ;  /* 0x000000ffff109224 */ /* 0x000fe200078e0a10 */
[C---:B------:R-:W-:Y:S01]  /*3b50*/  ISETP.GT.U32.AND P1, PT, R57.reuse, R4, PT ;  /* 0x000000043900720c */ /* 0x040fe20003f24070 */
[----:B------:R-:W-:Y:S01]  /*3b60*/  IMAD R47, R57, R5, R47 ;  /* 0x00000005392f7224 */ /* 0x000fe200078e022f */
[----:B------:R-:W-:Y:S01]  /*3b70*/  IABS R5, R43 ;  /* 0x0000002b00057213 */ /* 0x000fe20000000000 */
[----:B------:R-:W-:-:S02]  /*3b80*/  @!P4 IMAD.IADD R2, R2, 0x1, -R57 ;  /* 0x000000010202c824 */ /* 0x000fc400078e0a39 */
[----:B------:R-:W-:Y:S01]  /*3b90*/  @!P5 IMAD.MOV R27, RZ, RZ, -R27 ;  /* 0x000000ffff1bd224 */ /* 0x000fe200078e0a1b */
[----:B------:R-:W-:Y:S01]  /*3ba0*/  ISETP.GT.U32.AND P5, PT, R57, R55, PT ;  /* 0x000000373900720c */ /* 0x000fe20003fa4070 */
[----:B------:R-:W-:Y:S01]  /*3bb0*/  @!P2 IMAD.MOV R38, RZ, RZ, -R38 ;  /* 0x000000ffff26a224 */ /* 0x000fe200078e0a26 */
[----:B------:R-:W-:Y:S01]  /*3bc0*/  ISETP.GE.AND P2, PT, R32, RZ, PT ;  /* 0x000000ff2000720c */ /* 0x000fe20003f46270 */
[----:B------:R-:W-:Y:S01]  /*3bd0*/  IMAD.MOV.U32 R32, RZ, RZ, R2 ;  /* 0x000000ffff207224 */ /* 0x000fe200078e0002 */
[----:B------:R-:W-:Y:S01]  /*3be0*/  ISETP.GE.AND P4, PT, R36, RZ, PT ;  /* 0x000000ff2400720c */ /* 0x000fe20003f86270 */
[----:B------:R-:W-:Y:S01]  /*3bf0*/  IMAD.HI.U32 R2, R0, R5, RZ ;  /* 0x0000000500027227 */ /* 0x000fe200078e00ff */
[----:B------:R-:W-:-:S03]  /*3c00*/  IABS R36, R45 ;  /* 0x0000002d00247213 */ /* 0x000fc60000000000 */
[--C-:B------:R-:W-:Y:S02]  /*3c10*/  @!P6 IMAD.IADD R35, R35, 0x1, -R57.reuse ;  /* 0x000000012323e824 */ /* 0x100fe400078e0a39 */
[----:B------:R-:W-:Y:S02]  /*3c20*/  IMAD.MOV R2, RZ, RZ, -R2 ;  /* 0x000000ffff027224 */ /* 0x000fe400078e0a02 */
[----:B------:R-:W-:Y:S01]  /*3c30*/  @!P1 IMAD.IADD R4, R4, 0x1, -R57 ;  /* 0x0000000104049824 */ /* 0x000fe200078e0a39 */
[----:B------:R-:W-:Y:S01]  /*3c40*/  ISETP.GE.AND P1, PT, R40, RZ, PT ;  /* 0x000000ff2800720c */ /* 0x000fe20003f26270 */
[----:B------:R-:W-:Y:S01]  /*3c50*/  IMAD R40, R57, R2, R5 ;  /* 0x0000000239287224 */ /* 0x000fe200078e0205 */
[----:B------:R-:W-:Y:S01]  /*3c60*/  ISETP.GE.AND P3, PT, R37, RZ, PT ;  /* 0x000000ff2500720c */ /* 0x000fe20003f66270 */
[----:B------:R-:W-:Y:S01]  /*3c70*/  IMAD.MOV.U32 R37, RZ, RZ, R4 ;  /* 0x000000ffff257224 */ /* 0x000fe200078e0004 */
[----:B------:R-:W-:Y:S01]  /*3c80*/  ISETP.GT.U32.AND P6, PT, R57, R35, PT ;  /* 0x000000233900720c */ /* 0x000fe20003fc4070 */
[----:B------:R-:W-:-:S02]  /*3c90*/  @!P5 IMAD.IADD R55, R55, 0x1, -R57 ;  /* 0x000000013737d824 */ /* 0x000fc400078e0a39 */
[----:B------:R-:W-:Y:S01]  /*3ca0*/  IMAD.HI.U32 R2, R0, R36, RZ ;  /* 0x0000002400027227 */ /* 0x000fe200078e00ff */
[----:B------:R-:W-:-:S03]  /*3cb0*/  IABS R18, R46 ;  /* 0x0000002e00127213 */ /* 0x000fc60000000000 */
[----:B------:R-:W-:Y:S01]  /*3cc0*/  @!P4 IMAD.MOV R37, RZ, RZ, -R37 ;  /* 0x000000ffff25c224 */ /* 0x000fe200078e0a25 */
[----:B------:R-:W-:Y:S01]  /*3cd0*/  ISETP.GT.U32.AND P4, PT, R57, R55, PT ;  /* 0x000000373900720c */ /* 0x000fe20003f84070 */
[----:B------:R-:W-:Y:S02]  /*3ce0*/  IMAD.MOV R4, RZ, RZ, -R2 ;  /* 0x000000ffff047224 */ /* 0x000fe400078e0a02 */
[----:B------:R-:W-:-:S04]  /*3cf0*/  IMAD.HI.U32 R2, R0, R18, RZ ;  /* 0x0000001200027227 */ /* 0x000fc800078e00ff */
[----:B------:R-:W-:Y:S02]  /*3d00*/  IMAD R36, R57, R4, R36 ;  /* 0x0000000439247224 */ /* 0x000fe400078e0224 */
[--C-:B------:R-:W-:Y:S02]  /*3d10*/  @!P6 IMAD.IADD R35, R35, 0x1, -R57.reuse ;  /* 0x000000012323e824 */ /* 0x100fe400078e0a39 */
[----:B------:R-:W-:Y:S01]  /*3d20*/  IMAD.MOV R2, RZ, RZ, -R2 ;  /* 0x000000ffff027224 */ /* 0x000fe200078e0a02 */
[----:B------:R-:W-:Y:S01]  /*3d30*/  ISETP.GT.U32.AND P6, PT, R57, R36, PT ;  /* 0x000000243900720c */ /* 0x000fe20003fc4070 */
[----:B------:R-:W-:Y:S02]  /*3d40*/  @!P4 IMAD.IADD R55, R55, 0x1, -R57 ;  /* 0x000000013737c824 */ /* 0x000fe400078e0a39 */
[C---:B------:R-:W-:Y:S02]  /*3d50*/  IMAD R18, R57.reuse, R2, R18 ;  /* 0x0000000239127224 */ /* 0x040fe400078e0212 */
[----:B------:R-:W-:Y:S01]  /*3d60*/  @!P2 IMAD.MOV R22, RZ, RZ, -R22 ;  /* 0x000000ffff16a224 */ /* 0x000fe200078e0a16 */
[C---:B------:R-:W-:Y:S01]  /*3d70*/  ISETP.GT.U32.AND P2, PT, R57.reuse, R47, PT ;  /* 0x0000002f3900720c */ /* 0x040fe20003f44070 */
[----:B------:R-:W-:Y:S01]  /*3d80*/  @!P1 IMAD.MOV R55, RZ, RZ, -R55 ;  /* 0x000000ffff379224 */ /* 0x000fe200078e0a37 */
[C---:B------:R-:W-:Y:S01]  /*3d90*/  ISETP.GT.U32.AND P1, PT, R57.reuse, R18, PT ;  /* 0x000000123900720c */ /* 0x040fe20003f24070 */
[----:B------:R-:W-:Y:S01]  /*3da0*/  @!P3 IMAD.MOV R42, RZ, RZ, -R42 ;  /* 0x000000ffff2ab224 */ /* 0x000fe200078e0a2a */
[----:B------:R-:W-:-:S02]  /*3db0*/  ISETP.GT.U32.AND P3, PT, R57, R40, PT ;  /* 0x000000283900720c */ /* 0x000fc40003f64070 */
[----:B------:R-:W-:Y:S01]  /*3dc0*/  IABS R4, R48 ;  /* 0x0000003000047213 */ /* 0x000fe20000000000 */
[----:B------:R-:W-:-:S04]  /*3dd0*/  @!P6 IMAD.IADD R36, R36, 0x1, -R57 ;  /* 0x000000012424e824 */ /* 0x000fc800078e0a39 */
[----:B------:R-:W-:Y:S01]  /*3de0*/  IMAD.HI.U32 R2, R0, R4, RZ ;  /* 0x0000000400027227 */ /* 0x000fe200078e00ff */
[----:B------:R-:W-:-:S03]  /*3df0*/  ISETP.GT.U32.AND P6, PT, R57, R36, PT ;  /* 0x000000243900720c */ /* 0x000fc60003fc4070 */
[----:B------:R-:W-:Y:S01]  /*3e00*/  @!P0 IMAD.MOV R32, RZ, RZ, -R32 ;  /* 0x000000ffff208224 */ /* 0x000fe200078e0a20 */
[----:B------:R-:W-:Y:S01]  /*3e10*/  ISETP.GE.AND P0, PT, R39, RZ, PT ;  /* 0x000000ff2700720c */ /* 0x000fe20003f06270 */
[--C-:B------:R-:W-:Y:S01]  /*3e20*/  @!P2 IMAD.IADD R47, R47, 0x1, -R57.reuse ;  /* 0x000000012f2fa824 */ /* 0x100fe200078e0a39 */
[----:B------:R-:W-:Y:S01]  /*3e30*/  IABS R39, R49 ;  /* 0x0000003100277213 */ /* 0x000fe20000000000 */
[----:B------:R-:W-:Y:S02]  /*3e40*/  IMAD.MOV R2, RZ, RZ, -R2 ;  /* 0x000000ffff027224 */ /* 0x000fe400078e0a02 */
[--C-:B------:R-:W-:Y:S02]  /*3e50*/  @!P1 IMAD.IADD R18, R18, 0x1, -R57.reuse ;  /* 0x0000000112129824 */ /* 0x100fe400078e0a39 */
[----:B------:R-:W-:Y:S01]  /*3e60*/  @!P3 IMAD.IADD R40, R40, 0x1, -R57 ;  /* 0x000000012828b824 */ /* 0x000fe200078e0a39 */
[----:B------:R-:W-:Y:S01]  /*3e70*/  ISETP.GE.AND P3, PT, R46, RZ, PT ;  /* 0x000000ff2e00720c */ /* 0x000fe20003f66270 */
[C---:B------:R-:W-:Y:S01]  /*3e80*/  IMAD R23, R57.reuse, R2, R4 ;  /* 0x0000000239177224 */ /* 0x040fe200078e0204 */
[----:B------:R-:W-:Y:S01]  /*3e90*/  ISETP.GT.U32.AND P5, PT, R57, R47, PT ;  /* 0x0000002f3900720c */ /* 0x000fe20003fa4070 */
[----:B------:R-:W-:Y:S01]  /*3ea0*/  IMAD.HI.U32 R4, R0, R39, RZ ;  /* 0x0000002700047227 */ /* 0x000fe200078e00ff */
[----:B------:R-:W-:-:S02]  /*3eb0*/  IABS R46, R50 ;  /* 0x00000032002e7213 */ /* 0x000fc40000000000 */
[C---:B------:R-:W-:Y:S01]  /*3ec0*/  ISETP.GT.U32.AND P1, PT, R57.reuse, R18, PT ;  /* 0x000000123900720c */ /* 0x040fe20003f24070 */
[----:B------:R-:W-:Y:S01]  /*3ed0*/  @!P6 IMAD.IADD R36, R36, 0x1, -R57 ;  /* 0x000000012424e824 */ /* 0x000fe200078e0a39 */
[----:B------:R-:W-:Y:S01]  /*3ee0*/  ISETP.GT.U32.AND P6, PT, R57, R23, PT ;  /* 0x000000173900720c */ /* 0x000fe20003fc4070 */
[----:B------:R-:W-:-:S04]  /*3ef0*/  IMAD.HI.U32 R2, R0, R46, RZ ;  /* 0x0000002e00027227 */ /* 0x000fc800078e00ff */
[----:B------:R-:W-:Y:S02]  /*3f00*/  IMAD.MOV R4, RZ, RZ, -R4 ;  /* 0x000000ffff047224 */ /* 0x000fe400078e0a04 */
[----:B------:R-:W-:Y:S02]  /*3f10*/  IMAD.MOV R2, RZ, RZ, -R2 ;  /* 0x000000ffff027224 */ /* 0x000fe400078e0a02 */
[----:B------:R-:W-:Y:S02]  /*3f20*/  IMAD R39, R57, R4, R39 ;  /* 0x0000000439277224 */ /* 0x000fe400078e0227 */
[--C-:B------:R-:W-:Y:S02]  /*3f30*/  @!P5 IMAD.IADD R47, R47, 0x1, -R57.reuse ;  /* 0x000000012f2fd824 */ /* 0x100fe400078e0a39 */
[C---:B------:R-:W-:Y:S02]  /*3f40*/  IMAD R46, R57.reuse, R2, R46 ;  /* 0x00000002392e7224 */ /* 0x040fe400078e022e */
[----:B------:R-:W-:Y:S01]  /*3f50*/  @!P1 IMAD.IADD R18, R18, 0x1, -R57 ;  /* 0x0000000112129824 */ /* 0x000fe200078e0a39 */
[C---:B------:R-:W-:Y:S01]  /*3f60*/  ISETP.GT.U32.AND P1, PT, R57.reuse, R39, PT ;  /* 0x000000273900720c */ /* 0x040fe20003f24070 */
[----:B------:R-:W-:Y:S01]  /*3f70*/  @!P0 IMAD.MOV R47, RZ, RZ, -R47 ;  /* 0x000000ffff2f8224 */ /* 0x000fe200078e0a2f */
[----:B------:R-:W-:Y:S01]  /*3f80*/  ISETP.GT.U32.AND P0, PT, R57, R40, PT ;  /* 0x000000283900720c */ /* 0x000fe20003f04070 */
[----:B------:R-:W-:Y:S01]  /*3f90*/  @!P6 IMAD.IADD R23, R23, 0x1, -R57 ;  /* 0x000000011717e824 */ /* 0x000fe200078e0a39 */
[----:B------:R-:W-:-:S02]  /*3fa0*/  ISETP.GT.U32.AND P6, PT, R57, R46, PT ;  /* 0x0000002e3900720c */ /* 0x000fc40003fc4070 */
[----:B------:R-:W-:Y:S02]  /*3fb0*/  ISETP.GE.AND P5, PT, R43, RZ, PT ;  /* 0x000000ff2b00720c */ /* 0x000fe40003fa6270 */
[----:B------:R-:W-:-:S05]  /*3fc0*/  IABS R14, R53 ;  /* 0x00000035000e7213 */ /* 0x000fca0000000000 */
[----:B------:R-:W-:Y:S02]  /*3fd0*/  @!P1 IMAD.IADD R39, R39, 0x1, -R57 ;  /* 0x0000000127279824 */ /* 0x000fe400078e0a39 */
[----:B------:R-:W-:Y:S01]  /*3fe0*/  IMAD.HI.U32 R2, R0, R14, RZ ;  /* 0x0000000e00027227 */ /* 0x000fe200078e00ff */
[----:B------:R-:W-:-:S03]  /*3ff0*/  IABS R17, R54 ;  /* 0x0000003600117213 */ /* 0x000fc60000000000 */
[--C-:B------:R-:W-:Y:S02]  /*4000*/  @!P0 IMAD.IADD R40, R40, 0x1, -R57.reuse ;  /* 0x0000000128288824 */ /* 0x100fe400078e0a39 */
[----:B------:R-:W-:Y:S01]  /*4010*/  @!P6 IMAD.IADD R46, R46, 0x1, -R57 ;  /* 0x000000012e2ee824 */ /* 0x000fe200078e0a39 */
[C---:B------:R-:W-:Y:S01]  /*4020*/  ISETP.GT.U32.AND P6, PT, R57.reuse, R39, PT ;  /* 0x000000273900720c */ /* 0x040fe20003fc4070 */
[----:B------:R-:W-:Y:S02]  /*4030*/  IMAD.MOV R2, RZ, RZ, -R2 ;  /* 0x000000ffff027224 */ /* 0x000fe400078e0a02 */
[----:B------:R-:W-:Y:S01]  /*4040*/  @!P5 IMAD.MOV R40, RZ, RZ, -R40 ;  /* 0x000000ffff28d224 */ /* 0x000fe200078e0a28 */
[C---:B------:R-:W-:Y:S01]  /*4050*/  ISETP.GT.U32.AND P5, PT, R57.reuse, R46, PT ;  /* 0x0000002e3900720c */ /* 0x040fe20003fa4070 */
[----:B------:R-:W-:Y:S02]  /*4060*/  IMAD R14, R57, R2, R14 ;  /* 0x00000002390e7224 */ /* 0x000fe400078e020e */
[----:B------:R-:W-:Y:S01]  /*4070*/  IMAD.HI.U32 R2, R0, R17, RZ ;  /* 0x0000001100027227 */ /* 0x000fe200078e00ff */
[----:B------:R-:W-:-:S03]  /*4080*/  IABS R11, R52 ;  /* 0x00000034000b7213 */ /* 0x000fc60000000000 */
[----:B------:R-:W-:Y:S02]  /*4090*/  IMAD.MOV R2, RZ, RZ, -R2 ;  /* 0x000000ffff027224 */ /* 0x000fe400078e0a02 */
[----:B------:R-:W-:Y:S01]  /*40a0*/  @!P6 IMAD.IADD R39, R39, 0x1, -R57 ;  /* 0x000000012727e824 */ /* 0x000fe200078e0a39 */
[C---:B------:R-:W-:Y:S01]  /*40b0*/  ISETP.GT.U32.AND P6, PT, R57.reuse, R14, PT ;  /* 0x0000000e3900720c */ /* 0x040fe20003fc4070 */
[----:B------:R-:W-:Y:S01]  /*40c0*/  IMAD R17, R57, R2, R17 ;  /* 0x0000000239117224 */ /* 0x000fe200078e0211 */
[----:B------:R-:W-:Y:S01]  /*40d0*/  IABS R7, R51 ;  /* 0x0000003300077213 */ /* 0x000fe20000000000 */
[----:B------:R-:W-:Y:S01]  /*40e0*/  IMAD.HI.U32 R4, R0, R11, RZ ;  /* 0x0000000b00047227 */ /* 0x000fe200078e00ff */
[----:B------:R-:W-:-:S03]  /*40f0*/  ISETP.GE.AND P4, PT, R45, RZ, PT ;  /* 0x000000ff2d00720c */ /* 0x000fc60003f86270 */
[----:B------:R-:W-:Y:S01]  /*4100*/  @!P5 IMAD.IADD R46, R46, 0x1, -R57 ;  /* 0x000000012e2ed824 */ /* 0x000fe200078e0a39 */
[----:B------:R-:W-:Y:S01]  /*4110*/  ISETP.GT.U32.AND P5, PT, R57, R17, PT ;  /* 0x000000113900720c */ /* 0x000fe20003fa4070 */
[----:B------:R-:W-:Y:S01]  /*4120*/  IMAD.MOV R4, RZ, RZ, -R4 ;  /* 0x000000ffff047224 */ /* 0x000fe200078e0a04 */
[----:B------:R-:W-:Y:S01]  /*4130*/  IABS R20, R56 ;  /* 0x0000003800147213 */ /* 0x000fe20000000000 */
[----:B------:R-:W-:-:S04]  /*4140*/  IMAD.HI.U32 R5, R0, R7, RZ ;  /* 0x0000000700057227 */ /* 0x000fc800078e00ff */
[----:B------:R-:W-:Y:S02]  /*4150*/  IMAD R11, R57, R4, R11 ;  /* 0x00000004390b7224 */ /* 0x000fe400078e020b */
[----:B------:R-:W-:Y:S02]  /*4160*/  IMAD.MOV R5, RZ, RZ, -R5 ;  /* 0x000000ffff057224 */ /* 0x000fe400078e0a05 */
[----:B------:R-:W-:Y:S01]  /*4170*/  IMAD.HI.U32 R4, R0, R20, RZ ;  /* 0x0000001400047227 */ /* 0x000fe200078e00ff */
[----:B------:R-:W-:-:S03]  /*4180*/  IABS R24, R58 ;  /* 0x0000003a00187213 */ /* 0x000fc60000000000 */
[----:B------:R-:W-:Y:S02]  /*4190*/  @!P6 IMAD.IADD R14, R14, 0x1, -R57 ;  /* 0x000000010e0ee824 */ /* 0x000fe400078e0a39 */
[----:B------:R-:W-:Y:S02]  /*41a0*/  IMAD R7, R57, R5, R7 ;  /* 0x0000000539077224 */ /* 0x000fe400078e0207 */
[----:B------:R-:W-:Y:S02]  /*41b0*/  IMAD.MOV R4, RZ, RZ, -R4 ;  /* 0x000000ffff047224 */ /* 0x000fe400078e0a04 */
[----:B------:R-:W-:Y:S01]  /*41c0*/  @!P5 IMAD.IADD R17, R17, 0x1, -R57 ;  /* 0x000000011111d824 */ /* 0x000fe200078e0a39 */
[C---:B------:R-:W-:Y:S01]  /*41d0*/  ISETP.GT.U32.AND P5, PT, R57.reuse, R14, PT ;  /* 0x0000000e3900720c */ /* 0x040fe20003fa4070 */
[----:B------:R-:W-:Y:S01]  /*41e0*/  @!P4 IMAD.MOV R36, RZ, RZ, -R36 ;  /* 0x000000ffff24c224 */ /* 0x000fe200078e0a24 */
[C---:B------:R-:W-:Y:S01]  /*41f0*/  ISETP.GT.U32.AND P4, PT, R57.reuse, R7, PT ;  /* 0x000000073900720c */ /* 0x040fe20003f84070 */
[----:B------:R-:W-:-:S02]  /*4200*/  IMAD R20, R57, R4, R20 ;  /* 0x0000000439147224 */ /* 0x000fc400078e0214 */
[----:B------:R-:W-:Y:S01]  /*4210*/  IMAD.HI.U32 R4, R0, R24, RZ ;  /* 0x0000001800047227 */ /* 0x000fe200078e00ff */
[----:B--2---:R-:W-:-:S03]  /*4220*/  IABS R2, R44 ;  /* 0x0000002c00027213 */ /* 0x004fc60000000000 */
[----:B------:R-:W-:Y:S02]  /*4230*/  IMAD.MOV R4, RZ, RZ, -R4 ;  /* 0x000000ffff047224 */ /* 0x000fe400078e0a04 */
[----:B------:R-:W-:Y:S02]  /*4240*/  IMAD.MOV.U32 R26, RZ, RZ, R2 ;  /* 0x000000ffff1a7224 */ /* 0x000fe400078e0002 */
[----:B------:R-:W-:Y:S02]  /*4250*/  IMAD R24, R57, R4, R24 ;  /* 0x0000000439187224 */ /* 0x000fe400078e0218 */
[--C-:B------:R-:W-:Y:S02]  /*4260*/  @!P5 IMAD.IADD R14, R14, 0x1, -R57.reuse ;  /* 0x000000010e0ed824 */ /* 0x100fe400078e0a39 */
[----:B------:R-:W-:Y:S01]  /*4270*/  @!P4 IMAD.IADD R7, R7, 0x1, -R57 ;  /* 0x000000010707c824 */ /* 0x000fe200078e0a39 */
[----:B------:R-:W-:Y:S01]  /*4280*/  ISETP.GT.U32.AND P5, PT, R57, R24, PT ;  /* 0x000000183900720c */ /* 0x000fe20003fa4070 */
[----:B------:R-:W-:-:S03]  /*4290*/  IMAD.HI.U32 R2, R0, R26, RZ ;  /* 0x0000001a00027227 */ /* 0x000fc600078e00ff */
[----:B------:R-:W-:Y:S01]  /*42a0*/  ISETP.GT.U32.AND P6, PT, R57, R7, PT ;  /* 0x000000073900720c */ /* 0x000fe20003fc4070 */
[----:B------:R-:W-:Y:S01]  /*42b0*/  IMAD.MOV R5, RZ, RZ, -R2 ;  /* 0x000000ffff057224 */ /* 0x000fe200078e0a02 */
[----:B-----5:R-:W-:-:S03]  /*42c0*/  IABS R4, R60 ;  /* 0x0000003c00047213 */ /* 0x020fc60000000000 */
[----:B------:R-:W-:-:S04]  /*42d0*/  IMAD R26, R57, R5, R26 ;  /* 0x00000005391a7224 */ /* 0x000fc800078e021a */
[--C-:B------:R-:W-:Y:S01]  /*42e0*/  @!P5 IMAD.IADD R24, R24, 0x1, -R57.reuse ;  /* 0x000000011818d824 */ /* 0x100fe200078e0a39 */
[----:B------:R-:W-:Y:S01]  /*42f0*/  ISETP.GT.U32.AND P5, PT, R57, R26, PT ;  /* 0x0000001a3900720c */ /* 0x000fe20003fa4070 */
[----:B------:R-:W-:Y:S01]  /*4300*/  IMAD.MOV.U32 R2, RZ, RZ, R4 ;  /* 0x000000ffff027224 */ /* 0x000fe200078e0004 */
[----:B------:R-:W-:Y:S01]  /*4310*/  ISETP.GE.AND P4, PT, R51, RZ, PT ;  /* 0x000000ff3300720c */ /* 0x000fe20003f86270 */
[----:B------:R-:W-:Y:S01]  /*4320*/  @!P6 IMAD.IADD R7, R7, 0x1, -R57 ;  /* 0x000000010707e824 */ /* 0x000fe200078e0a39 */
[----:B------:R-:W-:Y:S01]  /*4330*/  ISETP.GE.AND P6, PT, R53, RZ, PT ;  /* 0x000000ff3500720c */ /* 0x000fe20003fc6270 */
[----:B------:R-:W-:-:S04]  /*4340*/  IMAD.HI.U32 R6, R0, R2, RZ ;  /* 0x0000000200067227 */ /* 0x000fc800078e00ff */
[----:B------:R-:W-:-:S04]  /*4350*/  IMAD.MOV R6, RZ, RZ, -R6 ;  /* 0x000000ffff067224 */ /* 0x000fc800078e0a06 */
[----:B------:R-:W-:Y:S02]  /*4360*/  @!P5 IMAD.IADD R26, R26, 0x1, -R57 ;  /* 0x000000011a1ad824 */ /* 0x000fe400078e0a39 */
[C---:B------:R-:W-:Y:S02]  /*4370*/  IMAD R2, R57.reuse, R6, R2 ;  /* 0x0000000639027224 */ /* 0x040fe400078e0202 */
[----:B------:R-:W-:Y:S01]  /*4380*/  @!P4 IMAD.MOV R7, RZ, RZ, -R7 ;  /* 0x000000ffff07c224 */ /* 0x000fe200078e0a07 */
[C---:B------:R-:W-:Y:S01]  /*4390*/  ISETP.GT.U32.AND P4, PT, R57.reuse, R26, PT ;  /* 0x0000001a3900720c */ /* 0x040fe20003f84070 */
[----:B------:R-:W-:Y:S01]  /*43a0*/  @!P6 IMAD.MOV R14, RZ, RZ, -R14 ;  /* 0x000000ffff0ee224 */ /* 0x000fe200078e0a0e */
[----:B------:R-:W-:Y:S01]  /*43b0*/  ISETP.GT.U32.AND P6, PT, R57, R2, PT ;  /* 0x000000023900720c */ /* 0x000fe20003fc4070 */
[----:B------:R-:W-:Y:S04]  /*43c0*/  STL [R1+0x1674], R29 ;  /* 0x0016741d01007387 */ /* 0x000fe80000100800 */
[----:B------:R0:W-:Y:S04]  /*43d0*/  STL [R1+0x1678], R15 ;  /* 0x0016780f01007387 */ /* 0x0001e80000100800 */
[----:B------:R-:W-:Y:S02]  /*43e0*/  STL [R1+0x167c], R10 ;  /* 0x00167c0a01007387 */ /* 0x000fe40000100800 */
[----:B------:R-:W-:-:S02]  /*43f0*/  @!P4 IMAD.IADD R26, R26, 0x1, -R57 ;  /* 0x000000011a1ac824 */ /* 0x000fc400078e0a39 */
[----:B------:R-:W-:Y:S01]  /*4400*/  STL [R1+0x1680], R38 ;  /* 0x0016802601007387 */ /* 0x000fe20000100800 */
[----:B------:R-:W-:Y:S01]  /*4410*/  ISETP.GE.AND P4, PT, R60, RZ, PT ;  /* 0x000000ff3c00720c */ /* 0x000fe20003f86270 */
[----:B------:R-:W-:Y:S02]  /*4420*/  @!P6 IMAD.IADD R2, R2, 0x1, -R57 ;  /* 0x000000010202e824 */ /* 0x000fe400078e0a39 */
[----:B------:R1:W-:Y:S01]  /*4430*/  STL [R1+0x1684], R9 ;  /* 0x0016840901007387 */ /* 0x0003e20000100800 */
[----:B------:R-:W-:Y:S02]  /*4440*/  IABS R8, R61 ;  /* 0x0000003d00087213 */ /* 0x000fe40000000000 */
[----:B------:R-:W-:Y:S01]  /*4450*/  ISETP.GE.AND P6, PT, R61, RZ, PT ;  /* 0x000000ff3d00720c */ /* 0x000fe20003fc6270 */
[----:B------:R-:W-:Y:S04]  /*4460*/  STL [R1+0x1688], R16 ;  /* 0x0016881001007387 */ /* 0x000fe80000100800 */
[----:B------:R-:W2:Y:S04]  /*4470*/  LDL.LU R60, [R1+0x30] ;  /* 0x00003000013c7983 */ /* 0x000ea80000300800 */
[----:B------:R-:W5:Y:S01]  /*4480*/  LDL.LU R61, [R1+0x34] ;  /* 0x00003400013d7983 */ /* 0x000f620000300800 */
[----:B------:R-:W-:-:S02]  /*4490*/  ISETP.GE.AND P2, PT, R41, RZ, PT ;  /* 0x000000ff2900720c */ /* 0x000fc40003f46270 */
[C---:B------:R-:W-:Y:S01]  /*44a0*/  ISETP.GT.U32.AND P1, PT, R57.reuse, R23, PT ;  /* 0x000000173900720c */ /* 0x040fe20003f24070 */
[----:B------:R-:W-:Y:S01]  /*44b0*/  @!P3 IMAD.MOV R18, RZ, RZ, -R18 ;  /* 0x000000ffff12b224 */ /* 0x000fe200078e0a12 */
[----:B------:R-:W-:-:S09]  /*44c0*/  ISETP.GT.U32.AND P3, PT, R57, R11, PT ;  /* 0x0000000b3900720c */ /* 0x000fd20003f64070 */
[----:B------:R-:W-:Y:S01]  /*44d0*/  @!P2 IMAD.MOV R35, RZ, RZ, -R35 ;  /* 0x000000ffff23a224 */ /* 0x000fe200078e0a23 */
[----:B------:R-:W-:Y:S01]  /*44e0*/  ISETP.GE.AND P2, PT, R48, RZ, PT ;  /* 0x000000ff3000720c */ /* 0x000fe20003f46270 */
[--C-:B------:R-:W-:Y:S01]  /*44f0*/  @!P1 IMAD.IADD R23, R23, 0x1, -R57.reuse ;  /* 0x0000000117179824 */ /* 0x100fe200078e0a39 */
[----:B------:R-:W-:Y:S01]  /*4500*/  ISETP.GE.AND P1, PT, R50, RZ, PT ;  /* 0x000000ff3200720c */ /* 0x000fe20003f26270 */
[----:B------:R-:W-:Y:S01]  /*4510*/  @!P3 IMAD.IADD R11, R11, 0x1, -R57 ;  /* 0x000000010b0bb824 */ /* 0x000fe200078e0a39 */
[----:B------:R-:W-:-:S09]  /*4520*/  ISETP.GE.AND P3, PT, R52, RZ, PT ;  /* 0x000000ff3400720c */ /* 0x000fd20003f66270 */
[----:B------:R-:W-:Y:S01]  /*4530*/  @!P2 IMAD.MOV R23, RZ, RZ, -R23 ;  /* 0x000000ffff17a224 */ /* 0x000fe200078e0a17 */
[C---:B------:R-:W-:Y:S01]  /*4540*/  ISETP.GT.U32.AND P2, PT, R57.reuse, R11, PT ;  /* 0x0000000b3900720c */ /* 0x040fe20003f44070 */
[----:B------:R-:W-:Y:S01]  /*4550*/  @!P1 IMAD.MOV R46, RZ, RZ, -R46 ;  /* 0x000000ffff2e9224 */ /* 0x000fe200078e0a2e */
[----:B------:R-:W-:Y:S02]  /*4560*/  ISETP.GT.U32.AND P1, PT, R57, R20, PT ;  /* 0x000000143900720c */ /* 0x000fe40003f24070 */
[----:B----4-:R-:W-:-:S09]  /*4570*/  IABS R12, R34 ;  /* 0x00000022000c7213 */ /* 0x010fd20000000000 */
[--C-:B------:R-:W-:Y:S02]  /*4580*/  @!P2 IMAD.IADD R11, R11, 0x1, -R57.reuse ;  /* 0x000000010b0ba824 */ /* 0x100fe400078e0a39 */
[----:B------:R-:W-:Y:S02]  /*4590*/  @!P1 IMAD.IADD R20, R20, 0x1, -R57 ;  /* 0x0000000114149824 */ /* 0x000fe400078e0a39 */
[----:B------:R-:W-:Y:S01]  /*45a0*/  @!P3 IMAD.MOV R11, RZ, RZ, -R11 ;  /* 0x000000ffff0bb224 */ /* 0x000fe200078e0a0b */
[C---:B------:R-:W-:Y:S01]  /*45b0*/  ISETP.GT.U32.AND P3, PT, R57.reuse, R24, PT ;  /* 0x000000183900720c */ /* 0x040fe20003f64070 */
[----:B------:R-:W-:Y:S01]  /*45c0*/  IMAD.HI.U32 R13, R0, R8, RZ ;  /* 0x00000008000d7227 */ /* 0x000fe200078e00ff */
[----:B------:R-:W-:Y:S02]  /*45d0*/  ISETP.GE.AND P1, PT, R58, RZ, PT ;  /* 0x000000ff3a00720c */ /* 0x000fe40003f26270 */
[----:B------:R-:W-:Y:S01]  /*45e0*/  ISETP.GT.U32.AND P5, PT, R57, R20, PT ;  /* 0x000000143900720c */ /* 0x000fe20003fa4070 */
[----:B------:R-:W-:Y:S01]  /*45f0*/  IMAD.HI.U32 R6, R0, R12, RZ ;  /* 0x0000000c00067227 */ /* 0x000fe200078e00ff */
[----:B------:R-:W-:-:S03]  /*4600*/  ISETP.GE.AND P0, PT, R49, RZ, PT ;  /* 0x000000ff3100720c */ /* 0x000fc60003f06270 */
[----:B------:R-:W-:Y:S02]  /*4610*/  IMAD.MOV R13, RZ, RZ, -R13 ;  /* 0x000000ffff0d7224 */ /* 0x000fe400078e0a0d */
[----:B------:R-:W-:Y:S02]  /*4620*/  IMAD.MOV R6, RZ, RZ, -R6 ;  /* 0x000000ffff067224 */ /* 0x000fe400078e0a06 */
[C---:B------:R-:W-:Y:S02]  /*4630*/  IMAD R8, R57.reuse, R13, R8 ;  /* 0x0000000d39087224 */ /* 0x040fe400078e0208 */
[--C-:B------:R-:W-:Y:S02]  /*4640*/  @!P3 IMAD.IADD R24, R24, 0x1, -R57.reuse ;  /* 0x000000011818b824 */ /* 0x100fe400078e0a39 */
[C---:B------:R-:W-:Y:S01]  /*4650*/  IMAD R6, R57.reuse, R6, R12 ;  /* 0x0000000639067224 */ /* 0x040fe200078e020c */
[----:B---3--:R-:W-:Y:S01]  /*4660*/  IABS R5, R25 ;  /* 0x0000001900057213 */ /* 0x008fe20000000000 */
[----:B------:R-:W-:Y:S01]  /*4670*/  @!P5 IMAD.IADD R20, R20, 0x1, -R57 ;  /* 0x000000011414d824 */ /* 0x000fe200078e0a39 */
[----:B------:R-:W-:Y:S01]  /*4680*/  IABS R4, R21 ;  /* 0x0000001500047213 */ /* 0x000fe20000000000 */
[----:B------:R-:W-:Y:S01]  /*4690*/  @!P1 IMAD.MOV R24, RZ, RZ, -R24 ;  /* 0x000000ffff189224 */ /* 0x000fe200078e0a18 */
[----:B------:R-:W-:-:S02]  /*46a0*/  ISETP.GT.U32.AND P5, PT, R57, R8, PT ;  /* 0x000000083900720c */ /* 0x000fc40003fa4070 */
[----:B------:R-:W-:Y:S01]  /*46b0*/  ISETP.GT.U32.AND P1, PT, R57, R6, PT ;  /* 0x000000063900720c */ /* 0x000fe20003f24070 */
[----:B------:R-:W-:-:S04]  /*46c0*/  IMAD.HI.U32 R19, R0, R5, RZ ;  /* 0x0000000500137227 */ /* 0x000fc800078e00ff */
[----:B------:R-:W-:Y:S01]  /*46d0*/  @!P0 IMAD.MOV R39, RZ, RZ, -R39 ;  /* 0x000000ffff278224 */ /* 0x000fe200078e0a27 */
[----:B------:R-:W-:Y:S01]  /*46e0*/  ISETP.GT.U32.AND P0, PT, R57, R17, PT ;  /* 0x000000113900720c */ /* 0x000fe20003f04070 */
[----:B------:R-:W-:Y:S01]  /*46f0*/  IMAD.HI.U32 R13, R0, R4, RZ ;  /* 0x00000004000d7227 */ /* 0x000fe200078e00ff */
[----:B------:R-:W-:-:S03]  /*4700*/  ISETP.GE.AND P2, PT, R54, RZ, PT ;  /* 0x000000ff3600720c */ /* 0x000fc60003f46270 */
[----:B------:R-:W-:Y:S02]  /*4710*/  IMAD.MOV R19, RZ, RZ, -R19 ;  /* 0x000000ffff137224 */ /* 0x000fe400078e0a13 */
[----:B------:R-:W-:Y:S02]  /*4720*/  IMAD.MOV R13, RZ, RZ, -R13 ;  /* 0x000000ffff0d7224 */ /* 0x000fe400078e0a0d */
[C---:B------:R-:W-:Y:S02]  /*4730*/  IMAD R5, R57.reuse, R19, R5 ;  /* 0x0000001339057224 */ /* 0x040fe400078e0205 */
[C---:B------:R-:W-:Y:S01]  /*4740*/  IMAD R4, R57.reuse, R13, R4 ;  /* 0x0000000d39047224 */ /* 0x040fe200078e0204 */
[----:B------:R-:W-:Y:S01]  /*4750*/  IABS R13, R28 ;  /* 0x0000001c000d7213 */ /* 0x000fe20000000000 */
[--C-:B------:R-:W-:Y:S01]  /*4760*/  @!P5 IMAD.IADD R8, R8, 0x1, -R57.reuse ;  /* 0x000000010808d824 */ /* 0x100fe200078e0a39 */
[----:B------:R-:W-:Y:S01]  /*4770*/  ISETP.GT.U32.AND P5, PT, R57, R2, PT ;  /* 0x000000023900720c */ /* 0x000fe20003fa4070 */
[----:B------:R-:W-:Y:S01]  /*4780*/  @!P1 IMAD.IADD R6, R6, 0x1, -R57 ;  /* 0x0000000106069824 */ /* 0x000fe200078e0a39 */
[----:B------:R-:W-:-:S02]  /*4790*/  ISETP.GE.AND P1, PT, R28, RZ, PT ;  /* 0x000000ff1c00720c */ /* 0x000fc40003f26270 */
[----:B------:R-:W3:Y:S01]  /*47a0*/  LDL.LU R28, [R1+0x38] ;  /* 0x00003800011c7983 */ /* 0x000ee20000300800 */
[----:B------:R-:W-:Y:S01]  /*47b0*/  ISETP.GT.U32.AND P3, PT, R57, R5, PT ;  /* 0x000000053900720c */ /* 0x000fe20003f64070 */
[----:B------:R-:W-:Y:S01]  /*47c0*/  @!P0 IMAD.IADD R17, R17, 0x1, -R57 ;  /* 0x0000000111118824 */ /* 0x000fe200078e0a39 */
[----:B------:R-:W-:Y:S01]  /*47d0*/  ISETP.GE.AND P0, PT, R56, RZ, PT ;  /* 0x000000ff3800720c */ /* 0x000fe20003f06270 */
[----:B0-----:R-:W4:Y:S02]  /*47e0*/  LDL.LU R15, [R1+0x3c] ;  /* 0x00003c00010f7983 */ /* 0x001f240000300800 */
[----:B------:R-:W-:Y:S01]  /*47f0*/  @!P2 IMAD.MOV R17, RZ, RZ, -R17 ;  /* 0x000000ffff11a224 */ /* 0x000fe200078e0a11 */
[----:B------:R-:W-:Y:S02]  /*4800*/  ISETP.GE.AND P2, PT, R44, RZ, PT ;  /* 0x000000ff2c00720c */ /* 0x000fe40003f46270 */
[----:B------:R-:W-:-:S05]  /*4810*/  @!P5 IMAD.IADD R2, R2, 0x1, -R57 ;  /* 0x000000010202d824 */ /* 0x000fca00078e0a39 */
[----:B------:R-:W-:Y:S02]  /*4820*/  @!P3 IMAD.IADD R5, R5, 0x1, -R57 ;  /* 0x000000010505b824 */ /* 0x000fe400078e0a39 */
[----:B-1----:R-:W-:Y:S01]  /*4830*/  IMAD.MOV.U32 R9, RZ, RZ, R2 ;  /* 0x000000ffff097224 */ /* 0x002fe200078e0002 */
[C---:B------:R-:W-:Y:S01]  /*4840*/  ISETP.GT.U32.AND P3, PT, R57.reuse, R8, PT ;  /* 0x000000083900720c */ /* 0x040fe20003f64070 */
[----:B------:R-:W-:Y:S01]  /*4850*/  @!P0 IMAD.MOV R20, RZ, RZ, -R20 ;  /* 0x000000ffff148224 */ /* 0x000fe200078e0a14 */
[----:B------:R-:W-:Y:S01]  /*4860*/  ISETP.GT.U32.AND P0, PT, R57, R5, PT ;  /* 0x000000053900720c */ /* 0x000fe20003f04070 */
[----:B------:R-:W-:Y:S02]  /*4870*/  @!P4 IMAD.MOV R9, RZ, RZ, -R9 ;  /* 0x000000ffff09c224 */ /* 0x000fe400078e0a09 */
[----:B------:R-:W-:Y:S01]  /*4880*/  @!P2 IMAD.MOV R26, RZ, RZ, -R26 ;  /* 0x000000ffff1aa224 */ /* 0x000fe200078e0a1a */
[----:B------:R-:W-:Y:S02]  /*4890*/  ISETP.GE.AND P2, PT, R25, RZ, PT ;  /* 0x000000ff1900720c */ /* 0x000fe40003f46270 */
[----:B------:R0:W-:Y:S01]  /*48a0*/  STL [R1+0xa8], R9 ;  /* 0x0000a80901007387 */ /* 0x0001e20000100800 */
[----:B------:R-:W-:-:S03]  /*48b0*/  ISETP.GT.U32.AND P5, PT, R57, R4, PT ;  /* 0x000000043900720c */ /* 0x000fc60003fa4070 */
[----:B------:R-:W4:Y:S04]  /*48c0*/  LDL.LU R44, [R1+0x40] ;  /* 0x00004000012c7983 */ /* 0x000f280000300800 */
[----:B------:R-:W4:Y:S01]  /*48d0*/  LDL.LU R31, [R1+0x44] ;  /* 0x00004400011f7983 */ /* 0x000f220000300800 */
[----:B------:R-:W-:-:S03]  /*48e0*/  @!P3 IMAD.IADD R8, R8, 0x1, -R57 ;  /* 0x000000010808b824 */ /* 0x000fc600078e0a39 */
[----:B------:R-:W4:Y:S01]  /*48f0*/  LDL.LU R29, [R1+0x48] ;  /* 0x00004800011d7983 */ /* 0x000f220000300800 */
[----:B------:R-:W-:Y:S02]  /*4900*/  @!P0 IMAD.IADD R5, R5, 0x1, -R57 ;  /* 0x0000000105058824 */ /* 0x000fe400078e0a39 */
[----:B------:R-:W-:Y:S02]  /*4910*/  @!P6 IMAD.MOV R8, RZ, RZ, -R8 ;  /* 0x000000ffff08e224 */ /* 0x000fe400078e0a08 */
[----:B------:R-:W-:Y:S01]  /*4920*/  @!P2 IMAD.MOV R5, RZ, RZ, -R5 ;  /* 0x000000ffff05a224 */ /* 0x000fe200078e0a05 */
[----:B------:R-:W-:Y:S01]  /*4930*/  IABS R12, R59 ;  /* 0x0000003b000c7213 */ /* 0x000fe20000000000 */
[----:B------:R-:W-:Y:S01]  /*4940*/  @!P5 IMAD.IADD R4, R4, 0x1, -R57 ;  /* 0x000000010404d824 */ /* 0x000fe200078e0a39 */
[----:B------:R-:W-:Y:S01]  /*4950*/  STL [R1+0xb0], R8 ;  /* 0x0000b00801007387 */ /* 0x000fe20000100800 */
[----:B------:R-:W-:Y:S02]  /*4960*/  ISETP.GT.U32.AND P5, PT, R57, R6, PT ;  /* 0x000000063900720c */ /* 0x000fe40003fa4070 */
[----:B------:R-:W-:Y:S01]  /*4970*/  ISETP.GE.AND P2, PT, R59, RZ, PT ;  /* 0x000000ff3b00720c */ /* 0x000fe20003f46270 */
[----:B------:R1:W-:Y:S04]  /*4980*/  STL [R1+0xb8], R5 ;  /* 0x0000b80501007387 */ /* 0x0003e80000100800 */
[----:B------:R-:W4:Y:S01]  /*4990*/  LDL.LU R59, [R1+0x4c] ;  /* 0x00004c00013b7983 */ /* 0x000f220000300800 */
[----:B------:R-:W-:-:S03]  /*49a0*/  ISETP.GE.AND P3, PT, R34, RZ, PT ;  /* 0x000000ff2200720c */ /* 0x000fc60003f66270 */
[----:B------:R-:W4:Y:S02]  /*49b0*/  LDL.LU R34, [R1+0x50] ;  /* 0x0000500001227983 */ /* 0x000f240000300800 */
[----:B------:R-:W-:-:S04]  /*49c0*/  @!P5 IMAD.IADD R6, R6, 0x1, -R57 ;  /* 0x000000010606d824 */ /* 0x000fc800078e0a39 */
[----:B0-----:R-:W-:-:S04]  /*49d0*/  IMAD.MOV.U32 R9, RZ, RZ, R6 ;  /* 0x000000ffff097224 */ /* 0x001fc800078e0006 */
[----:B------:R-:W-:-:S05]  /*49e0*/  @!P3 IMAD.MOV R9, RZ, RZ, -R9 ;  /* 0x000000ffff09b224 */ /* 0x000fca00078e0a09 */
[----:B------:R-:W-:Y:S01]  /*49f0*/  STL [R1+0xc0], R9 ;  /* 0x0000c00901007387 */ /* 0x000fe20000100800 */
[----:B-----5:R-:W-:Y:S02]  /*4a00*/  IABS R50, R61 ;  /* 0x0000003d00327213 */ /* 0x020fe40000000000 */
[----:B------:R-:W-:Y:S02]  /*4a10*/  ISETP.GE.AND P3, PT, R61, RZ, PT ;  /* 0x000000ff3d00720c */ /* 0x000fe40003f66270 */
[----:B------:R-:W5:Y:S01]  /*4a20*/  LDL.LU R61, [R1+0x54] ;  /* 0x00005400013d7983 */ /* 0x000f620000300800 */
[----:B------:R-:W-:-:S04]  /*4a30*/  IMAD.HI.U32 R19, R0, R13, RZ ;  /* 0x0000000d00137227 */ /* 0x000fc800078e00ff */
[----:B------:R-:W-:-:S04]  /*4a40*/  IMAD.MOV R19, RZ, RZ, -R19 ;  /* 0x000000ffff137224 */ /* 0x000fc800078e0a13 */
[----:B------:R-:W-:-:S05]  /*4a50*/  IMAD R2, R57, R19, R13 ;  /* 0x0000001339027224 */ /* 0x000fca00078e020d */
[----:B------:R-:W-:Y:S02]  /*4a60*/  ISETP.GT.U32.AND P6, PT, R57, R2, PT ;  /* 0x000000023900720c */ /* 0x000fe40003fc4070 */
[----:B------:R-:W-:Y:S01]  /*4a70*/  ISETP.GE.AND P0, PT, R21, RZ, PT ;  /* 0x000000ff1500720c */ /* 0x000fe20003f06270 */
[----:B------:R-:W-:Y:S01]  /*4a80*/  IMAD.HI.U32 R21, R0, R12, RZ ;  /* 0x0000000c00157227 */ /* 0x000fe200078e00ff */
[----:B--2---:R-:W-:-:S03]  /*4a90*/  IABS R45, R60 ;  /* 0x0000003c002d7213 */ /* 0x004fc60000000000 */
[----:B------:R-:W-:-:S06]  /*4aa0*/  IMAD.MOV R21, RZ, RZ, -R21 ;  /* 0x000000ffff157224 */ /* 0x000fcc00078e0a15 */
[----:B------:R-:W-:Y:S02]  /*4ab0*/  @!P6 IMAD.IADD R2, R2, 0x1, -R57 ;  /* 0x000000010202e824 */ /* 0x000fe400078e0a39 */
[C---:B------:R-:W-:Y:S02]  /*4ac0*/  IMAD R43, R57.reuse, R21, R12 ;  /* 0x00000015392b7224 */ /* 0x040fe400078e020c */
[C---:B-1----:R-:W-:Y:S01]  /*4ad0*/  IMAD.HI.U32 R5, R0.reuse, R45, RZ ;  /* 0x0000002d00057227 */ /* 0x042fe200078e00ff */
[C---:B------:R-:W-:Y:S02]  /*4ae0*/  ISETP.GT.U32.AND P6, PT, R57.reuse, R2, PT ;  /* 0x000000023900720c */ /* 0x040fe40003fc4070 */
[----:B------:R-:W-:Y:S01]  /*4af0*/  ISETP.GT.U32.AND P5, PT, R57, R43, PT ;  /* 0x0000002b3900720c */ /* 0x000fe20003fa4070 */
[----:B------:R-:W-:Y:S02]  /*4b00*/  IMAD.MOV R8, RZ, RZ, -R5 ;  /* 0x000000ffff087224 */ /* 0x000fe400078e0a05 */
[----:B------:R-:W-:-:S04]  /*4b10*/  IMAD.HI.U32 R6, R0, R50, RZ ;  /* 0x0000003200067227 */ /* 0x000fc800078e00ff */
[C---:B------:R-:W-:Y:S02]  /*4b20*/  IMAD R45, R57.reuse, R8, R45 ;  /* 0x00000008392d7224 */ /* 0x040fe400078e022d */
[----:B------:R-:W-:Y:S02]  /*4b30*/  IMAD.MOV R5, RZ, RZ, -R6 ;  /* 0x000000ffff057224 */ /* 0x000fe400078e0a06 */
[--C-:B------:R-:W-:Y:S01]  /*4b40*/  @!P6 IMAD.IADD R2, R2, 0x1, -R57.reuse ;  /* 0x000000010202e824 */ /* 0x100fe200078e0a39 */
[C---:B------:R-:W-:Y:S01]  /*4b50*/  ISETP.GT.U32.AND P6, PT, R57.reuse, R45, PT ;  /* 0x0000002d3900720c */ /* 0x040fe20003fc4070 */
[----:B------:R-:W-:Y:S02]  /*4b60*/  IMAD R50, R57, R5, R50 ;  /* 0x0000000539327224 */ /* 0x000fe400078e0232 */
[----:B------:R-:W-:-:S05]  /*4b70*/  @!P5 IMAD.IADD R43, R43, 0x1, -R57 ;  /* 0x000000012b2bd824 */ /* 0x000fca00078e0a39 */
[----:B------:R-:W-:-:S05]  /*4b80*/  ISETP.GT.U32.AND P5, PT, R57, R43, PT ;  /* 0x0000002b3900720c */ /* 0x000fca0003fa4070 */
[----:B------:R-:W-:Y:S01]  /*4b90*/  @!P6 IMAD.IADD R45, R45, 0x1, -R57 ;  /* 0x000000012d2de824 */ /* 0x000fe200078e0a39 */
[----:B------:R-:W-:Y:S02]  /*4ba0*/  ISETP.GT.U32.AND P4, PT, R57, R4, PT ;  /* 0x000000043900720c */ /* 0x000fe40003f84070 */
[----:B---3--:R-:W-:-:S05]  /*4bb0*/  IABS R53, R28 ;  /* 0x0000001c00357213 */ /* 0x008fca0000000000 */
[----:B------:R-:W-:-:S04]  /*4bc0*/  IMAD.HI.U32 R5, R0, R53, RZ ;  /* 0x0000003500057227 */ /* 0x000fc800078e00ff */
[----:B------:R-:W-:-:S04]  /*4bd0*/  IMAD.MOV R5, RZ, RZ, -R5 ;  /* 0x000000ffff057224 */ /* 0x000fc800078e0a05 */
[----:B------:R-:W-:-:S05]  /*4be0*/  IMAD R53, R57, R5, R53 ;  /* 0x0000000539357224 */ /* 0x000fca00078e0235 */
[----:B------:R-:W-:Y:S01]  /*4bf0*/  ISETP.GT.U32.AND P6, PT, R57, R53, PT ;  /* 0x000000353900720c */ /* 0x000fe20003fc4070 */
[----:B------:R-:W-:Y:S01]  /*4c00*/  @!P5 IMAD.IADD R43, R43, 0x1, -R57 ;  /* 0x000000012b2bd824 */ /* 0x000fe200078e0a39 */
[----:B----4-:R-:W-:Y:S02]  /*4c10*/  IABS R12, R15 ;  /* 0x0000000f000c7213 */ /* 0x010fe40000000000 */
[----:B------:R-:W-:-:S03]  /*4c20*/  ISETP.GT.U32.AND P5, PT, R57, R50, PT ;  /* 0x000000323900720c */ /* 0x000fc60003fa4070 */
[----:B------:R-:W-:Y:S01]  /*4c30*/  IMAD.HI.U32 R25, R0, R12, RZ ;  /* 0x0000000c00197227 */ /* 0x000fe200078e00ff */
[----:B------:R-:W-:-:S05]  /*4c40*/  IABS R19, R44 ;  /* 0x0000002c00137213 */ /* 0x000fca0000000000 */
[----:B------:R-:W-:Y:S01]  /*4c50*/  @!P6 IMAD.IADD R53, R53, 0x1, -R57 ;  /* 0x000000013535e824 */ /* 0x000fe200078e0a39 */
[----:B------:R-:W-:Y:S02]  /*4c60*/  ISETP.GT.U32.AND P6, PT, R57, R45, PT ;  /* 0x0000002d3900720c */ /* 0x000fe40003fc4070 */
[----:B------:R-:W-:Y:S01]  /*4c70*/  IABS R8, R29 ;  /* 0x0000001d00087213 */ /* 0x000fe20000000000 */
[----:B------:R-:W-:-:S04]  /*4c80*/  IMAD.HI.U32 R21, R0, R19, RZ ;  /* 0x0000001300157227 */ /* 0x000fc800078e00ff */
[----:B------:R-:W-:-:S04]  /*4c90*/  IMAD.HI.U32 R5, R0, R8, RZ ;  /* 0x0000000800057227 */ /* 0x000fc800078e00ff */
[----:B------:R-:W-:Y:S02]  /*4ca0*/  IMAD.MOV R25, RZ, RZ, -R25 ;  /* 0x000000ffff197224 */ /* 0x000fe400078e0a19 */
[----:B------:R-:W-:Y:S02]  /*4cb0*/  IMAD.MOV R21, RZ, RZ, -R21 ;  /* 0x000000ffff157224 */ /* 0x000fe400078e0a15 */
[----:B------:R-:W-:Y:S02]  /*4cc0*/  IMAD.MOV R5, RZ, RZ, -R5 ;  /* 0x000000ffff057224 */ /* 0x000fe400078e0a05 */
[C---:B------:R-:W-:Y:S01]  /*4cd0*/  IMAD R12, R57.reuse, R25, R12 ;  /* 0x00000019390c7224 */ /* 0x040fe200078e020c */
[----:B------:R-:W-:Y:S01]  /*4ce0*/  IABS R13, R31 ;  /* 0x0000001f000d7213 */ /* 0x000fe20000000000 */
[--C-:B------:R-:W-:Y:S02]  /*4cf0*/  @!P4 IMAD.IADD R4, R4, 0x1, -R57.reuse ;  /* 0x000000010404c824 */ /* 0x100fe400078e0a39 */
[----:B------:R-:W-:Y:S01]  /*4d00*/  @!P5 IMAD.IADD R50, R50, 0x1, -R57 ;  /* 0x000000013232d824 */ /* 0x000fe200078e0a39 */
[----:B------:R-:W-:Y:S01]  /*4d10*/  ISETP.GE.AND P4, PT, R60, RZ, PT ;  /* 0x000000ff3c00720c */ /* 0x000fe20003f86270 */
[C---:B------:R-:W-:Y:S01]  /*4d20*/  IMAD R19, R57.reuse, R21, R19 ;  /* 0x0000001539137224 */ /* 0x040fe200078e0213 */
[----:B------:R-:W2:Y:S01]  /*4d30*/  LDL.LU R60, [R1+0x58] ;  /* 0x00005800013c7983 */ /* 0x000ea20000300800 */
[C---:B------:R-:W-:Y:S01]  /*4d40*/  IMAD R8, R57.reuse, R5, R8 ;  /* 0x0000000539087224 */ /* 0x040fe200078e0208 */
[----:B------:R-:W-:Y:S01]  /*4d50*/  IABS R5, R59 ;  /* 0x0000003b00057213 */ /* 0x000fe20000000000 */
[----:B------:R-:W-:Y:S01]  /*4d60*/  @!P0 IMAD.MOV R4, RZ, RZ, -R4 ;  /* 0x000000ffff048224 */ /* 0x000fe200078e0a04 */
[C---:B------:R-:W-:Y:S01]  /*4d70*/  ISETP.GT.U32.AND P5, PT, R57.reuse, R12, PT ;  /* 0x0000000c3900720c */ /* 0x040fe20003fa4070 */
[----:B------:R-:W-:Y:S01]  /*4d80*/  IMAD.HI.U32 R6, R0, R13, RZ ;  /* 0x0000000d00067227 */ /* 0x000fe200078e00ff */
[----:B------:R-:W-:-:S03]  /*4d90*/  ISETP.GT.U32.AND P0, PT, R57, R50, PT ;  /* 0x000000323900720c */ /* 0x000fc60003f04070 */
[----:B------:R-:W-:Y:S01]  /*4da0*/  @!P6 IMAD.IADD R45, R45, 0x1, -R57 ;  /* 0x000000012d2de824 */ /* 0x000fe200078e0a39 */
[----:B------:R-:W-:Y:S01]  /*4db0*/  ISETP.GT.U32.AND P6, PT, R57, R19, PT ;  /* 0x000000133900720c */ /* 0x000fe20003fc4070 */
[----:B------:R-:W-:-:S04]  /*4dc0*/  IMAD.HI.U32 R21, R0, R5, RZ ;  /* 0x0000000500157227 */ /* 0x000fc800078e00ff */
[----:B------:R-:W-:Y:S02]  /*4dd0*/  IMAD.MOV R6, RZ, RZ, -R6 ;  /* 0x000000ffff067224 */ /* 0x000fe400078e0a06 */
[----:B------:R-:W-:Y:S02]  /*4de0*/  IMAD.MOV R21, RZ, RZ, -R21 ;  /* 0x000000ffff157224 */ /* 0x000fe400078e0a15 */
[C---:B------:R-:W-:Y:S02]  /*4df0*/  IMAD R13, R57.reuse, R6, R13 ;  /* 0x00000006390d7224 */ /* 0x040fe400078e020d */
[C---:B------:R-:W-:Y:S02]  /*4e00*/  IMAD R5, R57.reuse, R21, R5 ;  /* 0x0000001539057224 */ /* 0x040fe400078e0205 */
[--C-:B------:R-:W-:Y:S01]  /*4e10*/  @!P5 IMAD.IADD R12, R12, 0x1, -R57.reuse ;  /* 0x000000010c0cd824 */ /* 0x100fe200078e0a39 */
[C---:B------:R-:W-:Y:S01]  /*4e20*/  ISETP.GT.U32.AND P5, PT, R57.reuse, R53, PT ;  /* 0x000000353900720c */ /* 0x040fe20003fa4070 */
[--C-:B------:R-:W-:Y:S01]  /*4e30*/  @!P0 IMAD.IADD R50, R50, 0x1, -R57.reuse ;  /* 0x0000000132328824 */ /* 0x100fe200078e0a39 */
[----:B------:R-:W-:Y:S01]  /*4e40*/  ISETP.GT.U32.AND P0, PT, R57, R13, PT ;  /* 0x0000000d3900720c */ /* 0x000fe20003f04070 */
[----:B------:R-:W-:Y:S01]  /*4e50*/  @!P6 IMAD.IADD R19, R19, 0x1, -R57 ;  /* 0x000000011313e824 */ /* 0x000fe200078e0a39 */
[C---:B------:R-:W-:Y:S01]  /*4e60*/  ISETP.GT.U32.AND P6, PT, R57.reuse, R5, PT ;  /* 0x000000053900720c */ /* 0x040fe20003fc4070 */
[----:B------:R5:W-:Y:S01]  /*4e70*/  STL [R1+0xa0], R4 ;  /* 0x0000a00401007387 */ /* 0x000be20000100800 */
[----:B------:R-:W-:Y:S01]  /*4e80*/  @!P1 IMAD.MOV R2, RZ, RZ, -R2 ;  /* 0x000000ffff029224 */ /* 0x000fe200078e0a02 */
[----:B------:R-:W-:-:S02]  /*4e90*/  ISETP.GT.U32.AND P1, PT, R57, R12, PT ;  /* 0x0000000c3900720c */ /* 0x000fc40003f24070 */
[----:B------:R-:W3:Y:S04]  /*4ea0*/  LDL.LU R30, [R1+0x5c] ;  /* 0x00005c00011e7983 */ /* 0x000ee80000300800 */
[--C-:B------:R-:W-:Y:S01]  /*4eb0*/  @!P5 IMAD.IADD R53, R53, 0x1, -R57.reuse ;  /* 0x000000013535d824 */ /* 0x100fe200078e0a39 */
[----:B------:R-:W-:Y:S01]  /*4ec0*/  ISETP.GT.U32.AND P5, PT, R57, R8, PT ;  /* 0x000000083900720c */ /* 0x000fe20003fa4070 */
[--C-:B------:R-:W-:Y:S01]  /*4ed0*/  @!P0 IMAD.IADD R13, R13, 0x1, -R57.reuse ;  /* 0x000000010d0d8824 */ /* 0x100fe200078e0a39 */
[----:B------:R-:W-:Y:S01]  /*4ee0*/  ISETP.GE.AND P0, PT, R15, RZ, PT ;  /* 0x000000ff0f00720c */ /* 0x000fe20003f06270 */
[----:B------:R-:W-:Y:S02]  /*4ef0*/  @!P6 IMAD.IADD R5, R5, 0x1, -R57 ;  /* 0x000000010505e824 */ /* 0x000fe400078e0a39 */
[----:B------:R-:W-:-:S03]  /*4f00*/  @!P4 IMAD.MOV R45, RZ, RZ, -R45 ;  /* 0x000000ffff2dc224 */ /* 0x000fc600078e0a2d */
[----:B------:R-:W-:Y:S01]  /*4f10*/  ISETP.GT.U32.AND P4, PT, R57, R5, PT ;  /* 0x000000053900720c */ /* 0x000fe20003f84070 */
[--C-:B------:R-:W-:Y:S01]  /*4f20*/  @!P1 IMAD.IADD R12, R12, 0x1, -R57.reuse ;  /* 0x000000010c0c9824 */ /* 0x100fe200078e0a39 */
[----:B------:R2:W-:Y:S03]  /*4f30*/  STL [R1+0xa4], R2 ;  /* 0x0000a40201007387 */ /* 0x0005e60000100800 */
[--C-:B------:R-:W-:Y:S01]  /*4f40*/  @!P5 IMAD.IADD R8, R8, 0x1, -R57.reuse ;  /* 0x000000010808d824 */ /* 0x100fe200078e0a39 */
[----:B------:R-:W-:Y:S01]  /*4f50*/  ISETP.GE.AND P5, PT, R44, RZ, PT ;  /* 0x000000ff2c00720c */ /* 0x000fe20003fa6270 */
[----:B------:R-:W-:Y:S01]  /*4f60*/  @!P0 IMAD.MOV R12, RZ, RZ, -R12 ;  /* 0x000000ffff0c8224 */ /* 0x000fe200078e0a0c */
[----:B------:R-:W4:Y:S05]  /*4f70*/  LDL.LU R44, [R1+0x68] ;  /* 0x00006800012c7983 */ /* 0x000f2a0000300800 */
[----:B------:R-:W-:Y:S01]  /*4f80*/  @!P4 IMAD.IADD R5, R5, 0x1, -R57 ;  /* 0x000000010505c824 */ /* 0x000fe200078e0a39 */
[----:B------:R-:W-:-:S02]  /*4f90*/  ISETP.GE.AND P4, PT, R59, RZ, PT ;  /* 0x000000ff3b00720c */ /* 0x000fc40003f86270 */
[----:B------:R-:W4:Y:S01]  /*4fa0*/  LDL.LU R59, [R1+0x6c] ;  /* 0x00006c00013b7983 */ /* 0x000f220000300800 */
[----:B-----5:R-:W-:-:S05]  /*4fb0*/  IABS R4, R61 ;  /* 0x0000003d00047213 */ /* 0x020fca0000000000 */
[----:B------:R-:W-:-:S04]  /*4fc0*/  IMAD.HI.U32 R25, R0, R4, RZ ;  /* 0x0000000400197227 */ /* 0x000fc800078e00ff */
[----:B------:R-:W-:-:S04]  /*4fd0*/  IMAD.MOV R25, RZ, RZ, -R25 ;  /* 0x000000ffff197224 */ /* 0x000fc800078e0a19 */
[----:B------:R-:W-:-:S05]  /*4fe0*/  IMAD R4, R57, R25, R4 ;  /* 0x0000001939047224 */ /* 0x000fca00078e0204 */
[----:B------:R-:W-:-:S13]  /*4ff0*/  ISETP.GT.U32.AND P0, PT, R57, R4, PT ;  /* 0x000000043900720c */ /* 0x000fda0003f04070 */
[----:B------:R-:W-:Y:S01]  /*5000*/  @!P0 IMAD.IADD R4, R4, 0x1, -R57 ;  /* 0x0000000104048824 */ /* 0x000fe200078e0a39 */
[----:B------:R-:W-:Y:S02]  /*5010*/  ISETP.GE.AND P0, PT, R61, RZ, PT ;  /* 0x000000ff3d00720c */ /* 0x000fe40003f06270 */
[----:B------:R-:W5:Y:S01]  /*5020*/  LDL.LU R61, [R1+0x74] ;  /* 0x00007400013d7983 */ /* 0x000f620000300800 */
[----:B------:R-:W-:Y:S01]  /*5030*/  IABS R6, R34 ;  /* 0x0000002200067213 */ /* 0x000fe20000000000 */
[----:B------:R-:W-:Y:S01]  /*5040*/  @!P2 IMAD.MOV R43, RZ, RZ, -R43 ;  /* 0x000000ffff2ba224 */ /* 0x000fe200078e0a2b */
[C---:B------:R-:W-:Y:S01]  /*5050*/  ISETP.GT.U32.AND P2, PT, R57.reuse, R19, PT ;  /* 0x000000133900720c */ /* 0x040fe20003f44070 */
[----:B------:R-:W-:Y:S01]  /*5060*/  @!P3 IMAD.MOV R50, RZ, RZ, -R50 ;  /* 0x000000ffff32b224 */ /* 0x000fe200078e0a32 */
[----:B------:R-:W-:Y:S01]  /*5070*/  ISETP.GE.AND P1, PT, R28, RZ, PT ;  /* 0x000000ff1c00720c */ /* 0x000fe20003f26270 */
[----:B------:R-:W-:Y:S01]  /*5080*/  IMAD.HI.U32 R28, R0, R6, RZ ;  /* 0x00000006001c7227 */ /* 0x000fe200078e00ff */
[----:B------:R-:W-:-:S02]  /*5090*/  ISETP.GT.U32.AND P3, PT, R57, R8, PT ;  /* 0x000000083900720c */ /* 0x000fc40003f64070 */
[----:B------:R-:W-:Y:S01]  /*50a0*/  ISETP.GT.U32.AND P6, PT, R57, R13, PT ;  /* 0x0000000d3900720c */ /* 0x000fe20003fc4070 */
[----:B------:R-:W-:-:S04]  /*50b0*/  IMAD.MOV R28, RZ, RZ, -R28 ;  /* 0x000000ffff1c7224 */ /* 0x000fc800078e0a1c */
[----:B------:R-:W-:Y:S02]  /*50c0*/  IMAD R6, R57, R28, R6 ;  /* 0x0000001c39067224 */ /* 0x000fe400078e0206 */
[----:B------:R-:W-:Y:S01]  /*50d0*/  @!P2 IMAD.IADD R19, R19, 0x1, -R57 ;  /* 0x000000011313a824 */ /* 0x000fe200078e0a39 */
[----:B------:R-:W-:Y:S01]  /*50e0*/  ISETP.GE.AND P2, PT, R31, RZ, PT ;  /* 0x000000ff1f00720c */ /* 0x000fe20003f46270 */
[----:B------:R-:W-:Y:S01]  /*50f0*/  @!P1 IMAD.MOV R53, RZ, RZ, -R53 ;  /* 0x000000ffff359224 */ /* 0x000fe200078e0a35 */
[----:B------:R-:W-:Y:S01]  /*5100*/  ISETP.GT.U32.AND P1, PT, R57, R6, PT ;  /* 0x000000063900720c */ /* 0x000fe20003f24070 */
[--C-:B------:R-:W-:Y:S01]  /*5110*/  @!P3 IMAD.IADD R8, R8, 0x1, -R57.reuse ;  /* 0x000000010808b824 */ /* 0x100fe200078e0a39 */
[----:B------:R-:W-:Y:S01]  /*5120*/  ISETP.GE.AND P3, PT, R29, RZ, PT ;  /* 0x000000ff1d00720c */ /* 0x000fe20003f66270 */
[----:B------:R-:W-:Y:S02]  /*5130*/  @!P6 IMAD.IADD R13, R13, 0x1, -R57 ;  /* 0x000000010d0de824 */ /* 0x000fe400078e0a39 */
[----:B------:R-:W-:-:S02]  /*5140*/  IMAD.MOV.U32 R10, RZ, RZ, R19 ;  /* 0x000000ffff0a7224 */ /* 0x000fc400078e0013 */
[----:B------:R-:W-:Y:S02]  /*5150*/  IMAD.MOV.U32 R9, RZ, RZ, R13 ;  /* 0x000000ffff097224 */ /* 0x000fe400078e000d */
[----:B------:R-:W-:Y:S02]  /*5160*/  @!P5 IMAD.MOV R10, RZ, RZ, -R10 ;  /* 0x000000ffff0ad224 */ /* 0x000fe400078e0a0a */
[----:B------:R-:W-:Y:S02]  /*5170*/  @!P2 IMAD.MOV R9, RZ, RZ, -R9 ;  /* 0x000000ffff09a224 */ /* 0x000fe400078e0a09 */
[----:B------:R-:W-:Y:S02]  /*5180*/  @!P1 IMAD.IADD R6, R6, 0x1, -R57 ;  /* 0x0000000106069824 */ /* 0x000fe400078e0a39 */
[----:B------:R-:W-:Y:S01]  /*5190*/  @!P3 IMAD.MOV R8, RZ, RZ, -R8 ;  /* 0x000000ffff08b224 */ /* 0x000fe200078e0a08 */
[----:B------:R-:W-:Y:S01]  /*51a0*/  STL [R1+0x50], R10 ;  /* 0x0000500a01007387 */ /* 0x000fe20000100800 */
[----:B------:R-:W-:-:S02]  /*51b0*/  ISETP.GE.AND P1, PT, R34, RZ, PT ;  /* 0x000000ff2200720c */ /* 0x000fc40003f26270 */
[----:B------:R-:W-:Y:S01]  /*51c0*/  ISETP.GT.U32.AND P5, PT, R57, R6, PT ;  /* 0x000000063900720c */ /* 0x000fe20003fa4070 */
[----:B------:R-:W-:Y:S04]  /*51d0*/  STL [R1+0x60], R9 ;  /* 0x0000600901007387 */ /* 0x000fe80000100800 */
[----:B------:R-:W5:Y:S04]  /*51e0*/  LDL.LU R34, [R1+0x7c] ;  /* 0x00007c0001227983 */ /* 0x000f680000300800 */
[----:B------:R0:W-:Y:S01]  /*51f0*/  STL [R1+0x64], R8 ;  /* 0x0000640801007387 */ /* 0x0001e20000100800 */
[----:B------:R-:W-:-:S03]  /*5200*/  @!P4 IMAD.MOV R5, RZ, RZ, -R5 ;  /* 0x000000ffff05c224 */ /* 0x000fc600078e0a05 */
[----:B------:R-:W-:-:S04]  /*5210*/  @!P5 IMAD.IADD R6, R6, 0x1, -R57 ;  /* 0x000000010606d824 */ /* 0x000fc800078e0a39 */
[----:B------:R-:W-:Y:S01]  /*5220*/  @!P1 IMAD.MOV R6, RZ, RZ, -R6 ;  /* 0x000000ffff069224 */ /* 0x000fe200078e0a06 */
[----:B--2---:R-:W-:-:S05]  /*5230*/  IABS R2, R60 ;  /* 0x0000003c00027213 */ /* 0x004fca0000000000 */
[----:B------:R-:W-:-:S04]  /*5240*/  IMAD.HI.U32 R21, R0, R2, RZ ;  /* 0x0000000200157227 */ /* 0x000fc800078e00ff */
[----:B------:R-:W-:-:S04]  /*5250*/  IMAD.MOV R21, RZ, RZ, -R21 ;  /* 0x000000ffff157224 */ /* 0x000fc800078e0a15 */
[----:B------:R-:W-:-:S05]  /*5260*/  IMAD R2, R57, R21, R2 ;  /* 0x0000001539027224 */ /* 0x000fca00078e0202 */
[----:B------:R-:W-:Y:S02]  /*5270*/  ISETP.GT.U32.AND P6, PT, R57, R2, PT ;  /* 0x000000023900720c */ /* 0x000fe40003fc4070 */
[----:B------:R-:W-:Y:S02]  /*5280*/  ISETP.GE.AND P3, PT, R60, RZ, PT ;  /* 0x000000ff3c00720c */ /* 0x000fe40003f66270 */
[----:B------:R-:W2:Y:S01]  /*5290*/  LDL.LU R60, [R1+0xb4] ;  /* 0x0000b400013c7983 */ /* 0x000ea20000300800 */
[----:B---3--:R-:W-:-:S08]  /*52a0*/  IABS R21, R30 ;  /* 0x0000001e00157213 */ /* 0x008fd00000000000 */
[----:B------:R-:W-:Y:S01]  /*52b0*/  @!P6 IMAD.IADD R2, R2, 0x1, -R57 ;  /* 0x000000010202e824 */ /* 0x000fe200078e0a39 */
[----:B------:R-:W-:Y:S01]  /*52c0*/  ISETP.GT.U32.AND P6, PT, R57, R4, PT ;  /* 0x000000043900720c */ /* 0x000fe20003fc4070 */
[----:B------:R-:W-:-:S03]  /*52d0*/  IMAD.HI.U32 R25, R0, R21, RZ ;  /* 0x0000001500197227 */ /* 0x000fc600078e00ff */
[----:B------:R-:W-:Y:S01]  /*52e0*/  ISETP.GT.U32.AND P2, PT, R57, R2, PT ;  /* 0x000000023900720c */ /* 0x000fe20003f44070 */
[----:B------:R-:W-:-:S04]  /*52f0*/  IMAD.MOV R25, RZ, RZ, -R25 ;  /* 0x000000ffff197224 */ /* 0x000fc800078e0a19 */
[----:B------:R-:W-:-:S04]  /*5300*/  IMAD R21, R57, R25, R21 ;  /* 0x0000001939157224 */ /* 0x000fc800078e0215 */
[--C-:B------:R-:W-:Y:S01]  /*5310*/  @!P6 IMAD.IADD R4, R4, 0x1, -R57.reuse ;  /* 0x000000010404e824 */ /* 0x100fe200078e0a39 */
[----:B------:R-:W-:Y:S02]  /*5320*/  ISETP.GT.U32.AND P4, PT, R57, R21, PT ;  /* 0x000000153900720c */ /* 0x000fe40003f84070 */
[----:B----4-:R-:W-:Y:S01]  /*5330*/  IABS R13, R44 ;  /* 0x0000002c000d7213 */ /* 0x010fe20000000000 */
[----:B------:R1:W-:Y:S01]  /*5340*/  STL [R1+0x98], R5 ;  /* 0x0000980501007387 */ /* 0x0003e20000100800 */
[----:B------:R-:W-:-:S03]  /*5350*/  @!P2 IMAD.IADD R2, R2, 0x1, -R57 ;  /* 0x000000010202a824 */ /* 0x000fc600078e0a39 */
[----:B------:R3:W-:Y:S01]  /*5360*/  STL [R1+0x90], R6 ;  /* 0x0000900601007387 */ /* 0x0007e20000100800 */
[----:B0-----:R-:W-:Y:S01]  /*5370*/  IABS R8, R59 ;  /* 0x0000003b00087213 */ /* 0x001fe20000000000 */
[----:B-1----:R-:W-:Y:S01]  /*5380*/  IMAD.HI.U32 R5, R0, R13, RZ ;  /* 0x0000000d00057227 */ /* 0x002fe200078e00ff */
[----:B------:R-:W-:Y:S02]  /*5390*/  ISETP.GE.AND P2, PT, R59, RZ, PT ;  /* 0x000000ff3b00720c */ /* 0x000fe40003f46270 */
[----:B------:R-:W4:Y:S01]  /*53a0*/  LDL.LU R59, [R1+0xbc] ;  /* 0x0000bc00013b7983 */ /* 0x000f220000300800 */
[----:B---3--:R-:W-:Y:S02]  /*53b0*/  IMAD.MOV.U32 R6, RZ, RZ, R4 ;  /* 0x000000ffff067224 */ /* 0x008fe400078e0004 */
[----:B------:R-:W-:Y:S02]  /*53c0*/  IMAD.MOV R5, RZ, RZ, -R5 ;  /* 0x000000ffff057224 */ /* 0x000fe400078e0a05 */
[----:B------:R-:W-:-:S02]  /*53d0*/  @!P0 IMAD.MOV R6, RZ, RZ, -R6 ;  /* 0x000000ffff068224 */ /* 0x000fc400078e0a06 */
[----:B------:R-:W-:Y:S02]  /*53e0*/  IMAD R13, R57, R5, R13 ;  /* 0x00000005390d7224 */ /* 0x000fe400078e020d */
[----:B------:R-:W-:Y:S01]  /*53f0*/  @!P4 IMAD.IADD R21, R21, 0x1, -R57 ;  /* 0x000000011515c824 */ /* 0x000fe200078e0a39 */
[----:B------:R-:W-:Y:S01]  /*5400*/  STL [R1+0x94], R6 ;  /* 0x0000940601007387 */ /* 0x000fe20000100800 */
[----:B------:R-:W-:Y:S01]  /*5410*/  IMAD.MOV.U32 R5, RZ, RZ, R2 ;  /* 0x000000ffff057224 */ /* 0x000fe200078e0002 */
[----:B-----5:R-:W-:Y:S02]  /*5420*/  ISETP.GE.AND P4, PT, R61, RZ, PT ;  /* 0x000000ff3d00720c */ /* 0x020fe40003f86270 */
[----:B------:R-:W-:Y:S02]  /*5430*/  IABS R2, R61 ;  /* 0x0000003d00027213 */ /* 0x000fe40000000000 */
[----:B------:R-:W3:Y:S04]  /*5440*/  LDL.LU R61, [R1+0xf0] ;  /* 0x0000f000013d7983 */ /* 0x000ee80000300800 */
[----:B------:R-:W5:Y:S01]  /*5450*/  LDL.LU R38, [R1+0xf4] ;  /* 0x0000f40001267983 */ /* 0x000f620000300800 */
[----:B------:R-:W-:Y:S01]  /*5460*/  ISETP.GT.U32.AND P1, PT, R57, R21, PT ;  /* 0x000000153900720c */ /* 0x000fe20003f24070 */
[----:B------:R-:W-:-:S04]  /*5470*/  IMAD.HI.U32 R4, R0, R8, RZ ;  /* 0x0000000800047227 */ /* 0x000fc800078e00ff */
[----:B------:R-:W-:Y:S02]  /*5480*/  IMAD.MOV R4, RZ, RZ, -R4 ;  /* 0x000000ffff047224 */ /* 0x000fe400078e0a04 */
[----:B------:R-:W-:Y:S02]  /*5490*/  @!P3 IMAD.MOV R5, RZ, RZ, -R5 ;  /* 0x000000ffff05b224 */ /* 0x000fe400078e0a05 */
[----:B------:R-:W-:Y:S01]  /*54a0*/  IMAD R8, R57, R4, R8 ;  /* 0x0000000439087224 */ /* 0x000fe200078e0208 */
[----:B------:R-:W-:Y:S02]  /*54b0*/  ISETP.GE.AND P6, PT, R44, RZ, PT ;  /* 0x000000ff2c00720c */ /* 0x000fe40003fc6270 */
[----:B------:R-:W-:Y:S01]  /*54c0*/  STL [R1+0x1a0], R5 ;  /* 0x0001a00501007387 */ /* 0x000fe20000100800 */
[----:B------:R-:W-:Y:S01]  /*54d0*/  @!P1 IMAD.IADD R21, R21, 0x1, -R57 ;  /* 0x0000000115159824 */ /* 0x000fe200078e0a39 */
[C---:B------:R-:W-:Y:S02]  /*54e0*/  ISETP.GT.U32.AND P1, PT, R57.reuse, R8, PT ;  /* 0x000000083900720c */ /* 0x040fe40003f24070 */
[----:B------:R-:W3:Y:S01]  /*54f0*/  LDL.LU R10, [R1+0xf8] ;  /* 0x0000f800010a7983 */ /* 0x000ee20000300800 */
[----:B------:R-:W-:-:S03]  /*5500*/  ISETP.GT.U32.AND P0, PT, R57, R13, PT ;  /* 0x0000000d3900720c */ /* 0x000fc60003f04070 */
[----:B------:R-:W3:Y:S01]  /*5510*/  LDL.LU R44, [R1+0xfc] ;  /* 0x0000fc00012c7983 */ /* 0x000ee20000300800 */
[----:B------:R-:W-:-:S06]  /*5520*/  ISETP.GE.AND P5, PT, R30, RZ, PT ;  /* 0x000000ff1e00720c */ /* 0x000fcc0003fa6270 */
[----:B------:R-:W-:-:S03]  /*5530*/  @!P1 IMAD.IADD R8, R8, 0x1, -R57 ;  /* 0x0000000108089824 */ /* 0x000fc600078e0a39 */
[----:B------:R-:W-:Y:S02]  /*5540*/  @!P0 IMAD.IADD R13, R13, 0x1, -R57 ;  /* 0x000000010d0d8824 */ /* 0x000fe400078e0a39 */
[C---:B------:R-:W-:Y:S01]  /*5550*/  ISETP.GT.U32.AND P1, PT, R57.reuse, R8, PT ;  /* 0x000000083900720c */ /* 0x040fe20003f24070 */
[----:B------:R-:W-:Y:S02]  /*5560*/  IMAD.MOV.U32 R9, RZ, RZ, R21 ;  /* 0x000000ffff097224 */ /* 0x000fe400078e0015 */
[----:B------:R-:W-:Y:S02]  /*5570*/  ISETP.GT.U32.AND P0, PT, R57, R13, PT ;  /* 0x0000000d3900720c */ /* 0x000fe40003f04070 */
[----:B------:R-:W-:Y:S02]  /*5580*/  ISETP.GE.AND P3, PT, R34, RZ, PT ;  /* 0x000000ff2200720c */ /* 0x000fe40003f66270 */
[----:B------:R-:W-:Y:S01]  /*5590*/  IABS R19, R34 ;  /* 0x0000002200137213 */ /* 0x000fe20000000000 */
[----:B------:R-:W-:Y:S01]  /*55a0*/  @!P5 IMAD.MOV R9, RZ, RZ, -R9 ;  /* 0x000000ffff09d224 */ /* 0x000fe200078e0a09 */
[----:B------:R-:W3:Y:S01]  /*55b0*/  LDL.LU R34, [R1+0x110] ;  /* 0x0001100001227983 */ /* 0x000ee20000300800 */
[----:B------:R-:W-:-:S03]  /*55c0*/  IMAD.HI.U32 R25, R0, R2, RZ ;  /* 0x0000000200197227 */ /* 0x000fc600078e00ff */
[----:B------:R0:W-:Y:S01]  /*55d0*/  STL [R1+0x194], R9 ;  /* 0x0001940901007387 */ /* 0x0001e20000100800 */
[--C-:B------:R-:W-:Y:S02]  /*55e0*/  @!P1 IMAD.IADD R8, R8, 0x1, -R57.reuse ;  /* 0x0000000108089824 */ /* 0x100fe400078e0a39 */
[----:B------:R-:W-:Y:S01]  /*55f0*/  @!P0 IMAD.IADD R13, R13, 0x1, -R57 ;  /* 0x000000010d0d8824 */ /* 0x000fe200078e0a39 */
[----:B------:R-:W3:Y:S01]  /*5600*/  LDL.LU R15, [R1+0x114] ;  /* 0x00011400010f7983 */ /* 0x000ee20000300800 */
[----:B------:R-:W-:Y:S02]  /*5610*/  IMAD.MOV R21, RZ, RZ, -R25 ;  /* 0x000000ffff157224 */ /* 0x000fe400078e0a19 */
[----:B0-----:R-:W-:Y:S02]  /*5620*/  IMAD.MOV.U32 R9, RZ, RZ, R13 ;  /* 0x000000ffff097224 */ /* 0x001fe400078e000d */
[----:B------:R-:W-:Y:S02]  /*5630*/  IMAD R2, R57, R21, R2 ;  /* 0x0000001539027224 */ /* 0x000fe400078e0202 */
[----:B------:R-:W-:-:S03]  /*5640*/  @!P6 IMAD.MOV R9, RZ, RZ, -R9 ;  /* 0x000000ffff09e224 */ /* 0x000fc600078e0a09 */
[----:B------:R-:W-:Y:S01]  /*5650*/  ISETP.GT.U32.AND P0, PT, R57, R2, PT ;  /* 0x000000023900720c */ /* 0x000fe20003f04070 */
[----:B------:R-:W-:-:S04]  /*5660*/  IMAD.HI.U32 R5, R0, R19, RZ ;  /* 0x0000001300057227 */ /* 0x000fc800078e00ff */
[----:B------:R-:W-:Y:S02]  /*5670*/  @!P2 IMAD.MOV R8, RZ, RZ, -R8 ;  /* 0x000000ffff08a224 */ /* 0x000fe400078e0a08 */
[----:B------:R-:W-:Y:S01]  /*5680*/  IMAD.MOV R5, RZ, RZ, -R5 ;  /* 0x000000ffff057224 */ /* 0x000fe200078e0a05 */
[----:B--2---:R-:W-:-:S05]  /*5690*/  IABS R6, R60 ;  /* 0x0000003c00067213 */ /* 0x004fca0000000000 */
[----:B------:R-:W-:-:S04]  /*56a0*/  IMAD.HI.U32 R4, R0, R6, RZ ;  /* 0x0000000600047227 */ /* 0x000fc800078e00ff */
[----:B------:R-:W-:-:S04]  /*56b0*/  IMAD.MOV R4, RZ, RZ, -R4 ;  /* 0x000000ffff047224 */ /* 0x000fc800078e0a04 */
[C---:B------:R-:W-:Y:S01]  /*56c0*/  IMAD R6, R57.reuse, R4, R6 ;  /* 0x0000000439067224 */ /* 0x040fe200078e0206 */
[----:B------:R-:W-:Y:S02]  /*56d0*/  ISETP.GE.AND P5, PT, R60, RZ, PT ;  /* 0x000000ff3c00720c */ /* 0x000fe40003fa6270 */
[----:B------:R-:W2:Y:S02]  /*56e0*/  LDL.LU R60, [R1+0x118] ;  /* 0x00011800013c7983 */ /* 0x000ea40000300800 */
[----:B------:R-:W-:Y:S02]  /*56f0*/  ISETP.GT.U32.AND P1, PT, R57, R6, PT ;  /* 0x000000063900720c */ /* 0x000fe40003f24070 */
[----:B------:R-:W-:Y:S04]  /*5700*/  STL [R1+0x74], R9 ;  /* 0x0000740901007387 */ /* 0x000fe80000100800 */
[----:B------:R-:W2:Y:S07]  /*5710*/  LDL.LU R29, [R1+0x11c] ;  /* 0x00011c00011d7983 */ /* 0x000eae0000300800 */
[----:B------:R-:W-:Y:S01]  /*5720*/  @!P1 IMAD.IADD R6, R6, 0x1, -R57 ;  /* 0x0000000106069824 */ /* 0x000fe200078e0a39 */
[----:B----4-:R-:W-:-:S05]  /*5730*/  IABS R4, R59 ;  /* 0x0000003b00047213 */ /* 0x010fca0000000000 */
[----:B------:R-:W-:-:S04]  /*5740*/  IMAD.HI.U32 R21, R0, R4, RZ ;  /* 0x0000000400157227 */ /* 0x000fc800078e00ff */
[----:B------:R-:W-:Y:S01]  /*5750*/  IMAD.MOV R21, RZ, RZ, -R21 ;  /* 0x000000ffff157224 */ /* 0x000fe200078e0a15 */
[----:B------:R-:W-:-:S03]  /*5760*/  ISETP.GT.U32.AND P1, PT, R57, R6, PT ;  /* 0x000000063900720c */ /* 0x000fc60003f24070 */
[----:B------:R-:W-:-:S10]  /*5770*/  IMAD R4, R57, R21, R4 ;  /* 0x0000001539047224 */ /* 0x000fd400078e0204 */
[--C-:B------:R-:W-:Y:S01]  /*5780*/  @!P1 IMAD.IADD R6, R6, 0x1, -R57.reuse ;  /* 0x0000000106069824 */ /* 0x100fe200078e0a39 */
[----:B------:R0:W-:Y:S01]  /*5790*/  STL [R1+0x68], R8 ;  /* 0x0000680801007387 */ /* 0x0001e20000100800 */
[----:B------:R-:W-:Y:S01]  /*57a0*/  @!P0 IMAD.IADD R2, R2, 0x1, -R57 ;  /* 0x0000000102028824 */ /* 0x000fe200078e0a39 */
[----:B------:R-:W-:Y:S01]  /*57b0*/  ISETP.GE.AND P0, PT, R59, RZ, PT ;  /* 0x000000ff3b00720c */ /* 0x000fe20003f06270 */
[----:B------:R-:W-:Y:S01]  /*57c0*/  IMAD R19, R57, R5, R19 ;  /* 0x0000000539137224 */ /* 0x000fe200078e0213 */
[----:B------:R-:W4:Y:S01]  /*57d0*/  LDL.LU R59, [R1+0x380] ;  /* 0x00038000013b7983 */ /* 0x000f220000300800 */
[----:B-----5:R-:W-:-:S05]  /*57e0*/  IABS R31, R38 ;  /* 0x00000026001f7213 */ /* 0x020fca0000000000 */
[----:B------:R-:W-:-:S04]  /*57f0*/  IMAD.HI.U32 R21, R0, R31, RZ ;  /* 0x0000001f00157227 */ /* 0x000fc800078e00ff */
[----:B------:R-:W-:-:S04]  /*5800*/  IMAD.MOV R21, RZ, RZ, -R21 ;  /* 0x000000ffff157224 */ /* 0x000fc800078e0a15 */
[----:B------:R-:W-:-:S05]  /*5810*/  IMAD R31, R57, R21, R31 ;  /* 0x00000015391f7224 */ /* 0x000fca00078e021f */
[----:B------:R-:W-:Y:S02]  /*5820*/  ISETP.GT.U32.AND P1, PT, R57, R31, PT ;  /* 0x0000001f3900720c */ /* 0x000fe40003f24070 */
[----:B---3--:R-:W-:-:S11]  /*5830*/  IABS R5, R61 ;  /* 0x0000003d00057213 */ /* 0x008fd60000000000 */
[----:B------:R-:W-:Y:S01]  /*5840*/  @!P1 IMAD.IADD R31, R31, 0x1, -R57 ;  /* 0x000000011f1f9824 */ /* 0x000fe200078e0a39 */
[----:B------:R-:W-:Y:S02]  /*5850*/  ISETP.GE.AND P1, PT, R61, RZ, PT ;  /* 0x000000ff3d00720c */ /* 0x000fe40003f26270 */
[----:B------:R-:W3:Y:S01]  /*5860*/  LDL.LU R61, [R1+0x384] ;  /* 0x00038400013d7983 */ /* 0x000ee20000300800 */
[----:B------:R-:W-:Y:S01]  /*5870*/  ISETP.GT.U32.AND P6, PT, R57, R19, PT ;  /* 0x000000133900720c */ /* 0x000fe20003fc4070 */
[----:B------:R-:W-:-:S12]  /*5880*/  IMAD.HI.U32 R13, R0, R5, RZ ;  /* 0x00000005000d7227 */ /* 0x000fd800078e00ff */
[----:B------:R-:W-:Y:S01]  /*5890*/  @!P6 IMAD.IADD R19, R19, 0x1, -R57 ;  /* 0x000000011313e824 */ /* 0x000fe200078e0a39 */
[----:B------:R-:W-:-:S04]  /*58a0*/  ISETP.GT.U32.AND P6, PT, R57, R2, PT ;  /* 0x000000023900720c */ /* 0x000fc80003fc4070 */
[----:B------:R-:W-:Y:S01]  /*58b0*/  ISETP.GT.U32.AND P2, PT, R57, R19, PT ;  /* 0x000000133900720c */ /* 0x000fe20003f44070 */
[----:B------:R-:W-:Y:S01]  /*58c0*/  IMAD.MOV R13, RZ, RZ, -R13 ;  /* 0x000000ffff0d7224 */ /* 0x000fe200078e0a0d */
[----:B0-----:R-:W-:-:S03]  /*58d0*/  IABS R8, R44 ;  /* 0x0000002c00087213 */ /* 0x001fc60000000000 */
[----:B------:R-:W-:Y:S01]  /*58e0*/  IMAD R5, R57, R13, R5 ;  /* 0x0000000d39057224 */ /* 0x000fe200078e0205 */
[----:B------:R-:W-:Y:S01]  /*58f0*/  IABS R30, R10 ;  /* 0x0000000a001e7213 */ /* 0x000fe20000000000 */
[----:B------:R-:W-:-:S04]  /*5900*/  IMAD.HI.U32 R25, R0, R8, RZ ;  /* 0x0000000800197227 */ /* 0x000fc800078e00ff */
[--C-:B------:R-:W-:Y:S02]  /*5910*/  @!P6 IMAD.IADD R2, R2, 0x1, -R57.reuse ;  /* 0x000000010202e824 */ /* 0x100fe400078e0a39 */
[----:B------:R-:W-:Y:S01]  /*5920*/  @!P2 IMAD.IADD R19, R19, 0x1, -R57 ;  /* 0x000000011313a824 */ /* 0x000fe200078e0a39 */
[C---:B------:R-:W-:Y:S01]  /*5930*/  ISETP.GT.U32.AND P2, PT, R57.reuse, R5, PT ;  /* 0x000000053900720c */ /* 0x040fe20003f44070 */
[----:B------:R-:W-:Y:S01]  /*5940*/  IMAD.HI.U32 R13, R0, R30, RZ ;  /* 0x0000001e000d7227 */ /* 0x000fe200078e00ff */
[----:B------:R-:W-:-:S03]  /*5950*/  ISETP.GT.U32.AND P6, PT, R57, R4, PT ;  /* 0x000000043900720c */ /* 0x000fc60003fc4070 */
[----:B------:R-:W-:Y:S02]  /*5960*/  IMAD.MOV R25, RZ, RZ, -R25 ;  /* 0x000000ffff197224 */ /* 0x000fe400078e0a19 */
[----:B------:R-:W-:Y:S02]  /*5970*/  IMAD.MOV R13, RZ, RZ, -R13 ;  /* 0x000000ffff0d7224 */ /* 0x000fe400078e0a0d */
[C---:B------:R-:W-:Y:S02]  /*5980*/  IMAD R8, R57.reuse, R25, R8 ;  /* 0x0000001939087224 */ /* 0x040fe400078e0208 */
[----:B------:R-:W-:Y:S02]  /*5990*/  IMAD R30, R57, R13, R30 ;  /* 0x0000000d391e7224 */ /* 0x000fe400078e021e */
[--C-:B------:R-:W-:Y:S01]  /*59a0*/  @!P2 IMAD.IADD R5, R5, 0x1, -R57.reuse ;  /* 0x000000010505a824 */ /* 0x100fe200078e0a39 */
[C---:B------:R-:W-:Y:S01]  /*59b0*/  ISETP.GT.U32.AND P2, PT, R57.reuse, R8, PT ;  /* 0x000000083900720c */ /* 0x040fe20003f44070 */
[----:B------:R-:W-:Y:S01]  /*59c0*/  @!P6 IMAD.IADD R4, R4, 0x1, -R57 ;  /* 0x000000010404e824 */ /* 0x000fe200078e0a39 */
[----:B------:R-:W-:Y:S01]  /*59d0*/  ISETP.GT.U32.AND P6, PT, R57, R30, PT ;  /* 0x0000001e3900720c */ /* 0x000fe20003fc4070 */
[----:B------:R-:W-:Y:S01]  /*59e0*/  IMAD.MOV.U32 R9, RZ, RZ, R2 ;  /* 0x000000ffff097224 */ /* 0x000fe200078e0002 */
[----:B------:R-:W-:-:S03]  /*59f0*/  IABS R28, R34 ;  /* 0x00000022001c7213 */ /* 0x000fc60000000000 */
[----:B------:R-:W-:Y:S01]  /*5a00*/  @!P4 IMAD.MOV R9, RZ, RZ, -R9 ;  /* 0x000000ffff09c224 */ /* 0x000fe200078e0a09 */
[----:B------:R-:W-:Y:S01]  /*5a10*/  ISETP.GT.U32.AND P4, PT, R57, R4, PT ;  /* 0x000000043900720c */ /* 0x000fe20003f84070 */
[----:B------:R-:W-:Y:S01]  /*5a20*/  IMAD.HI.U32 R33, R0, R28, RZ ;  /* 0x0000001c00217227 */ /* 0x000fe200078e00ff */
[----:B------:R-:W-:Y:S02]  /*5a30*/  IABS R21, R15 ;  /* 0x0000000f00157213 */ /* 0x000fe40000000000 */
[----:B------:R0:W-:Y:S01]  /*5a40*/  STL [R1+0x5c], R9 ;  /* 0x00005c0901007387 */ /* 0x0001e20000100800 */
[----:B------:R-:W-:Y:S02]  /*5a50*/  @!P2 IMAD.IADD R8, R8, 0x1, -R57 ;  /* 0x000000010808a824 */ /* 0x000fe400078e0a39 */
[----:B------:R-:W-:Y:S02]  /*5a60*/  IMAD.MOV R33, RZ, RZ, -R33 ;  /* 0x000000ffff217224 */ /* 0x000fe400078e0a21 */
[----:B------:R-:W-:-:S02]  /*5a70*/  @!P6 IMAD.IADD R30, R30, 0x1, -R57 ;  /* 0x000000011e1ee824 */ /* 0x000fc400078e0a39 */
[----:B0-----:R-:W-:Y:S01]  /*5a80*/  IMAD.MOV.U32 R9, RZ, RZ, R19 ;  /* 0x000000ffff097224 */ /* 0x001fe200078e0013 */
[----:B------:R-:W-:Y:S01]  /*5a90*/  ISETP.GT.U32.AND P6, PT, R57, R5, PT ;  /* 0x000000053900720c */ /* 0x000fe20003fc4070 */
[----:B------:R-:W-:-:S04]  /*5aa0*/  IMAD.HI.U32 R25, R0, R21, RZ ;  /* 0x0000001500197227 */ /* 0x000fc800078e00ff */
[----:B------:R-:W-:Y:S01]  /*5ab0*/  @!P3 IMAD.MOV R9, RZ, RZ, -R9 ;  /* 0x000000ffff09b224 */ /* 0x000fe200078e0a09 */
[C---:B------:R-:W-:Y:S01]  /*5ac0*/  ISETP.GT.U32.AND P3, PT, R57.reuse, R8, PT ;  /* 0x000000083900720c */ /* 0x040fe20003f64070 */
[C---:B------:R-:W-:Y:S02]  /*5ad0*/  IMAD R28, R57.reuse, R33, R28 ;  /* 0x00000021391c7224 */ /* 0x040fe400078e021c */
[----:B------:R-:W-:Y:S01]  /*5ae0*/  @!P5 IMAD.MOV R6, RZ, RZ, -R6 ;  /* 0x000000ffff06d224 */ /* 0x000fe200078e0a06 */
[C---:B------:R-:W-:Y:S02]  /*5af0*/  ISETP.GT.U32.AND P5, PT, R57.reuse, R30, PT ;  /* 0x0000001e3900720c */ /* 0x040fe40003fa4070 */
[C---:B------:R-:W-:Y:S01]  /*5b00*/  ISETP.GT.U32.AND P2, PT, R57.reuse, R31, PT ;  /* 0x0000001f3900720c */ /* 0x040fe20003f44070 */
[----:B------:R-:W-:Y:S02]  /*5b10*/  IMAD.MOV R25, RZ, RZ, -R25 ;  /* 0x000000ffff197224 */ /* 0x000fe400078e0a19 */
[----:B------:R-:W-:Y:S01]  /*5b20*/  @!P4 IMAD.IADD R4, R4, 0x1, -R57 ;  /* 0x000000010404c824 */ /* 0x000fe200078e0a39 */
[C---:B------:R-:W-:Y:S01]  /*5b30*/  ISETP.GT.U32.AND P4, PT, R57.reuse, R28, PT ;  /* 0x0000001c3900720c */ /* 0x040fe20003f84070 */
[----:B------:R-:W-:-:S02]  /*5b40*/  IMAD R19, R57, R25, R21 ;  /* 0x0000001939137224 */ /* 0x000fc400078e0215 */
[--C-:B------:R-:W-:Y:S02]  /*5b50*/  @!P3 IMAD.IADD R8, R8, 0x1, -R57.reuse ;  /* 0x000000010808b824 */ /* 0x100fe400078e0a39 */
[--C-:B------:R-:W-:Y:S01]  /*5b60*/  @!P6 IMAD.IADD R5, R5, 0x1, -R57.reuse ;  /* 0x000000010505e824 */ /* 0x100fe200078e0a39 */
[----:B------:R-:W-:Y:S01]  /*5b70*/  ISETP.GE.AND P6, PT, R38, RZ, PT ;  /* 0x000000ff2600720c */ /* 0x000fe20003fc6270 */
[----:B------:R-:W-:Y:S01]  /*5b80*/  @!P5 IMAD.IADD R30, R30, 0x1, -R57 ;  /* 0x000000011e1ed824 */ /* 0x000fe200078e0a39 */
[----:B--2---:R-:W-:-:S05]  /*5b90*/  IABS R13, R60 ;  /* 0x0000003c000d7213 */ /* 0x004fca0000000000 */
[----:B------:R-:W-:-:S04]  /*5ba0*/  IMAD.HI.U32 R2, R0, R13, RZ ;  /* 0x0000000d00027227 */ /* 0x000fc800078e00ff */
[----:B------:R-:W-:Y:S01]  /*5bb0*/  IMAD.MOV R2, RZ, RZ, -R2 ;  /* 0x000000ffff027224 */ /* 0x000fe200078e0a02 */
[----:B------:R-:W-:-:S03]  /*5bc0*/  IABS R25, R29 ;  /* 0x0000001d00197213 */ /* 0x000fc60000000000 */
[----:B------:R-:W-:Y:S01]  /*5bd0*/  IMAD R13, R57, R2, R13 ;  /* 0x00000002390d7224 */ /* 0x000fe200078e020d */
[----:B------:R-:W-:Y:S01]  /*5be0*/  ISETP.GE.AND P5, PT, R10, RZ, PT ;  /* 0x000000ff0a00720c */ /* 0x000fe20003fa6270 */
[----:B------:R-:W-:-:S03]  /*5bf0*/  IMAD.HI.U32 R33, R0, R25, RZ ;  /* 0x0000001900217227 */ /* 0x000fc600078e00ff */
[----:B------:R-:W-:Y:S01]  /*5c00*/  ISETP.GT.U32.AND P3, PT, R57, R13, PT ;  /* 0x0000000d3900720c */ /* 0x000fe20003f64070 */
[--C-:B------:R-:W-:Y:S01]  /*5c10*/  @!P2 IMAD.IADD R31, R31, 0x1, -R57.reuse ;  /* 0x000000011f1fa824 */ /* 0x100fe200078e0a39 */
[C---:B------:R-:W-:Y:S01]  /*5c20*/  ISETP.GT.U32.AND P2, PT, R57.reuse, R19, PT ;  /* 0x000000133900720c */ /* 0x040fe20003f44070 */
[----:B------:R-:W-:Y:S01]  /*5c30*/  @!P4 IMAD.IADD R28, R28, 0x1, -R57 ;  /* 0x000000011c1cc824 */ /* 0x000fe200078e0a39 */
[----:B------:R-:W-:Y:S01]  /*5c40*/  ISETP.GE.AND P4, PT, R44, RZ, PT ;  /* 0x000000ff2c00720c */ /* 0x000fe20003f86270 */
[----:B------:R-:W-:Y:S01]  /*5c50*/  IMAD.MOV R33, RZ, RZ, -R33 ;  /* 0x000000ffff217224 */ /* 0x000fe200078e0a21 */
[----:B------:R0:W-:Y:S01]  /*5c60*/  STL [R1+0x58], R9 ;  /* 0x0000580901007387 */ /* 0x0001e20000100800 */
[----:B------:R-:W-:Y:S02]  /*5c70*/  IMAD.MOV.U32 R10, RZ, RZ, R31 ;  /* 0x000000ffff0a7224 */ /* 0x000fe400078e001f */
[----:B------:R-:W-:Y:S02]  /*5c80*/  IMAD R25, R57, R33, R25 ;  /* 0x0000002139197224 */ /* 0x000fe400078e0219 */
[----:B------:R-:W-:-:S02]  /*5c90*/  @!P6 IMAD.MOV R10, RZ, RZ, -R10 ;  /* 0x000000ffff0ae224 */ /* 0x000fc400078e0a0a */
[--C-:B------:R-:W-:Y:S02]  /*5ca0*/  @!P3 IMAD.IADD R13, R13, 0x1, -R57.reuse ;  /* 0x000000010d0db824 */ /* 0x100fe400078e0a39 */
[----:B0-----:R-:W-:Y:S01]  /*5cb0*/  IMAD.MOV.U32 R9, RZ, RZ, R30 ;  /* 0x000000ffff097224 */ /* 0x001fe200078e001e */
[----:B------:R-:W-:Y:S01]  /*5cc0*/  ISETP.GT.U32.AND P3, PT, R57, R25, PT ;  /* 0x000000193900720c */ /* 0x000fe20003f64070 */
[----:B------:R-:W-:Y:S01]  /*5cd0*/  STL [R1+0x54], R6 ;  /* 0x0000540601007387 */ /* 0x000fe20000100800 */
[----:B------:R-:W-:Y:S02]  /*5ce0*/  @!P2 IMAD.IADD R19, R19, 0x1, -R57 ;  /* 0x000000011313a824 */ /* 0x000fe400078e0a39 */
[----:B------:R-:W-:Y:S01]  /*5cf0*/  @!P5 IMAD.MOV R9, RZ, RZ, -R9 ;  /* 0x000000ffff09d224 */ /* 0x000fe200078e0a09 */
[----:B------:R-:W-:Y:S01]  /*5d00*/  ISETP.GE.AND P2, PT, R34, RZ, PT ;  /* 0x000000ff2200720c */ /* 0x000fe20003f46270 */
[----:B------:R-:W2:Y:S01]  /*5d10*/  LDL.LU R44, [R1+0x388] ;  /* 0x00038800012c7983 */ /* 0x000ea20000300800 */
[----:B------:R-:W-:Y:S01]  /*5d20*/  @!P4 IMAD.MOV R8, RZ, RZ, -R8 ;  /* 0x000000ffff08c224 */ /* 0x000fe200078e0a08 */
[----:B------:R-:W-:-:S02]  /*5d30*/  ISETP.GE.AND P4, PT, R60, RZ, PT ;  /* 0x000000ff3c00720c */ /* 0x000fc40003f86270 */
[----:B------:R-:W5:Y:S04]  /*5d40*/  LDL.LU R34, [R1+0x38c] ;  /* 0x00038c0001227983 */ /* 0x000f680000300800 */
[----:B------:R-:W-:Y:S04]  /*5d50*/  STL [R1+0x30], R10 ;  /* 0x0000300a01007387 */ /* 0x000fe80000100800 */
[----:B------:R0:W-:Y:S04]  /*5d60*/  STL [R1+0x34], R9 ;  /* 0x0000340901007387 */ /* 0x0001e80000100800 */
[----:B------:R-:W2:Y:S01]  /*5d70*/  LDL.LU R60, [R1+0x4d0] ;  /* 0x0004d000013c7983 */ /* 0x000ea20000300800 */
[----:B------:R-:W-:-:S03]  /*5d80*/  @!P3 IMAD.IADD R25, R25, 0x1, -R57 ;  /* 0x000000011919b824 */ /* 0x000fc600078e0a39 */
[----:B------:R-:W-:Y:S01]  /*5d90*/  STL [R1+0x40], R8 ;  /* 0x0000400801007387 */ /* 0x000fe20000100800 */
[----:B---3--:R-:W-:Y:S02]  /*5da0*/  IABS R2, R61 ;  /* 0x0000003d00027213 */ /* 0x008fe40000000000 */
[----:B------:R-:W-:Y:S02]  /*5db0*/  ISETP.GE.AND P3, PT, R61, RZ, PT ;  /* 0x000000ff3d00720c */ /* 0x000fe40003f66270 */
[----:B------:R-:W3:Y:S01]  /*5dc0*/  LDL.LU R61, [R1+0x4d4] ;  /* 0x0004d400013d7983 */ /* 0x000ee20000300800 */
[----:B------:R-:W-:Y:S01]  /*5dd0*/  @!P0 IMAD.MOV R4, RZ, RZ, -R4 ;  /* 0x000000ffff048224 */ /* 0x000fe200078e0a04 */
[C---:B------:R-:W-:Y:S02]  /*5de0*/  ISETP.GT.U32.AND P0, PT, R57.reuse, R28, PT ;  /* 0x0000001c3900720c */ /* 0x040fe40003f04070 */
[----:B------:R-:W-:-:S11]  /*5df0*/  ISETP.GT.U32.AND P6, PT, R57, R13, PT ;  /* 0x0000000d3900720c */ /* 0x000fd60003fc4070 */
[----:B------:R-:W-:-:S04]  /*5e00*/  @!P0 IMAD.IADD R28, R28, 0x1, -R57 ;  /* 0x000000011c1c8824 */ /* 0x000fc800078e0a39 */
[----:B0-----:R-:W-:-:S04]  /*5e10*/  IMAD.MOV.U32 R9, RZ, RZ, R28 ;  /* 0x000000ffff097224 */ /* 0x001fc800078e001c */
[----:B------:R-:W-:Y:S01]  /*5e20*/  @!P2 IMAD.MOV R9, RZ, RZ, -R9 ;  /* 0x000000ffff09a224 */ /* 0x000fe200078e0a09 */
[----:B----4-:R-:W-:Y:S01]  /*5e30*/  IABS R21, R59 ;  /* 0x0000003b00157213 */ /* 0x010fe20000000000 */
[----:B------:R-:W-:Y:S01]  /*5e40*/  @!P6 IMAD.IADD R13, R13, 0x1, -R57 ;  /* 0x000000010d0de824 */ /* 0x000fe200078e0a39 */
[----:B------:R-:W-:Y:S02]  /*5e50*/  ISETP.GE.AND P6, PT, R59, RZ, PT ;  /* 0x000000ff3b00720c */ /* 0x000fe40003fc6270 */
[----:B------:R0:W-:Y:S04]  /*5e60*/  STL [R1+0x38], R9 ;  /* 0x0000380901007387 */ /* 0x0001e80000100800 */
[----:B------:R-:W4:Y:S01]  /*5e70*/  LDL.LU R59, [R1+0x4d8] ;  /* 0x0004d800013b7983 */ /* 0x000f220000300800 */
[----:B------:R-:W-:-:S04]  /*5e80*/  IMAD.HI.U32 R6, R0, R21, RZ ;  /* 0x0000001500067227 */ /* 0x000fc800078e00ff */
[----:B------:R-:W-:Y:S01]  /*5e90*/  @!P1 IMAD.MOV R5, RZ, RZ, -R5 ;  /* 0x000000ffff059224 */ /* 0x000fe200078e0a05 */
[----:B------:R-:W-:Y:S01]  /*5ea0*/  ISETP.GT.U32.AND P1, PT, R57, R19, PT ;  /* 0x000000133900720c */ /* 0x000fe20003f24070 */
[----:B------:R-:W-:Y:S01]  /*5eb0*/  IMAD.MOV R6, RZ, RZ, -R6 ;  /* 0x000000ffff067224 */ /* 0x000fe200078e0a06 */
[----:B------:R-:W-:Y:S01]  /*5ec0*/  ISETP.GE.AND P5, PT, R15, RZ, PT ;  /* 0x000000ff0f00720c */ /* 0x000fe20003fa6270 */
[----:B------:R-:W-:Y:S01]  /*5ed0*/  IMAD.HI.U32 R30, R0, R2, RZ ;  /* 0x00000002001e7227 */ /* 0x000fe200078e00ff */
[----:B------:R-:W4:Y:S03]  /*5ee0*/  LDL.LU R15, [R1+0x4dc] ;  /* 0x0004dc00010f7983 */ /* 0x000f260000300800 */
[----:B------:R-:W-:Y:S02]  /*5ef0*/  IMAD R21, R57, R6, R21 ;  /* 0x0000000639157224 */ /* 0x000fe400078e0215 */
[----:B------:R-:W-:-:S03]  /*5f00*/  IMAD.MOV R30, RZ, RZ, -R30 ;  /* 0x000000ffff1e7224 */ /* 0x000fc600078e0a1e */
[----:B------:R-:W-:Y:S01]  /*5f10*/  ISETP.GT.U32.AND P0, PT, R57, R21, PT ;  /* 0x000000153900720c */ /* 0x000fe20003f04070 */
[----:B------:R-:W-:Y:S02]  /*5f20*/  @!P1 IMAD.IADD R19, R19, 0x1, -R57 ;  /* 0x0000000113139824 */ /* 0x000fe400078e0a39 */
[----:B------:R-:W-:Y:S02]  /*5f30*/  IMAD R2, R57, R30, R2 ;  /* 0x0000001e39027224 */ /* 0x000fe400078e0202 */
[----:B------:R-:W-:-:S04]  /*5f40*/  IMAD.MOV.U32 R10, RZ, RZ, R19 ;  /* 0x000000ffff0a7224 */ /* 0x000fc800078e0013 */
[----:B------:R-:W-:Y:S01]  /*5f50*/  @!P5 IMAD.MOV R10, RZ, RZ, -R10 ;  /* 0x000000ffff0ad224 */ /* 0x000fe200078e0a0a */
[----:B------:R-:W-:-:S03]  /*5f60*/  ISETP.GT.U32.AND P5, PT, R57, R2, PT ;  /* 0x000000023900720c */ /* 0x000fc60003fa4070 */
[----:B------:R-:W-:Y:S01]  /*5f70*/  @!P0 IMAD.IADD R21, R21, 0x1, -R57 ;  /* 0x0000000115158824 */ /* 0x000fe200078e0a39 */
[----:B------:R-:W-:-:S04]  /*5f80*/  ISETP.GT.U32.AND P0, PT, R57, R25, PT ;  /* 0x000000193900720c */ /* 0x000fc80003f04070 */
[----:B------:R-:W-:Y:S02]  /*5f90*/  ISETP.GT.U32.AND P2, PT, R57, R21, PT ;  /* 0x000000153900720c */ /* 0x000fe40003f44070 */
[----:B------:R-:W-:Y:S01]  /*5fa0*/  ISETP.GE.AND P1, PT, R29, RZ, PT ;  /* 0x000000ff1d00720c */ /* 0x000fe20003f26270 */
[----:B0-----:R-:W-:Y:S02]  /*5fb0*/  IMAD.MOV.U32 R9, RZ, RZ, R13 ;  /* 0x000000ffff097224 */ /* 0x001fe400078e000d */
[----:B------:R-:W-:Y:S02]  /*5fc0*/  @!P5 IMAD.IADD R2, R2, 0x1, -R57 ;  /* 0x000000010202d824 */ /* 0x000fe400078e0a39 */
[----:B------:R-:W-:Y:S02]  /*5fd0*/  @!P4 IMAD.MOV R9, RZ, RZ, -R9 ;  /* 0x000000ffff09c224 */ /* 0x000fe400078e0a09 */
[--C-:B------:R-:W-:Y:S01]  /*5fe0*/  @!P0 IMAD.IADD R25, R25, 0x1, -R57.reuse ;  /* 0x0000000119198824 */ /* 0x100fe200078e0a39 */
[----:B------:R-:W-:Y:S01]  /*5ff0*/  ISETP.GT.U32.AND P5, PT, R57, R2, PT ;  /* 0x000000023900720c */ /* 0x000fe20003fa4070 */
[----:B------:R0:W-:Y:S02]  /*6000*/  STL [R1+0x13c], R10 ;  /* 0x00013c0a01007387 */ /* 0x0001e40000100800 */
[----:B------:R-:W-:-:S02]  /*6010*/  @!P2 IMAD.IADD R21, R21, 0x1, -R57 ;  /* 0x000000011515a824 */ /* 0x000fc400078e0a39 */
[----:B------:R1:W-:Y:S01]  /*6020*/  STL [R1+0x144], R9 ;  /* 0x0001440901007387 */ /* 0x0003e20000100800 */
[----:B0-----:R-:W-:Y:S02]  /*6030*/  IMAD.MOV.U32 R10, RZ, RZ, R25 ;  /* 0x000000ffff0a7224 */ /* 0x001fe400078e0019 */
[----:B-1----:R-:W-:Y:S02]  /*6040*/  IMAD.MOV.U32 R9, RZ, RZ, R21 ;  /* 0x000000ffff097224 */ /* 0x002fe400078e0015 */
[----:B------:R-:W-:Y:S02]  /*6050*/  @!P1 IMAD.MOV R10, RZ, RZ, -R10 ;  /* 0x000000ffff0a9224 */ /* 0x000fe400078e0a0a */
[----:B------:R-:W-:Y:S02]  /*6060*/  @!P6 IMAD.MOV R9, RZ, RZ, -R9 ;  /* 0x000000ffff09e224 */ /* 0x000fe400078e0a09 */
[----:B------:R-:W-:Y:S01]  /*6070*/  @!P5 IMAD.IADD R2, R2, 0x1, -R57 ;  /* 0x000000010202d824 */ /* 0x000fe200078e0a39 */
[----:B------:R-:W-:Y:S04]  /*6080*/  STL [R1+0x12c], R10 ;  /* 0x00012c0a01007387 */ /* 0x000fe80000100800 */
[----:B------:R-:W4:Y:S01]  /*6090*/  LDL.LU R29, [R1+0x4e0] ;  /* 0x0004e000011d7983 */ /* 0x000f220000300800 */
[----:B--2---:R-:W-:-:S02]  /*60a0*/  IABS R13, R60 ;  /* 0x0000003c000d7213 */ /* 0x004fc40000000000 */
[----:B------:R-:W-:Y:S02]  /*60b0*/  ISETP.GE.AND P6, PT, R60, RZ, PT ;  /* 0x000000ff3c00720c */ /* 0x000fe40003fc6270 */
[----:B------:R-:W2:Y:S04]  /*60c0*/  LDL.LU R60, [R1+0x4e4] ;  /* 0x0004e400013c7983 */ /* 0x000ea80000300800 */
[----:B------:R0:W-:Y:S02]  /*60d0*/  STL [R1+0x134], R9 ;  /* 0x0001340901007387 */ /* 0x0001e40000100800 */
[----:B0-----:R-:W-:-:S04]  /*60e0*/  IMAD.MOV.U32 R9, RZ, RZ, R2 ;  /* 0x000000ffff097224 */ /* 0x001fc800078e0002 */
[----:B------:R-:W-:Y:S01]  /*60f0*/  @!P3 IMAD.MOV R9, RZ, RZ, -R9 ;  /* 0x000000ffff09b224 */ /* 0x000fe200078e0a09 */
[----:B---3--:R-:W-:Y:S02]  /*6100*/  IABS R30, R61 ;  /* 0x0000003d001e7213 */ /* 0x008fe40000000000 */
[----:B------:R-:W-:Y:S02]  /*6110*/  ISETP.GE.AND P3, PT, R61, RZ, PT ;  /* 0x000000ff3d00720c */ /* 0x000fe40003f66270 */
[----:B------:R-:W3:Y:S01]  /*6120*/  LDL.LU R61, [R1+0x4e8] ;  /* 0x0004e800013d7983 */ /* 0x000ee20000300800 */
[----:B------:R-:W-:-:S05]  /*6130*/  IABS R8, R44 ;  /* 0x0000002c00087213 */ /* 0x000fca0000000000 */
[----:B------:R-:W-:-:S04]  /*6140*/  IMAD.HI.U32 R28, R0, R8, RZ ;  /* 0x00000008001c7227 */ /* 0x000fc800078e00ff */
[----:B------:R-:W-:-:S04]  /*6150*/  IMAD.MOV R28, RZ, RZ, -R28 ;  /* 0x000000ffff1c7224 */ /* 0x000fc800078e0a1c */
[C---:B------:R-:W-:Y:S01]  /*6160*/  IMAD R8, R57.reuse, R28, R8 ;  /* 0x0000001c39087224 */ /* 0x040fe200078e0208 */
[----:B------:R-:W-:Y:S01]  /*6170*/  ISETP.GE.AND P4, PT, R44, RZ, PT ;  /* 0x000000ff2c00720c */ /* 0x000fe20003f86270 */
[----:B------:R0:W-:Y:S03]  /*6180*/  STL [R1+0x130], R9 ;  /* 0x0001300901007387 */ /* 0x0001e60000100800 */
[----:B------:R-:W-:Y:S01]  /*6190*/  ISETP.GT.U32.AND P2, PT, R57, R8, PT ;  /* 0x000000083900720c */ /* 0x000fe20003f44070 */
[----:B------:R-:W3:Y:S01]  /*61a0*/  LDL.LU R44, [R1+0x4ec] ;  /* 0x0004ec00012c7983 */ /* 0x000ee20000300800 */
[----:B-----5:R-:W-:-:S11]  /*61b0*/  IABS R6, R34 ;  /* 0x0000002200067213 */ /* 0x020fd60000000000 */
[----:B------:R-:W-:-:S05]  /*61c0*/  @!P2 IMAD.IADD R8, R8, 0x1, -R57 ;  /* 0x000000010808a824 */ /* 0x000fca00078e0a39 */
[----:B------:R-:W-:Y:S01]  /*61d0*/  ISETP.GT.U32.AND P2, PT, R57, R8, PT ;  /* 0x000000083900720c */ /* 0x000fe20003f44070 */
[----:B------:R-:W-:-:S04]  /*61e0*/  IMAD.HI.U32 R19, R0, R6, RZ ;  /* 0x0000000600137227 */ /* 0x000fc800078e00ff */
[----:B------:R-:W-:Y:S01]  /*61f0*/  IMAD.MOV R28, RZ, RZ, -R19 ;  /* 0x000000ffff1c7224 */ /* 0x000fe200078e0a13 */
[----:B------:R-:W-:Y:S02]  /*6200*/  ISETP.GE.AND P0, PT, R34, RZ, PT ;  /* 0x000000ff2200720c */ /* 0x000fe40003f06270 */
[----:B------:R-:W5:Y:S01]  /*6210*/  LDL.LU R34, [R1+0x4f0] ;  /* 0x0004f00001227983 */ /* 0x000f620000300800 */
[----:B------:R-:W-:Y:S01]  /*6220*/  IMAD R6, R57, R28, R6 ;  /* 0x0000001c39067224 */ /* 0x000fe200078e0206 */
[----:B----4-:R-:W-:-:S03]  /*6230*/  IABS R28, R59 ;  /* 0x0000003b001c7213 */ /* 0x010fc60000000000 */
[----:B------:R-:W-:Y:S01]  /*6240*/  @!P2 IMAD.IADD R8, R8, 0x1, -R57 ;  /* 0x000000010808a824 */ /* 0x000fe200078e0a39 */
[----:B------:R-:W-:Y:S02]  /*6250*/  ISETP.GE.AND P2, PT, R59, RZ, PT ;  /* 0x000000ff3b00720c */ /* 0x000fe40003f46270 */
[----:B------:R-:W4:Y:S01]  /*6260*/  LDL.LU R59, [R1+0x4f4] ;  /* 0x0004f400013b7983 */ /* 0x000f220000300800 */
[----:B------:R-:W-:Y:S01]  /*6270*/  IMAD.HI.U32 R19, R0, R13, RZ ;  /* 0x0000000d00137227 */ /* 0x000fe200078e00ff */
[----:B------:R-:W-:-:S03]  /*6280*/  ISETP.GT.U32.AND P1, PT, R57, R6, PT ;  /* 0x000000063900720c */ /* 0x000fc60003f24070 */
[----:B------:R-:W-:-:S04]  /*6290*/  IMAD.MOV R19, RZ, RZ, -R19 ;  /* 0x000000ffff137224 */ /* 0x000fc800078e0a13 */
[----:B------:R-:W-:-:S05]  /*62a0*/  IMAD R13, R57, R19, R13 ;  /* 0x00000013390d7224 */ /* 0x000fca00078e020d */
[----:B------:R-:W-:Y:S01]  /*62b0*/  ISETP.GT.U32.AND P5, PT, R57, R13, PT ;  /* 0x0000000d3900720c */ /* 0x000fe20003fa4070 */
[----:B------:R-:W-:Y:S02]  /*62c0*/  @!P1 IMAD.IADD R6, R6, 0x1, -R57 ;  /* 0x0000000106069824 */ /* 0x000fe400078e0a39 */
[----:B------:R-:W-:-:S03]  /*62d0*/  IMAD.HI.U32 R21, R0, R30, RZ ;  /* 0x0000001e00157227 */ /* 0x000fc600078e00ff */
[----:B------:R-:W-:Y:S01]  /*62e0*/  ISETP.GT.U32.AND P1, PT, R57, R6, PT ;  /* 0x000000063900720c */ /* 0x000fe20003f24070 */
[----:B------:R-:W-:Y:S01]  /*62f0*/  IMAD.HI.U32 R19, R0, R28, RZ ;  /* 0x0000001c00137227 */ /* 0x000fe200078e00ff */
[----:B------:R-:W-:-:S03]  /*6300*/  IABS R25, R15 ;  /* 0x0000000f00197213 */ /* 0x000fc60000000000 */
[----:B------:R-:W-:Y:S02]  /*6310*/  IMAD.MOV R21, RZ, RZ, -R21 ;  /* 0x000000ffff157224 */ /* 0x000fe400078e0a15 */
[----:B------:R-:W-:Y:S02]  /*6320*/  @!P5 IMAD.IADD R13, R13, 0x1, -R57 ;  /* 0x000000010d0dd824 */ /* 0x000fe400078e0a39 */
[----:B------:R-:W-:Y:S02]  /*6330*/  IMAD.MOV R19, RZ, RZ, -R19 ;  /* 0x000000ffff137224 */ /* 0x000fe400078e0a13 */
[C---:B------:R-:W-:Y:S01]  /*6340*/  IMAD R30, R57.reuse, R21, R30 ;  /* 0x00000015391e7224 */ /* 0x040fe200078e021e */
[----:B------:R-:W-:Y:S01]  /*6350*/  ISETP.GT.U32.AND P5, PT, R57, R13, PT ;  /* 0x0000000d3900720c */ /* 0x000fe20003fa4070 */
[----:B------:R-:W-:-:S04]  /*6360*/  IMAD.HI.U32 R2, R0, R25, RZ ;  /* 0x0000001900027227 */ /* 0x000fc800078e00ff */
[----:B------:R-:W-:Y:S01]  /*6370*/  @!P1 IMAD.IADD R6, R6, 0x1, -R57 ;  /* 0x0000000106069824 */ /* 0x000fe200078e0a39 */
[C---:B------:R-:W-:Y:S01]  /*6380*/  ISETP.GT.U32.AND P1, PT, R57.reuse, R30, PT ;  /* 0x0000001e3900720c */ /* 0x040fe20003f24070 */
[C---:B------:R-:W-:Y:S02]  /*6390*/  IMAD R28, R57.reuse, R19, R28 ;  /* 0x00000013391c7224 */ /* 0x040fe400078e021c */
[----:B------:R-:W-:Y:S02]  /*63a0*/  IMAD.MOV R2, RZ, RZ, -R2 ;  /* 0x000000ffff027224 */ /* 0x000fe400078e0a02 */
[----:B0-----:R-:W-:Y:S02]  /*63b0*/  IMAD.MOV.U32 R9, RZ, RZ, R6 ;  /* 0x000000ffff097224 */ /* 0x001fe400078e0006 */
[----:B------:R-:W-:Y:S01]  /*63c0*/  @!P4 IMAD.MOV R8, RZ, RZ, -R8 ;  /* 0x000000ffff08c224 */ /* 0x000fe200078e0a08 */
[C---:B------:R-:W-:Y:S01]  /*63d0*/  ISETP.GT.U32.AND P4, PT, R57.reuse, R28, PT ;  /* 0x0000001c3900720c */ /* 0x040fe20003f84070 */
[----:B------:R-:W-:-:S02]  /*63e0*/  IMAD R25, R57, R2, R25 ;  /* 0x0000000239197224 */ /* 0x000fc400078e0219 */
[----:B------:R-:W-:Y:S02]  /*63f0*/  @!P0 IMAD.MOV R9, RZ, RZ, -R9 ;  /* 0x000000ffff098224 */ /* 0x000fe400078e0a09 */
[--C-:B------:R-:W-:Y:S01]  /*6400*/  @!P5 IMAD.IADD R13, R13, 0x1, -R57.reuse ;  /* 0x000000010d0dd824 */ /* 0x100fe200078e0a39 */
[----:B------:R-:W-:Y:S01]  /*6410*/  ISETP.GT.U32.AND P5, PT, R57, R25, PT ;  /* 0x000000193900720c */ /* 0x000fe20003fa4070 */
[----:B------:R-:W-:Y:S01]  /*6420*/  STL [R1+0x118], R8 ;  /* 0x0001180801007387 */ /* 0x000fe20000100800 */
[----:B------:R-:W-:Y:S01]  /*6430*/  ISETP.GE.AND P0, PT, R15, RZ, PT ;  /* 0x000000ff0f00720c */ /* 0x000fe20003f06270 */
[--C-:B------:R-:W-:Y:S02]  /*6440*/  @!P1 IMAD.IADD R30, R30, 0x1, -R57.reuse ;  /* 0x000000011e1e9824 */ /* 0x100fe400078e0a39 */
[----:B------:R0:W-:Y:S04]  /*6450*/  STL [R1+0x120], R9 ;  /* 0x0001200901007387 */ /* 0x0001e80000100800 */
[----:B------:R-:W4:Y:S01]  /*6460*/  LDL.LU R15, [R1+0x4f8] ;  /* 0x0004f800010f7983 */ /* 0x000f220000300800 */
[----:B------:R-:W-:Y:S01]  /*6470*/  @!P4 IMAD.IADD R28, R28, 0x1, -R57 ;  /* 0x000000011c1cc824 */ /* 0x000fe200078e0a39 */
[----:B------:R-:W-:-:S02]  /*6480*/  ISETP.GT.U32.AND P4, PT, R57, R30, PT ;  /* 0x0000001e3900720c */ /* 0x000fc40003f84070 */
[----:B------:R-:W-:Y:S02]  /*6490*/  @!P5 IMAD.IADD R25, R25, 0x1, -R57 ;  /* 0x000000011919d824 */ /* 0x000fe400078e0a39 */
[----:B0-----:R-:W-:-:S03]  /*64a0*/  IMAD.MOV.U32 R9, RZ, RZ, R13 ;  /* 0x000000ffff097224 */ /* 0x001fc600078e000d */
[----:B------:R-:W-:Y:S01]  /*64b0*/  ISETP.GT.U32.AND P5, PT, R57, R25, PT ;  /* 0x000000193900720c */ /* 0x000fe20003fa4070 */
[----:B------:R-:W-:-:S05]  /*64c0*/  @!P6 IMAD.MOV R9, RZ, RZ, -R9 ;  /* 0x000000ffff09e224 */ /* 0x000fca00078e0a09 */
[----:B------:R-:W-:Y:S01]  /*64d0*/  @!P4 IMAD.IADD R30, R30, 0x1, -R57 ;  /* 0x000000011e1ec824 */ /* 0x000fe200078e0a39 */
[----:B------:R0:W-:Y:S03]  /*64e0*/  STL [R1+0x11c], R9 ;  /* 0x00011c0901007387 */ /* 0x0001e60000100800 */
[----:B0-----:R-:W-:-:S03]  /*64f0*/  IMAD.MOV.U32 R9, RZ, RZ, R30 ;  /* 0x000000ffff097224 */ /* 0x001fc600078e001e */
[----:B------:R-:W-:Y:S02]  /*6500*/  @!P5 IMAD.IADD R25, R25, 0x1, -R57 ;  /* 0x000000011919d824 */ /* 0x000fe400078e0a39 */
[----:B------:R-:W-:Y:S01]  /*6510*/  @!P3 IMAD.MOV R9, RZ, RZ, -R9 ;  /* 0x000000ffff09b224 */ /* 0x000fe200078e0a09 */
[----:B--2---:R-:W-:Y:S02]  /*6520*/  IABS R2, R60 ;  /* 0x0000003c00027213 */ /* 0x004fe40000000000 */
[----:B------:R-:W-:Y:S02]  /*6530*/  ISETP.GE.AND P5, PT, R60, RZ, PT ;  /* 0x000000ff3c00720c */ /* 0x000fe40003fa6270 */
[----:B------:R-:W2:Y:S04]  /*6540*/  LDL.LU R60, [R1+0x4fc] ;  /* 0x0004fc00013c7983 */ /* 0x000ea80000300800 */
[----:B------:R0:W-:Y:S01]  /*6550*/  STL [R1+0x108], R9 ;  /* 0x0001080901007387 */ /* 0x0001e20000100800 */
[----:B---3--:R-:W-:-:S02]  /*6560*/  IABS R19, R61 ;  /* 0x0000003d00137213 */ /* 0x008fc40000000000 */
[----:B------:R-:W-:Y:S02]  /*6570*/  ISETP.GE.AND P3, PT, R61, RZ, PT ;  /* 0x000000ff3d00720c */ /* 0x000fe40003f66270 */
[----:B------:R-:W3:Y:S01]  /*6580*/  LDL.LU R61, [R1+0x500] ;  /* 0x00050000013d7983 */ /* 0x000ee20000300800 */
[----:B------:R-:W-:Y:S01]  /*6590*/  IABS R6, R29 ;  /* 0x0000001d00067213 */ /* 0x000fe20000000000 */
[----:B------:R-:W-:Y:S01]  /*65a0*/  IMAD.HI.U32 R8, R0, R2, RZ ;  /* 0x0000000200087227 */ /* 0x000fe200078e00ff */
[----:B------:R-:W-:-:S03]  /*65b0*/  ISETP.GT.U32.AND P6, PT, R57, R28, PT ;  /* 0x0000001c3900720c */ /* 0x000fc60003fc4070 */
[----:B------:R-:W-:-:S04]  /*65c0*/  IMAD.HI.U32 R21, R0, R6, RZ ;  /* 0x0000000600157227 */ /* 0x000fc800078e00ff */
[----:B------:R-:W-:Y:S02]  /*65d0*/  IMAD.MOV R21, RZ, RZ, -R21 ;  /* 0x000000ffff157224 */ /* 0x000fe400078e0a15 */
[----:B------:R-:W-:Y:S02]  /*65e0*/  IMAD.MOV R8, RZ, RZ, -R8 ;  /* 0x000000ffff087224 */ /* 0x000fe400078e0a08 */
[C---:B------:R-:W-:Y:S02]  /*65f0*/  IMAD R6, R57.reuse, R21, R6 ;  /* 0x0000001539067224 */ /* 0x040fe400078e0206 */
[----:B------:R-:W-:-:S03]  /*6600*/  IMAD R2, R57, R8, R2 ;  /* 0x0000000839027224 */ /* 0x000fc600078e0202 */
[----:B------:R-:W-:Y:S01]  /*6610*/  ISETP.GT.U32.AND P4, PT, R57, R6, PT ;  /* 0x000000063900720c */ /* 0x000fe20003f84070 */
[----:B------:R-:W-:-:S04]  /*6620*/  IMAD.HI.U32 R31, R0, R19, RZ ;  /* 0x00000013001f7227 */ /* 0x000fc800078e00ff */
[----:B------:R-:W-:Y:S01]  /*6630*/  @!P6 IMAD.IADD R28, R28, 0x1, -R57 ;  /* 0x000000011c1ce824 */ /* 0x000fe200078e0a39 */
[----:B------:R-:W-:Y:S01]  /*6640*/  ISETP.GT.U32.AND P6, PT, R57, R2, PT ;  /* 0x000000023900720c */ /* 0x000fe20003fc4070 */
[----:B------:R-:W-:-:S04]  /*6650*/  IMAD.MOV R31, RZ, RZ, -R31 ;  /* 0x000000ffff1f7224 */ /* 0x000fc800078e0a1f */
[C---:B------:R-:W-:Y:S02]  /*6660*/  IMAD R19, R57.reuse, R31, R19 ;  /* 0x0000001f39137224 */ /* 0x040fe400078e0213 */
[----:B------:R-:W-:Y:S01]  /*6670*/  @!P4 IMAD.IADD R6, R6, 0x1, -R57 ;  /* 0x000000010606c824 */ /* 0x000fe200078e0a39 */
[----:B------:R-:W-:Y:S02]  /*6680*/  IABS R8, R44 ;  /* 0x0000002c00087213 */ /* 0x000fe40000000000 */
[----:B------:R-:W-:-:S03]  /*6690*/  ISETP.GT.U32.AND P4, PT, R57, R19, PT ;  /* 0x000000133900720c */ /* 0x000fc60003f84070 */
[----:B------:R-:W-:Y:S01]  /*66a0*/  @!P6 IMAD.IADD R2, R2, 0x1, -R57 ;  /* 0x000000010202e824 */ /* 0x000fe200078e0a39 */
[----:B------:R-:W-:Y:S01]  /*66b0*/  ISETP.GT.U32.AND P6, PT, R57, R6, PT ;  /* 0x000000063900720c */ /* 0x000fe20003fc4070 */
[----:B------:R-:W-:Y:S01]  /*66c0*/  IMAD.HI.U32 R31, R0, R8, RZ ;  /* 0x00000008001f7227 */ /* 0x000fe200078e00ff */
[----:B------:R-:W-:Y:S02]  /*66d0*/  ISETP.GE.AND P1, PT, R29, RZ, PT ;  /* 0x000000ff1d00720c */ /* 0x000fe40003f26270 */
[----:B------:R-:W2:Y:S01]  /*66e0*/  LDL.LU R29, [R1+0x504] ;  /* 0x00050400011d7983 */ /* 0x000ea20000300800 */
[----:B0-----:R-:W-:Y:S02]  /*66f0*/  IMAD.MOV.U32 R9, RZ, RZ, R28 ;  /* 0x000000ffff097224 */ /* 0x001fe400078e001c */
[----:B------:R-:W-:Y:S02]  /*6700*/  IMAD.MOV R31, RZ, RZ, -R31 ;  /* 0x000000ffff1f7224 */ /* 0x000fe400078e0a1f */
[----:B------:R-:W-:-:S02]  /*6710*/  @!P4 IMAD.IADD R19, R19, 0x1, -R57 ;  /* 0x000000011313c824 */ /* 0x000fc400078e0a39 */
[----:B------:R-:W-:Y:S02]  /*6720*/  @!P2 IMAD.MOV R9, RZ, RZ, -R9 ;  /* 0x000000ffff09a224 */ /* 0x000fe400078e0a09 */
[C---:B------:R-:W-:Y:S02]  /*6730*/  IMAD R8, R57.reuse, R31, R8 ;  /* 0x0000001f39087224 */ /* 0x040fe400078e0208 */
[----:B------:R-:W-:Y:S01]  /*6740*/  @!P6 IMAD.IADD R6, R6, 0x1, -R57 ;  /* 0x000000010606e824 */ /* 0x000fe200078e0a39 */
[C---:B------:R-:W-:Y:S01]  /*6750*/  ISETP.GT.U32.AND P2, PT, R57.reuse, R19, PT ;  /* 0x000000133900720c */ /* 0x040fe20003f44070 */
[----:B------:R0:W-:Y:S01]  /*6760*/  STL [R1+0x100], R9 ;  /* 0x0001000901007387 */ /* 0x0001e20000100800 */
[----:B------:R-:W-:Y:S01]  /*6770*/  IMAD.MOV.U32 R10, RZ, RZ, R25 ;  /* 0x000000ffff0a7224 */ /* 0x000fe200078e0019 */
[----:B------:R-:W-:-:S03]  /*6780*/  ISETP.GT.U32.AND P6, PT, R57, R8, PT ;  /* 0x000000083900720c */ /* 0x000fc60003fc4070 */
[----:B------:R-:W-:Y:S02]  /*6790*/  @!P0 IMAD.MOV R10, RZ, RZ, -R10 ;  /* 0x000000ffff0a8224 */ /* 0x000fe400078e0a0a */
[----:B0-----:R-:W-:-:S04]  /*67a0*/  IMAD.MOV.U32 R9, RZ, RZ, R6 ;  /* 0x000000ffff097224 */ /* 0x001fc800078e0006 */
[----:B------:R-:W-:Y:S01]  /*67b0*/  @!P1 IMAD.MOV R9, RZ, RZ, -R9 ;  /* 0x000000ffff099224 */ /* 0x000fe200078e0a09 */
[----:B------:R-:W-:Y:S01]  /*67c0*/  STL [R1+0xf0], R10 ;  /* 0x0000f00a01007387 */ /* 0x000fe20000100800 */
[----:B------:R-:W-:-:S03]  /*67d0*/  ISETP.GE.AND P1, PT, R44, RZ, PT ;  /* 0x000000ff2c00720c */ /* 0x000fc60003f26270 */
[----:B------:R0:W-:Y:S01]  /*67e0*/  STL [R1+0xec], R9 ;  /* 0x0000ec0901007387 */ /* 0x0001e20000100800 */
[----:B------:R-:W-:-:S03]  /*67f0*/  @!P2 IMAD.IADD R19, R19, 0x1, -R57 ;  /* 0x000000011313a824 */ /* 0x000fc600078e0a39 */
[----:B------:R-:W2:Y:S01]  /*6800*/  LDL.LU R44, [R1+0x508] ;  /* 0x00050800012c7983 */ /* 0x000ea20000300800 */
[----:B-----5:R-:W-:Y:S01]  /*6810*/  IABS R13, R34 ;  /* 0x00000022000d7213 */ /* 0x020fe20000000000 */
[----:B------:R-:W-:Y:S01]  /*6820*/  @!P6 IMAD.IADD R8, R8, 0x1, -R57 ;  /* 0x000000010808e824 */ /* 0x000fe200078e0a39 */
[----:B------:R-:W-:Y:S02]  /*6830*/  ISETP.GE.AND P2, PT, R34, RZ, PT ;  /* 0x000000ff2200720c */ /* 0x000fe40003f46270 */
[----:B----4-:R-:W-:Y:S01]  /*6840*/  IABS R21, R59 ;  /* 0x0000003b00157213 */ /* 0x010fe20000000000 */
[----:B------:R-:W4:Y:S01]  /*6850*/  LDL.LU R34, [R1+0x50c] ;  /* 0x00050c0001227983 */ /* 0x000f220000300800 */
[----:B------:R-:W-:-:S03]  /*6860*/  ISETP.GE.AND P6, PT, R59, RZ, PT ;  /* 0x000000ff3b00720c */ /* 0x000fc60003fc6270 */
[----:B------:R-:W5:Y:S01]  /*6870*/  LDL.LU R59, [R1+0x510] ;  /* 0x00051000013b7983 */ /* 0x000f620000300800 */
[----:B------:R-:W-:-:S13]  /*6880*/  ISETP.GT.U32.AND P4, PT, R57, R2, PT ;  /* 0x000000023900720c */ /* 0x000fda0003f84070 */
[----:B------:R-:W-:-:S04]  /*6890*/  @!P4 IMAD.IADD R2, R2, 0x1, -R57 ;  /* 0x000000010202c824 */ /* 0x000fc800078e0a39 */
[----:B0-----:R-:W-:Y:S01]  /*68a0*/  IMAD.MOV.U32 R9, RZ, RZ, R2 ;  /* 0x000000ffff097224 */ /* 0x001fe200078e0002 */
[----:B------:R-:W-:-:S03]  /*68b0*/  IABS R30, R15 ;  /* 0x0000000f001e7213 */ /* 0x000fc60000000000 */
[----:B------:R-:W-:Y:S02]  /*68c0*/  @!P5 IMAD.MOV R9, RZ, RZ, -R9 ;  /* 0x000000ffff09d224 */ /* 0x000fe400078e0a09 */
[----:B------:R-:W-:-:S03]  /*68d0*/  IMAD.HI.U32 R6, R0, R30, RZ ;  /* 0x0000001e00067227 */ /* 0x000fc600078e00ff */
[----:B------:R0:W-:Y:S01]  /*68e0*/  STL [R1+0xe8], R9 ;  /* 0x0000e80901007387 */ /* 0x0001e20000100800 */
[----:B------:R-:W-:-:S04]  /*68f0*/  IMAD.MOV R6, RZ, RZ, -R6 ;  /* 0x000000ffff067224 */ /* 0x000fc800078e0a06 */
[----:B------:R-:W-:Y:S02]  /*6900*/  IMAD R6, R57, R6, R30 ;  /* 0x0000000639067224 */ /* 0x000fe400078e021e */
[----:B0-----:R-:W-:-:S04]  /*6910*/  IMAD.MOV.U32 R9, RZ, RZ, R19 ;  /* 0x000000ffff097224 */ /* 0x001fc800078e0013 */
[----:B------:R-:W-:Y:S01]  /*6920*/  @!P3 IMAD.MOV R9, RZ, RZ, -R9 ;  /* 0x000000ffff09b224 */ /* 0x000fe200078e0a09 */
[----:B------:R-:W-:Y:S01]  /*6930*/  ISETP.GT.U32.AND P3, PT, R57, R6, PT ;  /* 0x000000063900720c */ /* 0x000fe20003f64070 */
[----:B------:R-:W-:-:S04]  /*6940*/  IMAD.HI.U32 R33, R0, R13, RZ ;  /* 0x0000000d00217227 */ /* 0x000fc800078e00ff */
[----:B------:R-:W-:Y:S01]  /*6950*/  IMAD.MOV R33, RZ, RZ, -R33 ;  /* 0x000000ffff217224 */ /* 0x000fe200078e0a21 */
[----:B------:R0:W-:Y:S03]  /*6960*/  STL [R1+0xdc], R9 ;  /* 0x0000dc0901007387 */ /* 0x0001e60000100800 */
[----:B------:R-:W-:-:S04]  /*6970*/  IMAD R13, R57, R33, R13 ;  /* 0x00000021390d7224 */ /* 0x000fc800078e020d */
[----:B------:R-:W-:Y:S01]  /*6980*/  @!P3 IMAD.IADD R6, R6, 0x1, -R57 ;  /* 0x000000010606b824 */ /* 0x000fe200078e0a39 */
[----:B---3--:R-:W-:Y:S02]  /*6990*/  IABS R33, R61 ;  /* 0x0000003d00217213 */ /* 0x008fe40000000000 */
[----:B------:R-:W-:Y:S02]  /*69a0*/  ISETP.GE.AND P3, PT, R61, RZ, PT ;  /* 0x000000ff3d00720c */ /* 0x000fe40003f66270 */
[----:B------:R-:W3:Y:S01]  /*69b0*/  LDL.LU R61, [R1+0x514] ;  /* 0x00051400013d7983 */ /* 0x000ee20000300800 */
[----:B------:R-:W-:Y:S01]  /*69c0*/  IMAD.HI.U32 R31, R0, R21, RZ ;  /* 0x00000015001f7227 */ /* 0x000fe200078e00ff */
[----:B------:R-:W-:-:S03]  /*69d0*/  ISETP.GT.U32.AND P0, PT, R57, R13, PT ;  /* 0x0000000d3900720c */ /* 0x000fc60003f04070 */
[----:B------:R-:W-:-:S04]  /*69e0*/  IMAD.MOV R31, RZ, RZ, -R31 ;  /* 0x000000ffff1f7224 */ /* 0x000fc800078e0a1f */
[----:B------:R-:W-:-:S05]  /*69f0*/  IMAD R21, R57, R31, R21 ;  /* 0x0000001f39157224 */ /* 0x000fca00078e0215 */
[----:B------:R-:W-:Y:S01]  /*6a00*/  ISETP.GT.U32.AND P4, PT, R57, R21, PT ;  /* 0x000000153900720c */ /* 0x000fe20003f84070 */
[----:B------:R-:W-:Y:S01]  /*6a10*/  @!P0 IMAD.IADD R13, R13, 0x1, -R57 ;  /* 0x000000010d0d8824 */ /* 0x000fe200078e0a39 */
[C---:B------:R-:W-:Y:S02]  /*6a20*/  ISETP.GT.U32.AND P0, PT, R57.reuse, R8, PT ;  /* 0x000000083900720c */ /* 0x040fe40003f04070 */
[----:B--2---:R-:W-:Y:S02]  /*6a30*/  IABS R25, R60 ;  /* 0x0000003c00197213 */ /* 0x004fe40000000000 */
[----:B------:R-:W-:-:S07]  /*6a40*/  ISETP.GT.U32.AND P5, PT, R57, R13, PT ;  /* 0x0000000d3900720c */ /* 0x000fce0003fa4070 */
[----:B------:R-:W-:Y:S02]  /*6a50*/  @!P4 IMAD.IADD R21, R21, 0x1, -R57 ;  /* 0x000000011515c824 */ /* 0x000fe400078e0a39 */
[----:B------:R-:W-:-:S03]  /*6a60*/  IMAD.HI.U32 R2, R0, R25, RZ ;  /* 0x0000001900027227 */ /* 0x000fc600078e00ff */
[----:B------:R-:W-:Y:S01]  /*6a70*/  ISETP.GT.U32.AND P4, PT, R57, R21, PT ;  /* 0x000000153900720c */ /* 0x000fe20003f84070 */
[----:B------:R-:W-:Y:S02]  /*6a80*/  IMAD.MOV R2, RZ, RZ, -R2 ;  /* 0x000000ffff027224 */ /* 0x000fe400078e0a02 */
[--C-:B------:R-:W-:Y:S02]  /*6a90*/  @!P0 IMAD.IADD R8, R8, 0x1, -R57.reuse ;  /* 0x0000000108088824 */ /* 0x100fe400078e0a39 */
[----:B------:R-:W-:Y:S02]  /*6aa0*/  @!P5 IMAD.IADD R13, R13, 0x1, -R57 ;  /* 0x000000010d0dd824 */ /* 0x000fe400078e0a39 */
[----:B------:R-:W-:Y:S02]  /*6ab0*/  IMAD R2, R57, R2, R25 ;  /* 0x0000000239027224 */ /* 0x000fe400078e0219 */
[----:B------:R-:W-:Y:S02]  /*6ac0*/  IMAD.MOV.U32 R10, RZ, RZ, R8 ;  /* 0x000000ffff0a7224 */ /* 0x000fe400078e0008 */
[----:B0-----:R-:W-:Y:S01]  /*6ad0*/  IMAD.MOV.U32 R9, RZ, RZ, R13 ;  /* 0x000000ffff097224 */ /* 0x001fe200078e000d */
[----:B------:R-:W-:Y:S01]  /*6ae0*/  IABS R28, R29 ;  /* 0x0000001d001c7213 */ /* 0x000fe20000000000 */
[----:B------:R-:W-:Y:S01]  /*6af0*/  @!P4 IMAD.IADD R21, R21, 0x1, -R57 ;  /* 0x000000011515c824 */ /* 0x000fe200078e0a39 */
[----:B------:R-:W-:Y:S01]  /*6b00*/  ISETP.GT.U32.AND P4, PT, R57, R2, PT ;  /* 0x000000023900720c */ /* 0x000fe20003f84070 */
[----:B------:R-:W-:Y:S01]  /*6b10*/  @!P1 IMAD.MOV R10, RZ, RZ, -R10 ;  /* 0x000000ffff0a9224 */ /* 0x000fe200078e0a0a */
[----:B------:R-:W-:Y:S01]  /*6b20*/  ISETP.GE.AND P0, PT, R15, RZ, PT ;  /* 0x000000ff0f00720c */ /* 0x000fe20003f06270 */
[----:B------:R-:W-:Y:S01]  /*6b30*/  @!P2 IMAD.MOV R9, RZ, RZ, -R9 ;  /* 0x000000ffff09a224 */ /* 0x000fe200078e0a09 */
[----:B------:R-:W2:Y:S01]  /*6b40*/  LDL.LU R15, [R1+0x518] ;  /* 0x00051800010f7983 */ /* 0x000ea20000300800 */
[----:B------:R-:W-:Y:S01]  /*6b50*/  ISETP.GE.AND P5, PT, R60, RZ, PT ;  /* 0x000000ff3c00720c */ /* 0x000fe20003fa6270 */
[----:B------:R-:W-:-:S02]  /*6b60*/  IMAD.HI.U32 R25, R0, R28, RZ ;  /* 0x0000001c00197227 */ /* 0x000fc400078e00ff */
[----:B------:R-:W-:Y:S04]  /*6b70*/  STL [R1+0xcc], R10 ;  /* 0x0000cc0a01007387 */ /* 0x000fe80000100800 */
[----:B------:R-:W2:Y:S01]  /*6b80*/  LDL.LU R60, [R1+0x51c] ;  /* 0x00051c00013c7983 */ /* 0x000ea20000300800 */
[----:B------:R-:W-:-:S03]  /*6b90*/  IMAD.MOV R25, RZ, RZ, -R25 ;  /* 0x000000ffff197224 */ /* 0x000fc600078e0a19 */
[----:B------:R0:W-:Y:S01]  /*6ba0*/  STL [R1+0xc8], R9 ;  /* 0x0000c80901007387 */ /* 0x0001e20000100800 */
[C---:B------:R-:W-:Y:S01]  /*6bb0*/  ISETP.GT.U32.AND P1, PT, R57.reuse, R6, PT ;  /* 0x000000063900720c */ /* 0x040fe20003f24070 */
[----:B------:R-:W-:Y:S02]  /*6bc0*/  IMAD R28, R57, R25, R28 ;  /* 0x00000019391c7224 */ /* 0x000fe400078e021c */
[----:B------:R-:W-:Y:S02]  /*6bd0*/  @!P4 IMAD.IADD R2, R2, 0x1, -R57 ;  /* 0x000000010202c824 */ /* 0x000fe400078e0a39 */
[----:B0-----:R-:W-:Y:S01]  /*6be0*/  IMAD.MOV.U32 R9, RZ, RZ, R21 ;  /* 0x000000ffff097224 */ /* 0x001fe200078e0015 */
[----:B------:R-:W-:-:S03]  /*6bf0*/  IABS R19, R44 ;  /* 0x0000002c00137213 */ /* 0x000fc60000000000 */
[----:B------:R-:W-:Y:S01]  /*6c00*/  @!P6 IMAD.MOV R9, RZ, RZ, -R9 ;  /* 0x000000ffff09e224 */ /* 0x000fe200078e0a09 */
[C---:B------:R-:W-:Y:S01]  /*6c10*/  ISETP.GT.U32.AND P6, PT, R57.reuse, R28, PT ;  /* 0x0000001c3900720c */ /* 0x040fe20003fc4070 */
[C---:B------:R-:W-:Y:S01]  /*6c20*/  IMAD.HI.U32 R30, R0.reuse, R33, RZ ;  /* 0x00000021001e7227 */ /* 0x040fe200078e00ff */
[----:B------:R-:W-:Y:S02]  /*6c30*/  ISETP.GT.U32.AND P4, PT, R57, R2, PT ;  /* 0x000000023900720c */ /* 0x000fe40003f84070 */
[----:B------:R0:W-:Y:S01]  /*6c40*/  STL [R1+0xac], R9 ;  /* 0x0000ac0901007387 */ /* 0x0001e20000100800 */
[----:B------:R-:W-:Y:S01]  /*6c50*/  IMAD.HI.U32 R8, R0, R19, RZ ;  /* 0x0000001300087227 */ /* 0x000fe200078e00ff */
[----:B-----5:R-:W-:Y:S02]  /*6c60*/  IABS R25, R59 ;  /* 0x0000003b00197213 */ /* 0x020fe40000000000 */
[----:B------:R-:W5:Y:S01]  /*6c70*/  LDL.LU R10, [R1+0x520] ;  /* 0x00052000010a7983 */ /* 0x000f620000300800 */
[----:B------:R-:W-:-:S02]  /*6c80*/  IMAD.MOV R30, RZ, RZ, -R30 ;  /* 0x000000ffff1e7224 */ /* 0x000fc400078e0a1e */
[----:B------:R-:W-:Y:S02]  /*6c90*/  IMAD.MOV R13, RZ, RZ, -R8 ;  /* 0x000000ffff0d7224 */ /* 0x000fe400078e0a08 */
[----:B------:R-:W-:Y:S02]  /*6ca0*/  IMAD.MOV.U32 R8, RZ, RZ, R25 ;  /* 0x000000ffff087224 */ /* 0x000fe400078e0019 */
[----:B------:R-:W-:Y:S02]  /*6cb0*/  @!P1 IMAD.IADD R6, R6, 0x1, -R57 ;  /* 0x0000000106069824 */ /* 0x000fe400078e0a39 */
[C---:B------:R-:W-:Y:S02]  /*6cc0*/  IMAD R33, R57.reuse, R30, R33 ;  /* 0x0000001e39217224 */ /* 0x040fe400078e0221 */
[----:B------:R-:W-:Y:S02]  /*6cd0*/  IMAD R21, R57, R13, R19 ;  /* 0x0000000d39157224 */ /* 0x000fe400078e0213 */
[----:B------:R-:W-:-:S04]  /*6ce0*/  IMAD.HI.U32 R13, R0, R8, RZ ;  /* 0x00000008000d7227 */ /* 0x000fc800078e00ff */
[----:B0-----:R-:W-:Y:S01]  /*6cf0*/  IMAD.MOV.U32 R9, RZ, RZ, R6 ;  /* 0x000000ffff097224 */ /* 0x001fe200078e0006 */
[----:B------:R-:W-:Y:S01]  /*6d00*/  ISETP.GT.U32.AND P2, PT, R57, R33, PT ;  /* 0x000000213900720c */ /* 0x000fe20003f44070 */
[----:B------:R-:W-:Y:S02]  /*6d10*/  IMAD.MOV R13, RZ, RZ, -R13 ;  /* 0x000000ffff0d7224 */ /* 0x000fe400078e0a0d */
[----:B------:R-:W-:Y:S02]  /*6d20*/  @!P6 IMAD.IADD R28, R28, 0x1, -R57 ;  /* 0x000000011c1ce824 */ /* 0x000fe400078e0a39 */
[----:B------:R-:W-:Y:S02]  /*6d30*/  @!P0 IMAD.MOV R9, RZ, RZ, -R9 ;  /* 0x000000ffff098224 */ /* 0x000fe400078e0a09 */
[----:B------:R-:W-:Y:S01]  /*6d40*/  @!P4 IMAD.IADD R2, R2, 0x1, -R57 ;  /* 0x000000010202c824 */ /* 0x000fe200078e0a39 */
[----:B------:R-:W-:Y:S01]  /*6d50*/  ISETP.GE.AND P1, PT, R29, RZ, PT ;  /* 0x000000ff1d00720c */ /* 0x000fe20003f26270 */
[C---:B------:R-:W-:Y:S01]  /*6d60*/  IMAD R6, R57.reuse, R13, R8 ;  /* 0x0000000d39067224 */ /* 0x040fe200078e0208 */
[----:B------:R-:W-:Y:S01]  /*6d70*/  ISETP.GT.U32.AND P6, PT, R57, R28, PT ;  /* 0x0000001c3900720c */ /* 0x000fe20003fc4070 */
[----:B------:R0:W-:Y:S01]  /*6d80*/  STL [R1+0xb4], R9 ;  /* 0x0000b40901007387 */ /* 0x0001e20000100800 */
[----:B------:R-:W-:-:S03]  /*6d90*/  IMAD.MOV.U32 R8, RZ, RZ, R2 ;  /* 0x000000ffff087224 */ /* 0x000fc600078e0002 */
[----:B------:R-:W5:Y:S01]  /*6da0*/  LDL.LU R29, [R1+0x524] ;  /* 0x00052400011d7983 */ /* 0x000f620000300800 */
[----:B------:R-:W-:Y:S02]  /*6db0*/  @!P5 IMAD.MOV R8, RZ, RZ, -R8 ;  /* 0x000000ffff08d224 */ /* 0x000fe400078e0a08 */
[--C-:B------:R-:W-:Y:S01]  /*6dc0*/  @!P2 IMAD.IADD R33, R33, 0x1, -R57.reuse ;  /* 0x000000012121a824 */ /* 0x100fe200078e0a39 */
[----:B------:R-:W-:Y:S02]  /*6dd0*/  ISETP.GE.AND P2, PT, R44, RZ, PT ;  /* 0x000000ff2c00720c */ /* 0x000fe40003f46270 */
[----:B------:R1:W-:Y:S04]  /*6de0*/  STL [R1+0xbc], R8 ;  /* 0x0000bc0801007387 */ /* 0x0003e80000100800 */
[----:B------:R-:W5:Y:S01]  /*6df0*/  LDL.LU R44, [R1+0x528] ;  /* 0x00052800012c7983 */ /* 0x000f620000300800 */
[----:B------:R-:W-:Y:S01]  /*6e00*/  @!P6 IMAD.IADD R28, R28, 0x1, -R57 ;  /* 0x000000011c1ce824 */ /* 0x000fe200078e0a39 */
[----:B----4-:R-:W-:-:S02]  /*6e10*/  IABS R31, R34 ;  /* 0x00000022001f7213 */ /* 0x010fc40000000000 */
[----:B------:R-:W-:Y:S02]  /*6e20*/  ISETP.GE.AND P6, PT, R34, RZ, PT ;  /* 0x000000ff2200720c */ /* 0x000fe40003fc6270 */
[----:B------:R-:W4:Y:S01]  /*6e30*/  LDL.LU R34, [R1+0x52c] ;  /* 0x00052c0001227983 */ /* 0x000f220000300800 */
[----:B------:R-:W-:Y:S01]  /*6e40*/  IMAD.HI.U32 R19, R0, R31, RZ ;  /* 0x0000001f00137227 */ /* 0x000fe200078e00ff */
[----:B------:R-:W-:-:S03]  /*6e50*/  ISETP.GT.U32.AND P0, PT, R57, R33, PT ;  /* 0x000000213900720c */ /* 0x000fc60003f04070 */
[----:B------:R-:W-:-:S04]  /*6e60*/  IMAD.MOV R19, RZ, RZ, -R19 ;  /* 0x000000ffff137224 */ /* 0x000fc800078e0a13 */
[----:B------:R-:W-:-:S05]  /*6e70*/  IMAD R31, R57, R19, R31 ;  /* 0x00000013391f7224 */ /* 0x000fca00078e021f */
[----:B------:R-:W-:Y:S01]  /*6e80*/  ISETP.GT.U32.AND P5, PT, R57, R31, PT ;  /* 0x0000001f3900720c */ /* 0x000fe20003fa4070 */
[----:B------:R-:W-:Y:S01]  /*6e90*/  @!P0 IMAD.IADD R33, R33, 0x1, -R57 ;  /* 0x0000000121218824 */ /* 0x000fe200078e0a39 */
[----:B------:R-:W-:Y:S01]  /*6ea0*/  ISETP.GT.U32.AND P0, PT, R57, R6, PT ;  /* 0x000000063900720c */ /* 0x000fe20003f04070 */
[----:B0-----:R-:W-:Y:S02]  /*6eb0*/  IMAD.MOV.U32 R9, RZ, RZ, R28 ;  /* 0x000000ffff097224 */ /* 0x001fe400078e001c */
[----:B------:R-:W-:Y:S02]  /*6ec0*/  IMAD.MOV.U32 R16, RZ, RZ, R33 ;  /* 0x000000ffff107224 */ /* 0x000fe400078e0021 */
[----:B------:R-:W-:Y:S02]  /*6ed0*/  @!P1 IMAD.MOV R9, RZ, RZ, -R9 ;  /* 0x000000ffff099224 */ /* 0x000fe400078e0a09 */
[----:B------:R-:W-:-:S04]  /*6ee0*/  @!P3 IMAD.MOV R16, RZ, RZ, -R16 ;  /* 0x000000ffff10b224 */ /* 0x000fc800078e0a10 */
[--C-:B------:R-:W-:Y:S01]  /*6ef0*/  @!P5 IMAD.IADD R31, R31, 0x1, -R57.reuse ;  /* 0x000000011f1fd824 */ /* 0x100fe200078e0a39 */
[----:B------:R-:W-:Y:S01]  /*6f00*/  STL [R1+0x6c], R16 ;  /* 0x00006c1001007387 */ /* 0x000fe20000100800 */
[----:B------:R-:W-:Y:S01]  /*6f10*/  ISETP.GE.AND P5, PT, R59, RZ, PT ;  /* 0x000000ff3b00720c */ /* 0x000fe20003fa6270 */
[----:B------:R-:W-:Y:S02]  /*6f20*/  @!P0 IMAD.IADD R6, R6, 0x1, -R57 ;  /* 0x0000000106068824 */ /* 0x000fe400078e0a39 */
[----:B------:R0:W-:Y:S04]  /*6f30*/  STL [R1+0x84], R9 ;  /* 0x0000840901007387 */ /* 0x0001e80000100800 */
[----:B------:R-:W4:Y:S01]  /*6f40*/  LDL.LU R59, [R1+0x530] ;  /* 0x00053000013b7983 */ /* 0x000f220000300800 */
[----:B---3--:R-:W-:-:S02]  /*6f50*/  IABS R30, R61 ;  /* 0x0000003d001e7213 */ /* 0x008fc40000000000 */
[----:B------:R-:W-:Y:S02]  /*6f60*/  ISETP.GE.AND P0, PT, R61, RZ, PT ;  /* 0x000000ff3d00720c */ /* 0x000fe40003f06270 */
[----:B------:R-:W3:Y:S01]  /*6f70*/  LDL.LU R61, [R1+0x534] ;  /* 0x00053400013d7983 */ /* 0x000ee20000300800 */
[----:B------:R-:W-:Y:S01]  /*6f80*/  ISETP.GT.U32.AND P4, PT, R57, R21, PT ;  /* 0x000000153900720c */ /* 0x000fe20003f84070 */
[----:B------:R-:W-:-:S12]  /*6f90*/  IMAD.HI.U32 R2, R0, R30, RZ ;  /* 0x0000001e00027227 */ /* 0x000fd800078e00ff */
[----:B------:R-:W-:-:S05]  /*6fa0*/  @!P4 IMAD.IADD R21, R21, 0x1, -R57 ;  /* 0x000000011515c824 */ /* 0x000fca00078e0a39 */
[----:B------:R-:W-:Y:S01]  /*6fb0*/  ISETP.GT.U32.AND P4, PT, R57, R21, PT ;  /* 0x000000153900720c */ /* 0x000fe20003f84070 */
[----:B------:R-:W-:-:S04]  /*6fc0*/  IMAD.MOV R2, RZ, RZ, -R2 ;  /* 0x000000ffff027224 */ /* 0x000fc800078e0a02 */
[C---:B------:R-:W-:Y:S01]  /*6fd0*/  IMAD R30, R57.reuse, R2, R30 ;  /* 0x00000002391e7224 */ /* 0x040fe200078e021e */
[----:B------:R-:W-:-:S07]  /*6fe0*/  ISETP.GT.U32.AND P3, PT, R57, R31, PT ;  /* 0x0000001f3900720c */ /* 0x000fce0003f64070 */
[----:B------:R-:W-:Y:S01]  /*6ff0*/  @!P4 IMAD.IADD R21, R21, 0x1, -R57 ;  /* 0x000000011515c824 */ /* 0x000fe200078e0a39 */
[----:B------:R-:W-:Y:S02]  /*7000*/  ISETP.GT.U32.AND P4, PT, R57, R30, PT ;  /* 0x0000001e3900720c */ /* 0x000fe40003f84070 */
[----:B--2---:R-:W-:-:S05]  /*7010*/  IABS R25, R15 ;  /* 0x0000000f00197213 */ /* 0x004fca0000000000 */
[----:B------:R-:W-:Y:S01]  /*7020*/  IMAD.HI.U32 R2, R0, R25, RZ ;  /* 0x0000001900027227 */ /* 0x000fe200078e00ff */
[----:B------:R-:W-:-:S03]  /*7030*/  IABS R13, R60 ;  /* 0x0000003c000d7213 */ /* 0x000fc60000000000 */
[----:B------:R-:W-:Y:S02]  /*7040*/  IMAD.MOV R2, RZ, RZ, -R2 ;  /* 0x000000ffff027224 */ /* 0x000fe400078e0a02 */
[----:B-1----:R-:W-:-:S04]  /*7050*/  IMAD.HI.U32 R8, R0, R13, RZ ;  /* 0x0000000d00087227 */ /* 0x002fc800078e00ff */
[C---:B------:R-:W-:Y:S02]  /*7060*/  IMAD R25, R57.reuse, R2, R25 ;  /* 0x0000000239197224 */ /* 0x040fe400078e0219 */
[----:B------:R-:W-:Y:S02]  /*7070*/  IMAD.MOV R8, RZ, RZ, -R8 ;  /* 0x000000ffff087224 */ /* 0x000fe400078e0a08 */
[----:B0-----:R-:W-:Y:S02]  /*7080*/  IMAD.MOV.U32 R9, RZ, RZ, R21 ;  /* 0x000000ffff097224 */ /* 0x001fe400078e0015 */
[----:B------:R-:W-:Y:S01]  /*7090*/  @!P4 IMAD.IADD R30, R30, 0x1, -R57 ;  /* 0x000000011e1ec824 */ /* 0x000fe200078e0a39 */
[C---:B------:R-:W-:Y:S01]  /*70a0*/  ISETP.GT.U32.AND P4, PT, R57.reuse, R6, PT ;  /* 0x000000063900720c */ /* 0x040fe20003f84070 */
[C---:B------:R-:W-:Y:S02]  /*70b0*/  IMAD R13, R57.reuse, R8, R13 ;  /* 0x00000008390d7224 */ /* 0x040fe400078e020d */
[----:B------:R-:W-:Y:S01]  /*70c0*/  @!P2 IMAD.MOV R9, RZ, RZ, -R9 ;  /* 0x000000ffff09a224 */ /* 0x000fe200078e0a09 */
[----:B------:R-:W-:-:S02]  /*70d0*/  ISETP.GT.U32.AND P2, PT, R57, R25, PT ;  /* 0x000000193900720c */ /* 0x000fc40003f44070 */
[----:B-----5:R-:W-:Y:S01]  /*70e0*/  IABS R19, R10 ;  /* 0x0000000a00137213 */ /* 0x020fe20000000000 */
[----:B------:R-:W-:-:S04]  /*70f0*/  @!P3 IMAD.IADD R31, R31, 0x1, -R57 ;  /* 0x000000011f1fb824 */ /* 0x000fc800078e0a39 */
[----:B------:R-:W-:Y:S01]  /*7100*/  IMAD.HI.U32 R2, R0, R19, RZ ;  /* 0x0000001300027227 */ /* 0x000fe200078e00ff */
[----:B------:R-:W-:-:S03]  /*7110*/  ISETP.GT.U32.AND P3, PT, R57, R13, PT ;  /* 0x0000000d3900720c */ /* 0x000fc60003f64070 */
[----:B------:R-:W-:Y:S01]  /*7120*/  IMAD.MOV R2, RZ, RZ, -R2 ;  /* 0x000000ffff027224 */ /* 0x000fe200078e0a02 */
[----:B------:R-:W-:-:S03]  /*7130*/  ISETP.GT.U32.AND P1, PT, R57, R30, PT ;  /* 0x0000001e3900720c */ /* 0x000fc60003f24070 */
[----:B------:R-:W-:Y:S02]  /*7140*/  IMAD R19, R57, R2, R19 ;  /* 0x0000000239137224 */ /* 0x000fe400078e0213 */
[--C-:B------:R-:W-:Y:S02]  /*7150*/  @!P4 IMAD.IADD R6, R6, 0x1, -R57.reuse ;  /* 0x000000010606c824 */ /* 0x100fe400078e0a39 */
[--C-:B------:R-:W-:Y:S01]  /*7160*/  @!P2 IMAD.IADD R25, R25, 0x1, -R57.reuse ;  /* 0x000000011919a824 */ /* 0x100fe200078e0a39 */
[----:B------:R-:W-:Y:S01]  /*7170*/  ISETP.GT.U32.AND P4, PT, R57, R19, PT ;  /* 0x000000133900720c */ /* 0x000fe20003f84070 */
[----:B------:R0:W-:Y:S01]  /*7180*/  STL [R1+0x8c], R9 ;  /* 0x00008c0901007387 */ /* 0x0001e20000100800 */
[----:B------:R-:W-:Y:S01]  /*7190*/  ISETP.GE.AND P2, PT, R60, RZ, PT ;  /* 0x000000ff3c00720c */ /* 0x000fe20003f46270 */
[----:B------:R-:W-:Y:S02]  /*71a0*/  @!P3 IMAD.IADD R13, R13, 0x1, -R57 ;  /* 0x000000010d0db824 */ /* 0x000fe400078e0a39 */
[----:B------:R-:W2:Y:S01]  /*71b0*/  LDL.LU R60, [R1+0x538] ;  /* 0x00053800013c7983 */ /* 0x000ea20000300800 */
[----:B------:R-:W-:Y:S01]  /*71c0*/  ISETP.GT.U32.AND P3, PT, R57, R25, PT ;  /* 0x000000193900720c */ /* 0x000fe20003f64070 */
[----:B0-----:R-:W-:Y:S01]  /*71d0*/  IMAD.MOV.U32 R9, RZ, RZ, R31 ;  /* 0x000000ffff097224 */ /* 0x001fe200078e001f */
[----:B------:R-:W-:-:S03]  /*71e0*/  IABS R28, R29 ;  /* 0x0000001d001c7213 */ /* 0x000fc60000000000 */
[----:B------:R-:W-:Y:S02]  /*71f0*/  @!P6 IMAD.MOV R9, RZ, RZ, -R9 ;  /* 0x000000ffff09e224 */ /* 0x000fe400078e0a09 */
[----:B------:R-:W-:Y:S02]  /*7200*/  @!P5 IMAD.MOV R6, RZ, RZ, -R6 ;  /* 0x000000ffff06d224 */ /* 0x000fe400078e0a06 */
[----:B------:R-:W-:-:S04]  /*7210*/  IMAD.HI.U32 R33, R0, R28, RZ ;  /* 0x0000001c00217227 */ /* 0x000fc800078e00ff */
[----:B------:R-:W-:Y:S01]  /*7220*/  @!P1 IMAD.IADD R30, R30, 0x1, -R57 ;  /* 0x000000011e1e9824 */ /* 0x000fe200078e0a39 */
[----:B------:R-:W-:Y:S01]  /*7230*/  IABS R2, R44 ;  /* 0x0000002c00027213 */ /* 0x000fe20000000000 */
[----:B------:R-:W-:Y:S01]  /*7240*/  IMAD.MOV R33, RZ, RZ, -R33 ;  /* 0x000000ffff217224 */ /* 0x000fe200078e0a21 */
[----:B------:R-:W-:Y:S02]  /*7250*/  ISETP.GE.AND P1, PT, R15, RZ, PT ;  /* 0x000000ff0f00720c */ /* 0x000fe40003f26270 */
[----:B------:R-:W5:Y:S01]  /*7260*/  LDL.LU R15, [R1+0x53c] ;  /* 0x00053c00010f7983 */ /* 0x000f620000300800 */
[----:B------:R-:W-:Y:S01]  /*7270*/  @!P4 IMAD.IADD R19, R19, 0x1, -R57 ;  /* 0x000000011313c824 */ /* 0x000fe200078e0a39 */
[----:B------:R-:W-:Y:S02]  /*7280*/  ISETP.GT.U32.AND P4, PT, R57, R13, PT ;  /* 0x0000000d3900720c */ /* 0x000fe40003f84070 */
[----:B------:R-:W-:Y:S01]  /*7290*/  STL [R1+0x80], R9 ;  /* 0x0000800901007387 */ /* 0x000fe20000100800 */
[----:B----4-:R-:W-:Y:S01]  /*72a0*/  IABS R8, R34 ;  /* 0x0000002200087213 */ /* 0x010fe20000000000 */
[----:B------:R-:W-:-:S02]  /*72b0*/  IMAD.HI.U32 R21, R0, R2, RZ ;  /* 0x0000000200157227 */ /* 0x000fc400078e00ff */
[----:B------:R0:W-:Y:S02]  /*72c0*/  STL [R1+0x7c], R6 ;  /* 0x00007c0601007387 */ /* 0x0001e40000100800 */
[----:B------:R-:W-:Y:S02]  /*72d0*/  @!P3 IMAD.IADD R25, R25, 0x1, -R57 ;  /* 0x000000011919b824 */ /* 0x000fe400078e0a39 */
[----:B------:R-:W-:Y:S02]  /*72e0*/  IMAD.MOV R21, RZ, RZ, -R21 ;  /* 0x000000ffff157224 */ /* 0x000fe400078e0a15 */
[----:B0-----:R-:W-:Y:S02]  /*72f0*/  IMAD R6, R57, R33, R28 ;  /* 0x0000002139067224 */ /* 0x001fe400078e021c */
[----:B------:R-:W-:-:S03]  /*7300*/  IMAD.HI.U32 R28, R0, R8, RZ ;  /* 0x00000008001c7227 */ /* 0x000fc600078e00ff */
[C---:B------:R-:W-:Y:S01]  /*7310*/  ISETP.GT.U32.AND P3, PT, R57.reuse, R6, PT ;  /* 0x000000063900720c */ /* 0x040fe20003f64070 */
[C---:B------:R-:W-:Y:S02]  /*7320*/  IMAD R2, R57.reuse, R21, R2 ;  /* 0x0000001539027224 */ /* 0x040fe400078e0202 */
[----:B------:R-:W-:Y:S01]  /*7330*/  IMAD.MOV R28, RZ, RZ, -R28 ;  /* 0x000000ffff1c7224 */ /* 0x000fe200078e0a1c */
[----:B------:R-:W-:Y:S01]  /*7340*/  ISETP.GT.U32.AND P6, PT, R57, R19, PT ;  /* 0x000000133900720c */ /* 0x000fe20003fc4070 */
[----:B------:R-:W-:Y:S01]  /*7350*/  @!P4 IMAD.IADD R13, R13, 0x1, -R57 ;  /* 0x000000010d0dc824 */ /* 0x000fe200078e0a39 */
[C---:B------:R-:W-:Y:S01]  /*7360*/  ISETP.GT.U32.AND P4, PT, R57.reuse, R2, PT ;  /* 0x000000023900720c */ /* 0x040fe20003f84070 */
[----:B------:R-:W-:Y:S01]  /*7370*/  IMAD R8, R57, R28, R8 ;  /* 0x0000001c39087224 */ /* 0x000fe200078e0208 */
[----:B------:R-:W-:Y:S01]  /*7380*/  ISETP.GE.AND P5, PT, R10, RZ, PT ;  /* 0x000000ff0a00720c */ /* 0x000fe20003fa6270 */
[----:B------:R-:W-:-:S04]  /*7390*/  IMAD.MOV.U32 R10, RZ, RZ, R30 ;  /* 0x000000ffff0a7224 */ /* 0x000fc800078e001e */
[----:B------:R-:W-:Y:S01]  /*73a0*/  @!P3 IMAD.IADD R6, R6, 0x1, -R57 ;  /* 0x000000010606b824 */ /* 0x000fe200078e0a39 */
[C---:B------:R-:W-:Y:S01]  /*73b0*/  ISETP.GT.U32.AND P3, PT, R57.reuse, R8, PT ;  /* 0x000000083900720c */ /* 0x040fe20003f64070 */
[----:B------:R-:W-:Y:S02]  /*73c0*/  IMAD.MOV.U32 R9, RZ, RZ, R25 ;  /* 0x000000ffff097224 */ /* 0x000fe400078e0019 */
[----:B------:R-:W-:Y:S01]  /*73d0*/  @!P0 IMAD.MOV R10, RZ, RZ, -R10 ;  /* 0x000000ffff0a8224 */ /* 0x000fe200078e0a0a */
[----:B------:R-:W-:Y:S01]  /*73e0*/  ISETP.GT.U32.AND P0, PT, R57, R6, PT ;  /* 0x000000063900720c */ /* 0x000fe20003f04070 */
[----:B------:R-:W-:Y:S01]  /*73f0*/  @!P6 IMAD.IADD R19, R19, 0x1, -R57 ;  /* 0x000000011313e824 */ /* 0x000fe200078e0a39 */
[----:B------:R-:W-:Y:S01]  /*7400*/  ISETP.GE.AND P6, PT, R29, RZ, PT ;  /* 0x000000ff1d00720c */ /* 0x000fe20003fc6270 */
[----:B------:R-:W-:Y:S01]  /*7410*/  @!P1 IMAD.MOV R9, RZ, RZ, -R9 ;  /* 0x000000ffff099224 */ /* 0x000fe200078e0a09 */
[----:B------:R-:W4:Y:S01]  /*7420*/  LDL.LU R29, [R1+0x540] ;  /* 0x00054000011d7983 */ /* 0x000f220000300800 */
[----:B------:R-:W-:Y:S01]  /*7430*/  @!P4 IMAD.IADD R2, R2, 0x1, -R57 ;  /* 0x000000010202c824 */ /* 0x000fe200078e0a39 */
[----:B------:R-:W-:-:S02]  /*7440*/  ISETP.GE.AND P4, PT, R44, RZ, PT ;  /* 0x000000ff2c00720c */ /* 0x000fc40003f86270 */
[----:B------:R-:W4:Y:S01]  /*7450*/  LDL.LU R44, [R1+0x544] ;  /* 0x00054400012c7983 */ /* 0x000f220000300800 */
[----:B------:R-:W-:-:S03]  /*7460*/  @!P3 IMAD.IADD R8, R8, 0x1, -R57 ;  /* 0x000000010808b824 */ /* 0x000fc600078e0a39 */
[----:B------:R0:W-:Y:S04]  /*7470*/  STL [R1+0x4c], R10 ;  /* 0x00004c0a01007387 */ /* 0x0001e80000100800 */
[----:B------:R1:W-:Y:S01]  /*7480*/  STL [R1+0x48], R9 ;  /* 0x0000480901007387 */ /* 0x0003e20000100800 */
[----:B0-----:R-:W-:Y:S02]  /*7490*/  IMAD.MOV.U32 R10, RZ, RZ, R13 ;  /* 0x000000ffff0a7224 */ /* 0x001fe400078e000d */
[----:B-1----:R-:W-:Y:S02]  /*74a0*/  IMAD.MOV.U32 R9, RZ, RZ, R19 ;  /* 0x000000ffff097224 */ /* 0x002fe400078e0013 */
[----:B------:R-:W-:Y:S01]  /*74b0*/  @!P2 IMAD.MOV R10, RZ, RZ, -R10 ;  /* 0x000000ffff0aa224 */ /* 0x000fe200078e0a0a */
[----:B------:R-:W-:Y:S01]  /*74c0*/  ISETP.GT.U32.AND P1, PT, R57, R8, PT ;  /* 0x000000083900720c */ /* 0x000fe20003f24070 */
[----:B------:R-:W-:-:S02]  /*74d0*/  @!P5 IMAD.MOV R9, RZ, RZ, -R9 ;  /* 0x000000ffff09d224 */ /* 0x000fc400078e0a09 */
[----:B------:R-:W-:Y:S01]  /*74e0*/  @!P0 IMAD.IADD R6, R6, 0x1, -R57 ;  /* 0x0000000106068824 */ /* 0x000fe200078e0a39 */
[----:B------:R-:W-:Y:S04]  /*74f0*/  STL [R1+0x44], R10 ;  /* 0x0000440a01007387 */ /* 0x000fe80000100800 */
[----:B------:R0:W-:Y:S01]  /*7500*/  STL [R1+0x3c], R9 ;  /* 0x00003c0901007387 */ /* 0x0001e20000100800 */
[----:B------:R-:W-:-:S03]  /*7510*/  ISETP.GE.AND P5, PT, R34, RZ, PT ;  /* 0x000000ff2200720c */ /* 0x000fc60003fa6270 */
[----:B------:R-:W4:Y:S01]  /*7520*/  LDL.LU R34, [R1+0x548] ;  /* 0x0005480001227983 */ /* 0x000f220000300800 */
[----:B0-----:R-:W-:-:S04]  /*7530*/  IMAD.MOV.U32 R9, RZ, RZ, R6 ;  /* 0x000000ffff097224 */ /* 0x001fc800078e0006 */
[----:B------:R-:W-:Y:S02]  /*7540*/  @!P6 IMAD.MOV R9, RZ, RZ, -R9 ;  /* 0x000000ffff09e224 */ /* 0x000fe400078e0a09 */
[----:B------:R-:W-:-:S03]  /*7550*/  @!P1 IMAD.IADD R8, R8, 0x1, -R57 ;  /* 0x0000000108089824 */ /* 0x000fc600078e0a39 */
[----:B------:R0:W-:Y:S01]  /*7560*/  STL [R1+0x2c], R9 ;  /* 0x00002c0901007387 */ /* 0x0001e20000100800 */
[----:B---3--:R-:W-:Y:S02]  /*7570*/  IABS R21, R61 ;  /* 0x0000003d00157213 */ /* 0x008fe40000000000 */
[----:B------:R-:W-:Y:S02]  /*7580*/  ISETP.GE.AND P1, PT, R61, RZ, PT ;  /* 0x000000ff3d00720c */ /* 0x000fe40003f26270 */
[----:B------:R-:W3:Y:S01]  /*7590*/  LDL.LU R61, [R1+0x54c] ;  /* 0x00054c00013d7983 */ /* 0x000ee20000300800 */
[----:B------:R-:W-:-:S05]  /*75a0*/  IABS R33, R59 ;  /* 0x0000003b00217213 */ /* 0x000fca0000000000 */
[----:B------:R-:W-:-:S04]  /*75b0*/  IMAD.HI.U32 R48, R0, R33, RZ ;  /* 0x0000002100307227 */ /* 0x000fc800078e00ff */
[----:B------:R-:W-:-:S04]  /*75c0*/  IMAD.MOV R48, RZ, RZ, -R48 ;  /* 0x000000ffff307224 */ /* 0x000fc800078e0a30 */
[----:B------:R-:W-:-:S05]  /*75d0*/  IMAD R33, R57, R48, R33 ;  /* 0x0000003039217224 */ /* 0x000fca00078e0221 */
[C---:B------:R-:W-:Y:S02]  /*75e0*/  ISETP.GT.U32.AND P2, PT, R57.reuse, R33, PT ;  /* 0x000000213900720c */ /* 0x040fe40003f44070 */
[----:B------:R-:W-:-:S11]  /*75f0*/  ISETP.GT.U32.AND P3, PT, R57, R2, PT ;  /* 0x000000023900720c */ /* 0x000fd60003f64070 */
[--C-:B------:R-:W-:Y:S02]  /*7600*/  @!P2 IMAD.IADD R33, R33, 0x1, -R57.reuse ;  /* 0x000000012121a824 */ /* 0x100fe400078e0a39 */
[----:B------:R-:W-:-:S03]  /*7610*/  @!P3 IMAD.IADD R2, R2, 0x1, -R57 ;  /* 0x000000010202b824 */ /* 0x000fc600078e0a39 */
[----:B------:R-:W-:Y:S01]  /*7620*/  ISETP.GT.U32.AND P6, PT, R57, R33, PT ;  /* 0x000000213900720c */ /* 0x000fe20003fc4070 */
[----:B0-----:R-:W-:Y:S01]  /*7630*/  IMAD.MOV.U32 R9, RZ, RZ, R2 ;  /* 0x000000ffff097224 */ /* 0x001fe200078e0002 */
[----:B------:R-:W-:Y:S01]  /*7640*/  ISETP.GE.AND P3, PT, R59, RZ, PT ;  /* 0x000000ff3b00720c */ /* 0x000fe20003f66270 */
[----:B------:R-:W-:Y:S01]  /*7650*/  @!P5 IMAD.MOV R8, RZ, RZ, -R8 ;  /* 0x000000ffff08d224 */ /* 0x000fe200078e0a08 */
[----:B------:R-:W4:Y:S01]  /*7660*/  LDL.LU R59, [R1+0x550] ;  /* 0x00055000013b7983 */ /* 0x000f220000300800 */
[----:B------:R-:W-:-:S05]  /*7670*/  @!P4 IMAD.MOV R9, RZ, RZ, -R9 ;  /* 0x000000ffff09c224 */ /* 0x000fca00078e0a09 */
[----:B------:R-:W-:Y:S03]  /*7680*/  STL [R1+0x28], R9 ;  /* 0x0000280901007387 */ /* 0x000fe60000100800 */
[----:B------:R-:W-:Y:S01]  /*7690*/  @!P6 IMAD.IADD R33, R33, 0x1, -R57 ;  /* 0x000000012121e824 */ /* 0x000fe200078e0a39 */
[----:B--2---:R-:W-:-:S05]  /*76a0*/  IABS R41, R60 ;  /* 0x0000003c00297213 */ /* 0x004fca0000000000 */
[----:B------:R-:W-:-:S04]  /*76b0*/  IMAD.HI.U32 R30, R0, R41, RZ ;  /* 0x00000029001e7227 */ /* 0x000fc800078e00ff */
[----:B------:R-:W-:-:S04]  /*76c0*/  IMAD.MOV R30, RZ, RZ, -R30 ;  /* 0x000000ffff1e7224 */ /* 0x000fc800078e0a1e */
[----:B------:R-:W-:-:S05]  /*76d0*/  IMAD R41, R57, R30, R41 ;  /* 0x0000001e39297224 */ /* 0x000fca00078e0229 */
[----:B------:R-:W-:-:S13]  /*76e0*/  ISETP.GT.U32.AND P2, PT, R57, R41, PT ;  /* 0x000000293900720c */ /* 0x000fda0003f44070 */
[----:B------:R-:W-:Y:S01]  /*76f0*/  @!P2 IMAD.IADD R41, R41, 0x1, -R57 ;  /* 0x000000012929a824 */ /* 0x000fe200078e0a39 */
[----:B------:R-:W-:Y:S02]  /*7700*/  ISETP.GE.AND P2, PT, R60, RZ, PT ;  /* 0x000000ff3c00720c */ /* 0x000fe40003f46270 */
[----:B------:R-:W2:Y:S02]  /*7710*/  LDL.LU R60, [R1+0x554] ;  /* 0x00055400013c7983 */ /* 0x000ea40000300800 */
[----:B------:R-:W-:Y:S02]  /*7720*/  ISETP.GT.U32.AND P5, PT, R57, R41, PT ;  /* 0x000000293900720c */ /* 0x000fe40003fa4070 */
[----:B------:R0:W-:Y:S02]  /*7730*/  STL [R1+0x24], R8 ;  /* 0x0000240801007387 */ /* 0x0001e40000100800 */
[----:B0-----:R-:W-:-:S09]  /*7740*/  IMAD.MOV.U32 R8, RZ, RZ, R33 ;  /* 0x000000ffff087224 */ /* 0x001fd200078e0021 */
[----:B------:R-:W-:Y:S02]  /*7750*/  @!P5 IMAD.IADD R41, R41, 0x1, -R57 ;  /* 0x000000012929d824 */ /* 0x000fe400078e0a39 */
[----:B------:R-:W-:-:S05]  /*7760*/  @!P3 IMAD.MOV R8, RZ, RZ, -R8 ;  /* 0x000000ffff08b224 */ /* 0x000fca00078e0a08 */
[----:B------:R0:W-:Y:S02]  /*7770*/  STL [R1+0x20], R8 ;  /* 0x0000200801007387 */ /* 0x0001e40000100800 */
[----:B0-----:R-:W-:-:S04]  /*7780*/  IMAD.MOV.U32 R8, RZ, RZ, R41 ;  /* 0x000000ffff087224 */ /* 0x001fc800078e0029 */
[----:B------:R-:W-:-:S05]  /*7790*/  @!P2 IMAD.MOV R8, RZ, RZ, -R8 ;  /* 0x000000ffff08a224 */ /* 0x000fca00078e0a08 */
[----:B------:R0:W-:Y:S01]  /*77a0*/  STL [R1+0x18], R8 ;  /* 0x0000180801007387 */ /* 0x0001e20000100800 */
[----:B---3--:R-:W-:Y:S02]  /*77b0*/  ISETP.GE.AND P2, PT, R61, RZ, PT ;  /* 0x000000ff3d00720c */ /* 0x008fe40003f46270 */
[----:B0-----:R-:W-:Y:S02]  /*77c0*/  IABS R8, R61 ;  /* 0x0000003d00087213 */ /* 0x001fe40000000000 */
[----:B------:R-:W3:Y:S01]  /*77d0*/  LDL.LU R61, [R1+0x558] ;  /* 0x00055800013d7983 */ /* 0x000ee20000300800 */
[----:B-----5:R-:W-:Y:S01]  /*77e0*/  IABS R28, R15 ;  /* 0x0000000f001c7213 */ /* 0x020fe20000000000 */
[C---:B------:R-:W-:Y:S01]  /*77f0*/  IMAD.HI.U32 R31, R0.reuse, R21, RZ ;  /* 0x00000015001f7227 */ /* 0x040fe200078e00ff */
[----:B----4-:R-:W-:Y:S01]  /*7800*/  IABS R56, R44 ;  /* 0x0000002c00387213 */ /* 0x010fe20000000000 */
[----:B------:R-:W4:Y:S02]  /*7810*/  LDL.LU R9, [R1+0x55c] ;  /* 0x00055c0001097983 */ /* 0x000f240000300800 */
[----:B------:R-:W-:Y:S01]  /*7820*/  IMAD.HI.U32 R13, R0, R28, RZ ;  /* 0x0000001c000d7227 */ /* 0x000fe200078e00ff */
[----:B------:R-:W-:Y:S01]  /*7830*/  ISETP.GE.AND P6, PT, R15, RZ, PT ;  /* 0x000000ff0f00720c */ /* 0x000fe20003fc6270 */
[----:B------:R-:W5:Y:S02]  /*7840*/  LDL.LU R38, [R1+0x560] ;  /* 0x0005600001267983 */ /* 0x000f640000300800 */
[----:B------:R-:W-:-:S04]  /*7850*/  IMAD.MOV R13, RZ, RZ, -R13 ;  /* 0x000000ffff0d7224 */ /* 0x000fc800078e0a0d */
[----:B------:R-:W-:-:S05]  /*7860*/  IMAD R28, R57, R13, R28 ;  /* 0x0000000d391c7224 */ /* 0x000fca00078e021c */
[----:B------:R-:W-:Y:S01]  /*7870*/  ISETP.GT.U32.AND P4, PT, R57, R28, PT ;  /* 0x0000001c3900720c */ /* 0x000fe20003f84070 */
[----:B------:R-:W-:Y:S01]  /*7880*/  IMAD.MOV R31, RZ, RZ, -R31 ;  /* 0x000000ffff1f7224 */ /* 0x000fe200078e0a1f */
[----:B------:R-:W-:-:S03]  /*7890*/  IABS R13, R29 ;  /* 0x0000001d000d7213 */ /* 0x000fc60000000000 */
[----:B------:R-:W-:Y:S02]  /*78a0*/  IMAD R21, R57, R31, R21 ;  /* 0x0000001f39157224 */ /* 0x000fe400078e0215 */
[----:B------:R-:W-:-:S06]  /*78b0*/  IMAD.MOV.U32 R6, RZ, RZ, R13 ;  /* 0x000000ffff067224 */ /* 0x000fcc00078e000d */
[----:B------:R-:W-:Y:S01]  /*78c0*/  @!P4 IMAD.IADD R28, R28, 0x1, -R57 ;  /* 0x000000011c1cc824 */ /* 0x000fe200078e0a39 */
[----:B------:R-:W-:Y:S01]  /*78d0*/  ISETP.GT.U32.AND P0, PT, R57, R21, PT ;  /* 0x000000153900720c */ /* 0x000fe20003f04070 */
[----:B------:R-:W-:-:S03]  /*78e0*/  IMAD.HI.U32 R2, R0, R6, RZ ;  /* 0x0000000600027227 */ /* 0x000fc600078e00ff */
[----:B------:R-:W-:Y:S01]  /*78f0*/  ISETP.GT.U32.AND P3, PT, R57, R28, PT ;  /* 0x0000001c3900720c */ /* 0x000fe20003f64070 */
[----:B------:R-:W-:-:S04]  /*7900*/  IMAD.MOV R2, RZ, RZ, -R2 ;  /* 0x000000ffff027224 */ /* 0x000fc800078e0a02 */
[----:B------:R-:W-:Y:S02]  /*7910*/  IMAD R6, R57, R2, R6 ;  /* 0x0000000239067224 */ /* 0x000fe400078e0206 */
[----:B------:R-:W-:-:S04]  /*7920*/  IMAD.HI.U32 R2, R0, R56, RZ ;  /* 0x0000003800027227 */ /* 0x000fc800078e00ff */
[--C-:B------:R-:W-:Y:S02]  /*7930*/  @!P0 IMAD.IADD R21, R21, 0x1, -R57.reuse ;  /* 0x0000000115158824 */ /* 0x100fe400078e0a39 */
[----:B------:R-:W-:Y:S02]  /*7940*/  IMAD.MOV R2, RZ, RZ, -R2 ;  /* 0x000000ffff027224 */ /* 0x000fe400078e0a02 */
[----:B------:R-:W-:Y:S01]  /*7950*/  @!P3 IMAD.IADD R28, R28, 0x1, -R57 ;  /* 0x000000011c1cb824 */ /* 0x000fe200078e0a39 */
[C---:B------:R-:W-:Y:S01]  /*7960*/  ISETP.GT.U32.AND P0, PT, R57.reuse, R21, PT ;  /* 0x000000153900720c */ /* 0x040fe20003f04070 */
[C---:B------:R-:W-:Y:S02]  /*7970*/  IMAD R56, R57.reuse, R2, R56 ;  /* 0x0000000239387224 */ /* 0x040fe400078e0238 */
[----:B------:R-:W-:Y:S01]  /*7980*/  IMAD.MOV.U32 R2, RZ, RZ, R28 ;  /* 0x000000ffff027224 */ /* 0x000fe200078e001c */
[----:B------:R-:W-:-:S03]  /*7990*/  ISETP.GT.U32.AND P4, PT, R57, R6, PT ;  /* 0x000000063900720c */ /* 0x000fc60003f84070 */
[----:B------:R-:W-:-:S05]  /*79a0*/  @!P6 IMAD.MOV R2, RZ, RZ, -R2 ;  /* 0x000000ffff02e224 */ /* 0x000fca00078e0a02 */
[----:B------:R0:W-:Y:S01]  /*79b0*/  STL [R1+0x1c], R2 ;  /* 0x00001c0201007387 */ /* 0x0001e20000100800 */
[----:B------:R-:W-:-:S03]  /*79c0*/  @!P0 IMAD.IADD R21, R21, 0x1, -R57 ;  /* 0x0000000115158824 */ /* 0x000fc600078e0a39 */
[----:B------:R-:W4:Y:S04]  /*79d0*/  LDL.LU R10, [R1+0x564] ;  /* 0x00056400010a7983 */ /* 0x000f280000300800 */
[----:B------:R-:W4:Y:S01]  /*79e0*/  LDL.LU R15, [R1+0x568] ;  /* 0x00056800010f7983 */ /* 0x000f220000300800 */
[----:B------:R-:W-:Y:S02]  /*79f0*/  @!P4 IMAD.IADD R6, R6, 0x1, -R57 ;  /* 0x000000010606c824 */ /* 0x000fe400078e0a39 */
[----:B------:R-:W-:Y:S01]  /*7a00*/  IMAD.MOV.U32 R13, RZ, RZ, R21 ;  /* 0x000000ffff0d7224 */ /* 0x000fe200078e0015 */
[----:B------:R-:W-:Y:S02]  /*7a10*/  ISETP.GE.AND P0, PT, R29, RZ, PT ;  /* 0x000000ff1d00720c */ /* 0x000fe40003f06270 */
[----:B------:R-:W-:Y:S01]  /*7a20*/  ISETP.GE.AND P5, PT, R44, RZ, PT ;  /* 0x000000ff2c00720c */ /* 0x000fe20003fa6270 */
[----:B------:R-:W4:Y:S01]  /*7a30*/  LDL.LU R29, [R1+0x56c] ;  /* 0x00056c00011d7983 */ /* 0x000f220000300800 */
[----:B------:R-:W-:Y:S01]  /*7a40*/  @!P1 IMAD.MOV R13, RZ, RZ, -R13 ;  /* 0x000000ffff0d9224 */ /* 0x000fe200078e0a0d */
[----:B------:R-:W-:-:S02]  /*7a50*/  ISETP.GT.U32.AND P4, PT, R57, R6, PT ;  /* 0x000000063900720c */ /* 0x000fc40003f84070 */
[----:B------:R-:W4:Y:S01]  /*7a60*/  LDL.LU R44, [R1+0x570] ;  /* 0x00057000012c7983 */ /* 0x000f220000300800 */
[----:B------:R-:W-:Y:S02]  /*7a70*/  ISETP.GE.AND P1, PT, R34, RZ, PT ;  /* 0x000000ff2200720c */ /* 0x000fe40003f26270 */
[----:B------:R-:W-:Y:S02]  /*7a80*/  IABS R52, R34 ;  /* 0x0000002200347213 */ /* 0x000fe40000000000 */
[----:B------:R-:W-:Y:S01]  /*7a90*/  IABS R21, R59 ;  /* 0x0000003b00157213 */ /* 0x000fe20000000000 */
[----:B------:R-:W4:Y:S01]  /*7aa0*/  LDL.LU R34, [R1+0x574] ;  /* 0x0005740001227983 */ /* 0x000f220000300800 */
[----:B------:R-:W-:-:S03]  /*7ab0*/  ISETP.GE.AND P6, PT, R59, RZ, PT ;  /* 0x000000ff3b00720c */ /* 0x000fc60003fc6270 */
[----:B------:R-:W4:Y:S01]  /*7ac0*/  LDL.LU R59, [R1+0x578] ;  /* 0x00057800013b7983 */ /* 0x000f220000300800 */
[----:B------:R-:W-:-:S04]  /*7ad0*/  @!P4 IMAD.IADD R6, R6, 0x1, -R57 ;  /* 0x000000010606c824 */ /* 0x000fc800078e0a39 */
[----:B------:R-:W-:-:S04]  /*7ae0*/  IMAD.MOV.U32 R33, RZ, RZ, R6 ;  /* 0x000000ffff217224 */ /* 0x000fc800078e0006 */
[----:B------:R-:W-:Y:S01]  /*7af0*/  @!P0 IMAD.MOV R33, RZ, RZ, -R33 ;  /* 0x000000ffff218224 */ /* 0x000fe200078e0a21 */
[----:B--2---:R-:W-:Y:S02]  /*7b00*/  IABS R31, R60 ;  /* 0x0000003c001f7213 */ /* 0x004fe40000000000 */
[----:B------:R-:W-:Y:S02]  /*7b10*/  ISETP.GE.AND P4, PT, R60, RZ, PT ;  /* 0x000000ff3c00720c */ /* 0x000fe40003f86270 */
[----:B---3--:R-:W-:Y:S02]  /*7b20*/  ISETP.GE.AND P0, PT, R61, RZ, PT ;  /* 0x000000ff3d00720c */ /* 0x008fe40003f06270 */
[----:B------:R-:W-:Y:S02]  /*7b30*/  IABS R41, R61 ;  /* 0x0000003d00297213 */ /* 0x000fe40000000000 */
[----:B------:R-:W2:Y:S04]  /*7b40*/  LDL.LU R61, [R1+0x57c] ;  /* 0x00057c00013d7983 */ /* 0x000ea80000300800 */
[----:B------:R-:W3:Y:S01]  /*7b50*/  LDL.LU R60, [R1+0x580] ;  /* 0x00058000013c7983 */ /* 0x000ee20000300800 */
[----:B------:R-:W-:Y:S01]  /*7b60*/  ISETP.GT.U32.AND P3, PT, R57, R56, PT ;  /* 0x000000383900720c */ /* 0x000fe20003f64070 */
[----:B------:R-:W-:-:S12]  /*7b70*/  IMAD.HI.U32 R28, R0, R52, RZ ;  /* 0x00000034001c7227 */ /* 0x000fd800078e00ff */
[----:B------:R-:W-:-:S05]  /*7b80*/  @!P3 IMAD.IADD R56, R56, 0x1, -R57 ;  /* 0x000000013838b824 */ /* 0x000fca00078e0a39 */
[----:B------:R-:W-:Y:S01]  /*7b90*/  ISETP.GT.U32.AND P3, PT, R57, R56, PT ;  /* 0x000000383900720c */ /* 0x000fe20003f64070 */
[----:B------:R-:W-:-:S04]  /*7ba0*/  IMAD.MOV R28, RZ, RZ, -R28 ;  /* 0x000000ffff1c7224 */ /* 0x000fc800078e0a1c */
[----:B------:R-:W-:-:S08]  /*7bb0*/  IMAD R52, R57, R28, R52 ;  /* 0x0000001c39347224 */ /* 0x000fd000078e0234 */
[----:B------:R-:W-:Y:S01]  /*7bc0*/  @!P3 IMAD.IADD R56, R56, 0x1, -R57 ;  /* 0x000000013838b824 */ /* 0x000fe200078e0a39 */
[----:B------:R-:W-:Y:S01]  /*7bd0*/  ISETP.GT.U32.AND P3, PT, R57, R52, PT ;  /* 0x000000343900720c */ /* 0x000fe20003f64070 */
[----:B------:R-:W-:-:S04]  /*7be0*/  IMAD.HI.U32 R25, R0, R8, RZ ;  /* 0x0000000800197227 */ /* 0x000fc800078e00ff */
[----:B------:R-:W-:-:S08]  /*7bf0*/  IMAD.HI.U32 R19, R0, R21, RZ ;  /* 0x0000001500137227 */ /* 0x000fd000078e00ff */
[----:B------:R-:W-:-:S05]  /*7c00*/  @!P3 IMAD.IADD R52, R52, 0x1, -R57 ;  /* 0x000000013434b824 */ /* 0x000fca00078e0a39 */
[C---:B------:R-:W-:Y:S01]  /*7c10*/  ISETP.GT.U32.AND P3, PT, R57.reuse, R52, PT ;  /* 0x000000343900720c */ /* 0x040fe20003f64070 */
[----:B------:R-:W-:Y:S02]  /*7c20*/  IMAD.MOV R25, RZ, RZ, -R25 ;  /* 0x000000ffff197224 */ /* 0x000fe400078e0a19 */
[----:B------:R-:W-:Y:S02]  /*7c30*/  IMAD.MOV R19, RZ, RZ, -R19 ;  /* 0x000000ffff137224 */ /* 0x000fe400078e0a13 */
[C---:B------:R-:W-:Y:S02]  /*7c40*/  IMAD R8, R57.reuse, R25, R8 ;  /* 0x0000001939087224 */ /* 0x040fe400078e0208 */
[C---:B------:R-:W-:Y:S02]  /*7c50*/  IMAD R21, R57.reuse, R19, R21 ;  /* 0x0000001339157224 */ /* 0x040fe400078e0215 */
[----:B------:R-:W-:Y:S01]  /*7c60*/  @!P5 IMAD.MOV R56, RZ, RZ, -R56 ;  /* 0x000000ffff38d224 */ /* 0x000fe200078e0a38 */
[----:B------:R-:W-:-:S03]  /*7c70*/  ISETP.GT.U32.AND P5, PT, R57, R8, PT ;  /* 0x000000083900720c */ /* 0x000fc60003fa4070 */
[----:B------:R-:W-:Y:S01]  /*7c80*/  @!P3 IMAD.IADD R52, R52, 0x1, -R57 ;  /* 0x000000013434b824 */ /* 0x000fe200078e0a39 */
[----:B------:R-:W-:Y:S01]  /*7c90*/  ISETP.GT.U32.AND P3, PT, R57, R21, PT ;  /* 0x000000153900720c */ /* 0x000fe20003f64070 */
[----:B0-----:R-:W-:Y:S01]  /*7ca0*/  IMAD.HI.U32 R2, R0, R31, RZ ;  /* 0x0000001f00027227 */ /* 0x001fe200078e00ff */
[----:B-----5:R-:W-:Y:S02]  /*7cb0*/  IABS R48, R38 ;  /* 0x0000002600307213 */ /* 0x020fe40000000000 */
[----:B----4-:R-:W-:-:S05]  /*7cc0*/  IABS R54, R9 ;  /* 0x0000000900367213 */ /* 0x010fca0000000000 */
[----:B------:R-:W-:-:S04]  /*7cd0*/  @!P5 IMAD.IADD R8, R8, 0x1, -R57 ;  /* 0x000000010808d824 */ /* 0x000fc800078e0a39 */
[----:B------:R-:W-:Y:S01]  /*7ce0*/  @!P3 IMAD.IADD R21, R21, 0x1, -R57 ;  /* 0x000000011515b824 */ /* 0x000fe200078e0a39 */
[C---:B------:R-:W-:Y:S01]  /*7cf0*/  ISETP.GT.U32.AND P5, PT, R57.reuse, R8, PT ;  /* 0x000000083900720c */ /* 0x040fe20003fa4070 */
[----:B------:R-:W-:Y:S02]  /*7d00*/  IMAD.MOV R2, RZ, RZ, -R2 ;  /* 0x000000ffff027224 */ /* 0x000fe400078e0a02 */
[----:B------:R-:W-:Y:S01]  /*7d10*/  IMAD.HI.U32 R19, R0, R48, RZ ;  /* 0x0000003000137227 */ /* 0x000fe200078e00ff */
[----:B------:R-:W-:-:S03]  /*7d20*/  ISETP.GT.U32.AND P3, PT, R57, R21, PT ;  /* 0x000000153900720c */ /* 0x000fc60003f64070 */
[----:B------:R-:W-:Y:S02]  /*7d30*/  IMAD R31, R57, R2, R31 ;  /* 0x00000002391f7224 */ /* 0x000fe400078e021f */
[----:B------:R-:W-:Y:S01]  /*7d40*/  IMAD.HI.U32 R25, R0, R54, RZ ;  /* 0x0000003600197227 */ /* 0x000fe200078e00ff */
[----:B------:R-:W-:-:S03]  /*7d50*/  IABS R51, R10 ;  /* 0x0000000a00337213 */ /* 0x000fc60000000000 */
[----:B------:R-:W-:Y:S02]  /*7d60*/  IMAD.MOV R19, RZ, RZ, -R19 ;  /* 0x000000ffff137224 */ /* 0x000fe400078e0a13 */
[----:B------:R-:W-:Y:S01]  /*7d70*/  IMAD.HI.U32 R2, R0, R41, RZ ;  /* 0x0000002900027227 */ /* 0x000fe200078e00ff */
[----:B------:R-:W-:-:S03]  /*7d80*/  IABS R49, R15 ;  /* 0x0000000f00317213 */ /* 0x000fc60000000000 */
[----:B------:R-:W-:Y:S02]  /*7d90*/  IMAD.MOV R25, RZ, RZ, -R25 ;  /* 0x000000ffff197224 */ /* 0x000fe400078e0a19 */
[----:B------:R-:W-:Y:S02]  /*7da0*/  IMAD R48, R57, R19, R48 ;  /* 0x0000001339307224 */ /* 0x000fe400078e0230 */
[----:B------:R-:W-:Y:S02]  /*7db0*/  IMAD.MOV R2, RZ, RZ, -R2 ;  /* 0x000000ffff027224 */ /* 0x000fe400078e0a02 */
[----:B------:R-:W-:-:S04]  /*7dc0*/  IMAD.HI.U32 R6, R0, R51, RZ ;  /* 0x0000003300067227 */ /* 0x000fc800078e00ff */
[----:B------:R-:W-:Y:S02]  /*7dd0*/  IMAD R54, R57, R25, R54 ;  /* 0x0000001939367224 */ /* 0x000fe400078e0236 */
[--C-:B------:R-:W-:Y:S02]  /*7de0*/  @!P5 IMAD.IADD R8, R8, 0x1, -R57.reuse ;  /* 0x000000010808d824 */ /* 0x100fe400078e0a39 */
[----:B------:R-:W-:Y:S01]  /*7df0*/  @!P3 IMAD.IADD R21, R21, 0x1, -R57 ;  /* 0x000000011515b824 */ /* 0x000fe200078e0a39 */
[C---:B------:R-:W-:Y:S01]  /*7e00*/  ISETP.GT.U32.AND P3, PT, R57.reuse, R48, PT ;  /* 0x000000303900720c */ /* 0x040fe20003f64070 */
[----:B------:R-:W-:Y:S02]  /*7e10*/  IMAD R41, R57, R2, R41 ;  /* 0x0000000239297224 */ /* 0x000fe400078e0229 */
[----:B------:R-:W-:Y:S01]  /*7e20*/  IMAD.HI.U32 R2, R0, R49, RZ ;  /* 0x0000003100027227 */ /* 0x000fe200078e00ff */
[----:B------:R-:W-:-:S03]  /*7e30*/  IABS R19, R44 ;  /* 0x0000002c00137213 */ /* 0x000fc60000000000 */
[----:B------:R-:W-:Y:S02]  /*7e40*/  IMAD.MOV R6, RZ, RZ, -R6 ;  /* 0x000000ffff067224 */ /* 0x000fe400078e0a06 */
[----:B------:R-:W-:Y:S01]  /*7e50*/  @!P2 IMAD.MOV R8, RZ, RZ, -R8 ;  /* 0x000000ffff08a224 */ /* 0x000fe200078e0a08 */
[C---:B------:R-:W-:Y:S01]  /*7e60*/  ISETP.GT.U32.AND P2, PT, R57.reuse, R54, PT ;  /* 0x000000363900720c */ /* 0x040fe20003f44070 */
[----:B------:R-:W-:Y:S01]  /*7e70*/  IMAD.MOV R2, RZ, RZ, -R2 ;  /* 0x000000ffff027224 */ /* 0x000fe200078e0a02 */
[----:B------:R-:W-:Y:S01]  /*7e80*/  IABS R25, R59 ;  /* 0x0000003b00197213 */ /* 0x000fe20000000000 */
[C---:B------:R-:W-:Y:S01]  /*7e90*/  IMAD R51, R57.reuse, R6, R51 ;  /* 0x0000000639337224 */ /* 0x040fe200078e0233 */
[----:B------:R-:W-:Y:S01]  /*7ea0*/  IABS R6, R29 ;  /* 0x0000001d00067213 */ /* 0x000fe20000000000 */
[C---:B------:R-:W-:Y:S01]  /*7eb0*/  IMAD R49, R57.reuse, R2, R49 ;  /* 0x0000000239317224 */ /* 0x040fe200078e0231 */
[----:B------:R-:W-:Y:S01]  /*7ec0*/  ISETP.GT.U32.AND P5, PT, R57, R31, PT ;  /* 0x0000001f3900720c */ /* 0x000fe20003fa4070 */
[----:B------:R-:W-:-:S02]  /*7ed0*/  IMAD.MOV.U32 R2, RZ, RZ, R19 ;  /* 0x000000ffff027224 */ /* 0x000fc400078e0013 */
[----:B------:R-:W-:Y:S01]  /*7ee0*/  @!P1 IMAD.MOV R52, RZ, RZ, -R52 ;  /* 0x000000ffff349224 */ /* 0x000fe200078e0a34 */
[----:B------:R-:W-:Y:S01]  /*7ef0*/  ISETP.GT.U32.AND P1, PT, R57, R41, PT ;  /* 0x000000293900720c */ /* 0x000fe20003f24070 */
[----:B------:R-:W-:Y:S01]  /*7f00*/  IMAD.MOV.U32 R19, RZ, RZ, R25 ;  /* 0x000000ffff137224 */ /* 0x000fe200078e0019 */
[----:B------:R-:W-:Y:S01]  /*7f10*/  IABS R30, R34 ;  /* 0x00000022001e7213 */ /* 0x000fe20000000000 */
[----:B------:R-:W-:-:S04]  /*7f20*/  IMAD.HI.U32 R28, R0, R6, RZ ;  /* 0x00000006001c7227 */ /* 0x000fc800078e00ff */
[----:B------:R-:W-:Y:S02]  /*7f30*/  @!P3 IMAD.IADD R48, R48, 0x1, -R57 ;  /* 0x000000013030b824 */ /* 0x000fe400078e0a39 */
[----:B------:R-:W-:-:S04]  /*7f40*/  IMAD.HI.U32 R25, R0, R2, RZ ;  /* 0x0000000200197227 */ /* 0x000fc800078e00ff */
[----:B------:R-:W-:Y:S02]  /*7f50*/  IMAD.MOV R58, RZ, RZ, -R28 ;  /* 0x000000ffff3a7224 */ /* 0x000fe400078e0a1c */
[----:B------:R-:W-:Y:S02]  /*7f60*/  @!P2 IMAD.IADD R54, R54, 0x1, -R57 ;  /* 0x000000013636a824 */ /* 0x000fe400078e0a39 */
[----:B------:R-:W-:Y:S01]  /*7f70*/  @!P6 IMAD.MOV R21, RZ, RZ, -R21 ;  /* 0x000000ffff15e224 */ /* 0x000fe200078e0a15 */
[C---:B------:R-:W-:Y:S01]  /*7f80*/  ISETP.GT.U32.AND P6, PT, R57.reuse, R48, PT ;  /* 0x000000303900720c */ /* 0x040fe20003fc4070 */
[----:B------:R-:W-:Y:S02]  /*7f90*/  IMAD.MOV R28, RZ, RZ, -R25 ;  /* 0x000000ffff1c7224 */ /* 0x000fe400078e0a19 */
[----:B------:R-:W-:Y:S01]  /*7fa0*/  IMAD.HI.U32 R25, R0, R30, RZ ;  /* 0x0000001e00197227 */ /* 0x000fe200078e00ff */
[----:B------:R-:W-:-:S03]  /*7fb0*/  ISETP.GT.U32.AND P3, PT, R57, R54, PT ;  /* 0x000000363900720c */ /* 0x000fc60003f64070 */
[----:B------:R-:W-:Y:S02]  /*7fc0*/  @!P5 IMAD.IADD R31, R31, 0x1, -R57 ;  /* 0x000000011f1fd824 */ /* 0x000fe400078e0a39 */
[----:B------:R-:W-:Y:S02]  /*7fd0*/  IMAD.MOV R25, RZ, RZ, -R25 ;  /* 0x000000ffff197224 */ /* 0x000fe400078e0a19 */
[--C-:B------:R-:W-:Y:S01]  /*7fe0*/  @!P1 IMAD.IADD R41, R41, 0x1, -R57.reuse ;  /* 0x0000000129299824 */ /* 0x100fe200078e0a39 */
[C---:B------:R-:W-:Y:S01]  /*7ff0*/  ISETP.GT.U32.AND P1, PT, R57.reuse, R31, PT ;  /* 0x0000001f3900720c */ /* 0x040fe20003f24070 */
[C---:B------:R-:W-:Y:S01]  /*8000*/  IMAD R30, R57.reuse, R25, R30 ;  /* 0x00000019391e7224 */ /* 0x040fe200078e021e */
[C---:B------:R-:W-:Y:S01]  /*8010*/  ISETP.GT.U32.AND P5, PT, R57.reuse, R51, PT ;  /* 0x000000333900720c */ /* 0x040fe20003fa4070 */
[C---:B------:R-:W-:Y:S02]  /*8020*/  IMAD R2, R57.reuse, R28, R2 ;  /* 0x0000001c39027224 */ /* 0x040fe400078e0202 */
[----:B------:R-:W-:Y:S01]  /*8030*/  @!P6 IMAD.IADD R48, R48, 0x1, -R57 ;  /* 0x000000013030e824 */ /* 0x000fe200078e0a39 */
[C---:B------:R-:W-:Y:S01]  /*8040*/  ISETP.GT.U32.AND P6, PT, R57.reuse, R30, PT ;  /* 0x0000001e3900720c */ /* 0x040fe20003fc4070 */
[----:B------:R-:W-:-:S02]  /*8050*/  IMAD R6, R57, R58, R6 ;  /* 0x0000003a39067224 */ /* 0x000fc400078e0206 */
[----:B------:R-:W-:Y:S01]  /*8060*/  @!P3 IMAD.IADD R54, R54, 0x1, -R57 ;  /* 0x000000013636b824 */ /* 0x000fe200078e0a39 */
[----:B------:R-:W-:-:S03]  /*8070*/  ISETP.GT.U32.AND P3, PT, R57, R2, PT ;  /* 0x000000023900720c */ /* 0x000fc60003f64070 */
[--C-:B------:R-:W-:Y:S01]  /*8080*/  @!P1 IMAD.IADD R31, R31, 0x1, -R57.reuse ;  /* 0x000000011f1f9824 */ /* 0x100fe200078e0a39 */
[----:B------:R-:W-:Y:S01]  /*8090*/  ISETP.GT.U32.AND P1, PT, R57, R49, PT ;  /* 0x000000313900720c */ /* 0x000fe20003f24070 */
[----:B------:R-:W-:-:S04]  /*80a0*/  @!P5 IMAD.IADD R51, R51, 0x1, -R57 ;  /* 0x000000013333d824 */ /* 0x000fc800078e0a39 */
[----:B------:R-:W-:Y:S01]  /*80b0*/  @!P6 IMAD.IADD R30, R30, 0x1, -R57 ;  /* 0x000000011e1ee824 */ /* 0x000fe200078e0a39 */
[----:B------:R-:W-:-:S03]  /*80c0*/  ISETP.GT.U32.AND P5, PT, R57, R51, PT ;  /* 0x000000333900720c */ /* 0x000fc60003fa4070 */
[----:B------:R-:W-:Y:S01]  /*80d0*/  @!P3 IMAD.IADD R2, R2, 0x1, -R57 ;  /* 0x000000010202b824 */ /* 0x000fe200078e0a39 */
[----:B------:R-:W-:-:S03]  /*80e0*/  ISETP.GE.AND P3, PT, R10, RZ, PT ;  /* 0x000000ff0a00720c */ /* 0x000fc60003f66270 */
[----:B------:R-:W-:Y:S02]  /*80f0*/  @!P1 IMAD.IADD R49, R49, 0x1, -R57 ;  /* 0x0000000131319824 */ /* 0x000fe400078e0a39 */
[----:B------:R-:W-:Y:S02]  /*8100*/  @!P4 IMAD.MOV R31, RZ, RZ, -R31 ;  /* 0x000000ffff1fc224 */ /* 0x000fe400078e0a1f */
[----:B------:R-:W-:Y:S01]  /*8110*/  IMAD.HI.U32 R16, R0, R19, RZ ;  /* 0x0000001300107227 */ /* 0x000fe200078e00ff */
[----:B------:R-:W-:-:S03]  /*8120*/  ISETP.GT.U32.AND P4, PT, R57, R49, PT ;  /* 0x000000313900720c */ /* 0x000fc60003f84070 */
[----:B------:R-:W-:-:S04]  /*8130*/  @!P5 IMAD.IADD R51, R51, 0x1, -R57 ;  /* 0x000000013333d824 */ /* 0x000fc800078e0a39 */
[----:B------:R-:W-:Y:S01]  /*8140*/  @!P3 IMAD.MOV R51, RZ, RZ, -R51 ;  /* 0x000000ffff33b224 */ /* 0x000fe200078e0a33 */
[----:B------:R-:W-:-:S05]  /*8150*/  ISETP.GT.U32.AND P2, PT, R57, R41, PT ;  /* 0x000000293900720c */ /* 0x000fca0003f44070 */
[----:B------:R-:W-:Y:S02]  /*8160*/  @!P4 IMAD.IADD R49, R49, 0x1, -R57 ;  /* 0x000000013131c824 */ /* 0x000fe400078e0a39 */
[----:B------:R-:W-:-:S06]  /*8170*/  IMAD.MOV R16, RZ, RZ, -R16 ;  /* 0x000000ffff107224 */ /* 0x000fcc00078e0a10 */
[----:B------:R-:W-:Y:S01]  /*8180*/  @!P2 IMAD.IADD R41, R41, 0x1, -R57 ;  /* 0x000000012929a824 */ /* 0x000fe200078e0a39 */
[C---:B------:R-:W-:Y:S01]  /*8190*/  ISETP.GT.U32.AND P2, PT, R57.reuse, R6, PT ;  /* 0x000000063900720c */ /* 0x040fe20003f44070 */
[----:B------:R-:W-:Y:S01]  /*81a0*/  IMAD R19, R57, R16, R19 ;  /* 0x0000001039137224 */ /* 0x000fe200078e0213 */
[----:B------:R-:W-:Y:S01]  /*81b0*/  ISETP.GE.AND P1, PT, R9, RZ, PT ;  /* 0x000000ff0900720c */ /* 0x000fe20003f26270 */
[----:B------:R-:W-:Y:S01]  /*81c0*/  @!P0 IMAD.MOV R41, RZ, RZ, -R41 ;  /* 0x000000ffff298224 */ /* 0x000fe200078e0a29 */
[----:B------:R-:W0:Y:S02]  /*81d0*/  LDC R9, c[0x0][0x23c] ;  /* 0x00008f00ff097b82 */ /* 0x000e240000000800 */
[----:B------:R-:W-:Y:S02]  /*81e0*/  ISETP.GT.U32.AND P5, PT, R57, R19, PT ;  /* 0x000000133900720c */ /* 0x000fe40003fa4070 */
[----:B--2---:R-:W-:-:S05]  /*81f0*/  IABS R25, R61 ;  /* 0x0000003d00197213 */ /* 0x004fca0000000000 */
[----:B------:R-:W-:-:S04]  /*8200*/  IMAD.HI.U32 R58, R0, R25, RZ ;  /* 0x00000019003a7227 */ /* 0x000fc800078e00ff */
[----:B------:R-:W-:-:S04]  /*8210*/  IMAD.MOV R58, RZ, RZ, -R58 ;  /* 0x000000ffff3a7224 */ /* 0x000fc800078e0a3a */
[----:B------:R-:W-:-:S05]  /*8220*/  IMAD R25, R57, R58, R25 ;  /* 0x0000003a39197224 */ /* 0x000fca00078e0219 */
[----:B------:R-:W-:Y:S02]  /*8230*/  ISETP.GT.U32.AND P6, PT, R57, R25, PT ;  /* 0x000000193900720c */ /* 0x000fe40003fc4070 */
[----:B---3--:R-:W-:-:S05]  /*8240*/  IABS R28, R60 ;  /* 0x0000003c001c7213 */ /* 0x008fca0000000000 */
[----:B------:R-:W-:-:S06]  /*8250*/  IMAD.HI.U32 R0, R0, R28, RZ ;  /* 0x0000001c00007227 */ /* 0x000fcc00078e00ff */
[----:B------:R-:W-:Y:S02]  /*8260*/  @!P6 IMAD.IADD R25, R25, 0x1, -R57 ;  /* 0x000000011919e824 */ /* 0x000fe400078e0a39 */
[----:B------:R-:W-:-:S03]  /*8270*/  IMAD.MOV R0, RZ, RZ, -R0 ;  /* 0x000000ffff007224 */ /* 0x000fc600078e0a00 */
[C---:B------:R-:W-:Y:S01]  /*8280*/  ISETP.GT.U32.AND P3, PT, R57.reuse, R25, PT ;  /* 0x000000193900720c */ /* 0x040fe20003f64070 */
[----:B------:R-:W-:-:S05]  /*8290*/  IMAD R28, R57, R0, R28 ;  /* 0x00000000391c7224 */ /* 0x000fca00078e021c */
[----:B------:R-:W-:-:S07]  /*82a0*/  ISETP.GT.U32.AND P4, PT, R57, R28, PT ;  /* 0x0000001c3900720c */ /* 0x000fce0003f84070 */
[--C-:B------:R-:W-:Y:S01]  /*82b0*/  @!P3 IMAD.IADD R25, R25, 0x1, -R57.reuse ;  /* 0x000000011919b824 */ /* 0x100fe200078e0a39 */
[----:B------:R-:W-:Y:S02]  /*82c0*/  ISETP.GE.AND P3, PT, R61, RZ, PT ;  /* 0x000000ff3d00720c */ /* 0x000fe40003f66270 */
[----:B------:R-:W1:Y:S03]  /*82d0*/  S2R R61, SR_TID.X ;  /* 0x00000000003d7919 */ /* 0x000e660000002100 */
[--C-:B------:R-:W-:Y:S01]  /*82e0*/  @!P4 IMAD.IADD R28, R28, 0x1, -R57.reuse ;  /* 0x000000011c1cc824 */ /* 0x100fe200078e0a39 */
[----:B------:R-:W-:Y:S02]  /*82f0*/  ISETP.GE.AND P4, PT, R60, RZ, PT ;  /* 0x000000ff3c00720c */ /* 0x000fe40003f86270 */
[----:B------:R-:W2:Y:S01]  /*8300*/  LDC R60, c[0x0][0x230] ;  /* 0x00008c00ff3c7b82 */ /* 0x000ea20000000800 */
[----:B------:R-:W-:Y:S01]  /*8310*/  @!P2 IMAD.IADD R6, R6, 0x1, -R57 ;  /* 0x000000010606a824 */ /* 0x000fe200078e0a39 */
[----:B------:R-:W-:-:S02]  /*8320*/  ISETP.GE.AND P2, PT, R38, RZ, PT ;  /* 0x000000ff2600720c */ /* 0x000fc40003f46270 */
[----:B------:R-:W-:Y:S02]  /*8330*/  ISETP.GE.AND P6, PT, R15, RZ, PT ;  /* 0x000000ff0f00720c */ /* 0x000fe40003fc6270 */
[----:B------:R-:W-:Y:S01]  /*8340*/  ISETP.GT.U32.AND P0, PT, R57, R6, PT ;  /* 0x000000063900720c */ /* 0x000fe20003f04070 */
[----:B------:R-:W-:Y:S01]  /*8350*/  @!P5 IMAD.IADD R19, R19, 0x1, -R57 ;  /* 0x000000011313d824 */ /* 0x000fe200078e0a39 */
[C---:B------:R-:W-:Y:S01]  /*8360*/  ISETP.GT.U32.AND P5, PT, R57.reuse, R2, PT ;  /* 0x000000023900720c */ /* 0x040fe20003fa4070 */
[----:B------:R-:W-:Y:S01]  /*8370*/  @!P1 IMAD.MOV R54, RZ, RZ, -R54 ;  /* 0x000000ffff369224 */ /* 0x000fe200078e0a36 */
[----:B------:R-:W-:-:S05]  /*8380*/  ISETP.GT.U32.AND P1, PT, R57, R30, PT ;  /* 0x0000001e3900720c */ /* 0x000fca0003f24070 */
[----:B------:R-:W-:Y:S01]  /*8390*/  @!P2 IMAD.MOV R48, RZ, RZ, -R48 ;  /* 0x000000ffff30a224 */ /* 0x000fe200078e0a30 */
[C---:B------:R-:W-:Y:S01]  /*83a0*/  ISETP.GT.U32.AND P2, PT, R57.reuse, R19, PT ;  /* 0x000000133900720c */ /* 0x040fe20003f44070 */
[----:B------:R-:W-:Y:S01]  /*83b0*/  @!P6 IMAD.MOV R49, RZ, RZ, -R49 ;  /* 0x000000ffff31e224 */ /* 0x000fe200078e0a31 */
[----:B------:R-:W-:Y:S01]  /*83c0*/  ISETP.GT.U32.AND P6, PT, R57, R28, PT ;  /* 0x0000001c3900720c */ /* 0x000fe20003fc4070 */
[----:B--2---:R-:W-:Y:S01]  /*83d0*/  VIADD R60, R60, 0x3f ;  /* 0x0000003f3c3c7836 */ /* 0x004fe20000000000 */
[C---:B-1----:R-:W-:Y:S01]  /*83e0*/  LOP3.LUT R15, R61.reuse, 0x3, RZ, 0xc0, !PT ;  /* 0x000000033d0f7812 */ /* 0x042fe200078ec0ff */
[C---:B------:R-:W-:Y:S01]  /*83f0*/  IMAD.SHL.U32 R58, R61.reuse, 0x40, RZ ;  /* 0x000000403d3a7824 */ /* 0x040fe200078e00ff */
[----:B------:R-:W-:Y:S01]  /*8400*/  SHF.R.U32.HI R16, RZ, 0x2, R61 ;  /* 0x00000002ff107819 */ /* 0x000fe2000001163d */
[----:B------:R-:W-:Y:S01]  /*8410*/  IMAD.SHL.U32 R10, R61, 0x8, RZ ;  /* 0x000000083d0a7824 */ /* 0x000fe200078e00ff */
[----:B------:R-:W-:Y:S01]  /*8420*/  SHF.R.S32.HI R0, RZ, 0x1f, R60 ;  /* 0x0000001fff007819 */ /* 0x000fe2000001143c */
[----:B------:R-:W-:Y:S01]  /*8430*/  IMAD R15, R15, 0x110, RZ ;  /* 0x000001100f0f7824 */ /* 0x000fe200078e02ff */
[----:B------:R-:W-:Y:S01]  /*8440*/  LOP3.LUT R58, R58, 0x1c0, RZ, 0xc0, !PT ;  /* 0x000001c03a3a7812 */ /* 0x000fe200078ec0ff */
[----:B------:R-:W-:Y:S01]  /*8450*/  @!P0 IMAD.IADD R6, R6, 0x1, -R57 ;  /* 0x0000000106068824 */ /* 0x000fe200078e0a39 */
[----:B------:R-:W-:-:S02]  /*8460*/  SGXT.U32 R16, R16, 0x3 ;  /* 0x000000031010781a */ /* 0x000fc40000000000 */
[----:B------:R-:W-:Y:S02]  /*8470*/  ISETP.GE.AND P0, PT, R29, RZ, PT ;  /* 0x000000ff1d00720c */ /* 0x000fe40003f06270 */
[----:B------:R-:W-:Y:S02]  /*8480*/  LEA.HI R29, R0, R60, RZ, 0x6 ;  /* 0x0000003c001d7211 */ /* 0x000fe400078f30ff */
[----:B------:R-:W-:Y:S01]  /*8490*/  LOP3.LUT R58, R58, 0x30, R10, 0xf8, !PT ;  /* 0x000000303a3a7812 */ /* 0x000fe200078ef80a */
[----:B------:R-:W-:Y:S01]  /*84a0*/  IMAD.SHL.U32 R10, R61, 0x2, RZ ;  /* 0x000000023d0a7824 */ /* 0x000fe200078e00ff */
[----:B------:R-:W-:Y:S02]  /*84b0*/  LOP3.LUT R0, R15, R16, RZ, 0xfc, !PT ;  /* 0x000000100f007212 */ /* 0x000fe400078efcff */
[----:B------:R-:W-:Y:S01]  /*84c0*/  LOP3.LUT R61, R61, 0x1f, RZ, 0xc0, !PT ;  /* 0x0000001f3d3d7812 */ /* 0x000fe200078ec0ff */
[--C-:B------:R-:W-:Y:S02]  /*84d0*/  @!P5 IMAD.IADD R2, R2, 0x1, -R57.reuse ;  /* 0x000000010202d824 */ /* 0x100fe400078e0a39 */
[----:B------:R1:W-:Y:S01]  /*84e0*/  STL [R1+0x155c], R0 ;  /* 0x00155c0001007387 */ /* 0x0003e20000100800 */
[----:B------:R-:W-:-:S02]  /*84f0*/  @!P1 IMAD.IADD R30, R30, 0x1, -R57 ;  /* 0x000000011e1e9824 */ /* 0x000fc400078e0a39 */
[--C-:B------:R-:W-:Y:S01]  /*8500*/  @!P2 IMAD.IADD R19, R19, 0x1, -R57.reuse ;  /* 0x000000011313a824 */ /* 0x100fe200078e0a39 */
[----:B------:R-:W2:Y:S01]  /*8510*/  LDL.LU R16, [R1+0xe4] ;  /* 0x0000e40001107983 */ /* 0x000ea20000300800 */
[----:B------:R-:W-:Y:S02]  /*8520*/  @!P6 IMAD.IADD R28, R28, 0x1, -R57 ;  /* 0x000000011c1ce824 */ /* 0x000fe400078e0a39 */
[----:B0-----:R-:W-:Y:S02]  /*8530*/  IMAD R57, R61, R9, RZ ;  /* 0x000000093d397224 */ /* 0x001fe400078e02ff */
[----:B------:R-:W3:Y:S01]  /*8540*/  LDL.LU R9, [R1+0xe0] ;  /* 0x0000e00001097983 */ /* 0x000ee20000300800 */
[----:B-1----:R-:W-:-:S03]  /*8550*/  LOP3.LUT R0, R58, 0x30, R10, 0x78, !PT ;  /* 0x000000303a007812 */ /* 0x002fc600078e780a */
[----:B------:R-:W4:Y:S04]  /*8560*/  LDL.LU R38, [R1+0xd8] ;  /* 0x0000d80001267983 */ /* 0x000f280000300800 */
[----:B------:R-:W5:Y:S01]  /*8570*/  LDL.LU R10, [R1+0xd4] ;  /* 0x0000d400010a7983 */ /* 0x000f620000300800 */
[----:B------:R-:W-:-:S03]  /*8580*/  ISETP.GE.AND P5, PT, R44, RZ, PT ;  /* 0x000000ff2c00720c */ /* 0x000fc60003fa6270 */
[----:B------:R-:W5:Y:S01]  /*8590*/  LDL.LU R15, [R1+0x70] ;  /* 0x00007000010f7983 */ /* 0x000f620000300800 */
[----:B------:R-:W-:-:S03]  /*85a0*/  ISETP.GE.AND P1, PT, R34, RZ, PT ;  /* 0x000000ff2200720c */ /* 0x000fc60003f26270 */
[----:B------:R-:W5:Y:S01]  /*85b0*/  LDL.LU R29, [R1+0x88] ;  /* 0x00008800011d7983 */ /* 0x000f620000300800 */
[----:B------:R-:W-:-:S03]  /*85c0*/  ISETP.GE.AND P2, PT, R59, RZ, PT ;  /* 0x000000ff3b00720c */ /* 0x000fc60003f46270 */
[----:B------:R-:W5:Y:S04]  /*85d0*/  LDL.LU R44, [R1+0x9c] ;  /* 0x00009c00012c7983 */ /* 0x000f680000300800 */
[----:B------:R-:W5:Y:S04]  /*85e0*/  LDL.LU R34, [R1+0xd0] ;  /* 0x0000d00001227983 */ /* 0x000f680000300800 */
[----:B------:R-:W5:Y:S04]  /*85f0*/  LDL.LU R59, [R1+0x78] ;  /* 0x00007800013b7983 */ /* 0x000f680000300800 */
[----:B------:R-:W5:Y:S04]  /*8600*/  LDL.LU R60, [R1+0x10] ;  /* 0x00001000013c7983 */ /* 0x000f680000300800 */
[----:B------:R-:W5:Y:S01]  /*8610*/  LDL.LU R61, [R1+0x8] ;  /* 0x00000800013d7983 */ /* 0x000f620000300800 */
[----:B------:R-:W-:Y:S01]  /*8620*/  @!P0 IMAD.MOV R6, RZ, RZ, -R6 ;  /* 0x000000ffff068224 */ /* 0x000fe200078e0a06 */
[----:B------:R-:W-:-:S02]  /*8630*/  ISETP.NE.AND P0, PT, R3, RZ, PT ;  /* 0x000000ff0300720c */ /* 0x000fc40003f05270 */
[----:B------:R-:W-:Y:S01]  /*8640*/  LOP3.LUT R58, RZ, R3, RZ, 0x33, !PT ;  /* 0x00000003ff3a7212 */ /* 0x000fe200078e33ff */
[----:B------:R-:W-:Y:S01]  /*8650*/  @!P5 IMAD.MOV R2, RZ, RZ, -R2 ;  /* 0x000000ffff02d224 */ /* 0x000fe200078e0a02 */
[----:B------:R-:W0:Y:S01]  /*8660*/  LDC R3, c[0x0][0x23c] ;  /* 0x00008f00ff037b82 */ /* 0x000e220000000800 */
[----:B------:R-:W5:Y:S01]  /*8670*/  LDL.LU R0, [R1+0xc4] ;  /* 0x0000c40001007983 */ /* 0x000f620000300800 */
[----:B0-----:R-:W-:Y:S01]  /*8680*/  IMAD R3, R3, 0x20, R57 ;  /* 0x0000002003037824 */ /* 0x001fe200078e0239 */
[----:B------:R-:W-:-:S04]  /*8690*/  IADD3 R57, P5, R57, UR8, RZ ;  /* 0x0000000839397c10 */ /* 0x000fc8000ffbe0ff */
[----:B------:R-:W-:Y:S01]  /*86a0*/  IADD3 R3, P6, R3, UR8, RZ ;  /* 0x0000000803037c10 */ /* 0x000fe2000ffde0ff */
[----:B------:R0:W-:Y:S04]  /*86b0*/  STL [R1+0x1564], R57 ;  /* 0x0015643901007387 */ /* 0x0001e80000100800 */
[----:B0-----:R-:W5:Y:S04]  /*86c0*/  LDL.LU R57, [R1] ;  /* 0x0000000001397983 */ /* 0x001f680000300800 */
[----:B------:R0:W-:Y:S04]  /*86d0*/  STL [R1+0x1568], R3 ;  /* 0x0015680301007387 */ /* 0x0001e80000100800 */
[----:B0-----:R-:W5:Y:S01]  /*86e0*/  LDL.LU R3, [R1+0x4] ;  /* 0x0000040001037983 */ /* 0x001f620000300800 */
[----:B--2---:R-:W-:-:S02]  /*86f0*/  SEL R16, R58, R16, !P0 ;  /* 0x000000103a107207 */ /* 0x004fc40004000000 */
[----:B---3--:R-:W-:-:S03]  /*8700*/  SEL R9, R58, R9, !P0 ;  /* 0x000000093a097207 */ /* 0x008fc60004000000 */
[----:B------:R0:W-:Y:S01]  /*8710*/  STL [R1+0x158], R16 ;  /* 0x0001581001007387 */ /* 0x0001e20000100800 */
[C---:B----4-:R-:W-:Y:S02]  /*8720*/  SEL R38, R58.reuse, R38, !P0 ;  /* 0x000000263a267207 */ /* 0x050fe40004000000 */
[C---:B-----5:R-:W-:Y:S01]  /*8730*/  SEL R10, R58.reuse, R10, !P0 ;  /* 0x0000000a3a0a7207 */ /* 0x060fe20004000000 */
[----:B0-----:R-:W2:Y:S01]  /*8740*/  LDL.LU R16, [R1+0x1688] ;  /* 0x0016880001107983 */ /* 0x001ea20000300800 */
[----:B------:R-:W-:-:S03]  /*8750*/  SEL R15, R58, R15, !P0 ;  /* 0x0000000f3a0f7207 */ /* 0x000fc60004000000 */
[----:B------:R0:W-:Y:S01]  /*8760*/  STL [R1+0x160], R9 ;  /* 0x0001600901007387 */ /* 0x0001e20000100800 */
[C---:B------:R-:W-:Y:S02]  /*8770*/  SEL R29, R58.reuse, R29, !P0 ;  /* 0x0000001d3a1d7207 */ /* 0x040fe40004000000 */
[C---:B------:R-:W-:Y:S01]  /*8780*/  SEL R44, R58.reuse, R44, !P0 ;  /* 0x0000002c3a2c7207 */ /* 0x040fe20004000000 */
[----:B0-----:R-:W3:Y:S04]  /*8790*/  LDL.LU R9, [R1+0x1684] ;  /* 0x0016840001097983 */ /* 0x001ee80000300800 */
[----:B------:R0:W-:Y:S01]  /*87a0*/  STL [R1+0x168], R38 ;  /* 0x0001682601007387 */ /* 0x0001e20000100800 */
[C---:B------:R-:W-:Y:S02]  /*87b0*/  SEL R34, R58.reuse, R34, !P0 ;  /* 0x000000223a227207 */ /* 0x040fe40004000000 */
[C---:B------:R-:W-:Y:S01]  /*87c0*/  SEL R59, R58.reuse, R59, !P0 ;  /* 0x0000003b3a3b7207 */ /* 0x040fe20004000000 */
[----:B0-----:R-:W4:Y:S04]  /*87d0*/  LDL.LU R38, [R1+0x1680] ;  /* 0x0016800001267983 */ /* 0x001f280000300800 */
[----:B------:R0:W-:Y:S01]  /*87e0*/  STL [R1+0x174], R10 ;  /* 0x0001740a01007387 */ /* 0x0001e20000100800 */
[----:B------:R-:W-:-:S03]  /*87f0*/  SEL R60, R58, R60, !P0 ;  /* 0x0000003c3a3c7207 */ /* 0x000fc60004000000 */
[----:B0-----:R-:W5:Y:S04]  /*8800*/  LDL.LU R10, [R1+0x167c] ;  /* 0x00167c00010a7983 */ /* 0x001f680000300800 */
[----:B------:R0:W-:Y:S01]  /*8810*/  STL [R1+0x170], R15 ;  /* 0x0001700f01007387 */ /* 0x0001e20000100800 */
[----:B------:R-:W-:-:S03]  /*8820*/  SEL R61, R58, R61, !P0 ;  /* 0x0000003d3a3d7207 */ /* 0x000fc60004000000 */
[----:B0-----:R-:W2:Y:S04]  /*8830*/  LDL.LU R15, [R1+0x1678] ;  /* 0x00167800010f7983 */ /* 0x001ea80000300800 */
[----:B------:R0:W-:Y:S04]  /*8840*/  STL [R1+0x178], R29 ;  /* 0x0001781d01007387 */ /* 0x0001e80000100800 */
[----:B0-----:R-:W3:Y:S04]  /*8850*/  LDL.LU R29, [R1+0x1674] ;  /* 0x00167400011d7983 */ /* 0x001ee80000300800 */
[----:B------:R0:W-:Y:S04]  /*8860*/  STL [R1+0x17c], R44 ;  /* 0x00017c2c01007387 */ /* 0x0001e80000100800 */
[----:B0-----:R-:W4:Y:S04]  /*8870*/  LDL.LU R44, [R1+0x1670] ;  /* 0x00167000012c7983 */ /* 0x001f280000300800 */
[----:B------:R0:W-:Y:S04]  /*8880*/  STL [R1+0x19c], R34 ;  /* 0x00019c2201007387 */ /* 0x0001e80000100800 */
[----:B0-----:R-:W2:Y:S04]  /*8890*/  LDL.LU R34, [R1+0x166c] ;  /* 0x00166c0001227983 */ /* 0x001ea80000300800 */
[----:B------:R0:W-:Y:S04]  /*88a0*/  STL [R1+0x198], R59 ;  /* 0x0001983b01007387 */ /* 0x0001e80000100800 */
[----:B0-----:R-:W3:Y:S04]  /*88b0*/  LDL.LU R59, [R1+0x1668] ;  /* 0x00166800013b7983 */ /* 0x001ee80000300800 */
[----:B------:R0:W-:Y:S04]  /*88c0*/  STL [R1+0x190], R60 ;  /* 0x0001903c01007387 */ /* 0x0001e80000100800 */
[----:B0-----:R-:W4:Y:S04]  /*88d0*/  LDL.LU R60, [R1+0x1664] ;  /* 0x00166400013c7983 */ /* 0x001f280000300800 */
[----:B------:R0:W-:Y:S04]  /*88e0*/  STL [R1+0x18c], R61 ;  /* 0x00018c3d01007387 */ /* 0x0001e80000100800 */
[----:B0-----:R-:W2:Y:S01]  /*88f0*/  LDL.LU R61, [R1+0x1660] ;  /* 0x00166000013d7983 */ /* 0x001ea20000300800 */
[----:B------:R-:W-:-:S02]  /*8900*/  SEL R3, R58, R3, !P0 ;  /* 0x000000033a037207 */ /* 0x000fc40004000000 */
[----:B------:R-:W-:-:S03]  /*8910*/  SEL R57, R58, R57, !P0 ;  /* 0x000000393a397207 */ /* 0x000fc60004000000 */
[----:B------:R-:W-:Y:S01]  /*8920*/  STL [R1+0x188], R3 ;  /* 0x0001880301007387 */ /* 0x000fe20000100800 */
[----:B------:R-:W-:-:S03]  /*8930*/  SEL R0, R58, R0, !P0 ;  /* 0x000000003a007207 */ /* 0x000fc60004000000 */
[----:B------:R4:W-:Y:S01]  /*8940*/  STL [R1+0x184], R57 ;  /* 0x0001843901007387 */ /* 0x0009e20000100800 */
[C---:B-----5:R-:W-:Y:S02]  /*8950*/  SEL R10, R58.reuse, R10, !P0 ;  /* 0x0000000a3a0a7207 */ /* 0x060fe40004000000 */
[C---:B----4-:R-:W-:Y:S02]  /*8960*/  SEL R57, R58.reuse, R60, !P0 ;  /* 0x0000003c3a397207 */ /* 0x050fe40004000000 */
[----:B--2---:R-:W-:-:S05]  /*8970*/  SEL R3, R58, R61, !P0 ;  /* 0x0000003d3a037207 */ /* 0x004fca0004000000 */
[----:B------:R3:W-:Y:S04]  /*8980*/  STL [R1+0x180], R3 ;  /* 0x0001800301007387 */ /* 0x0007e80000100800 */
[----:B------:R0:W-:Y:S01]  /*8990*/  STL [R1+0x1e4], R0 ;  /* 0x0001e40001007387 */ /* 0x0001e20000100800 */
[----:B---3--:R-:W-:-:S03]  /*89a0*/  SEL R3, R58, R59, !P0 ;  /* 0x0000003b3a037207 */ /* 0x008fc60004000000 */
[----:B------:R-:W-:Y:S01]  /*89b0*/  STL [R1+0x1e0], R57 ;  /* 0x0001e03901007387 */ /* 0x000fe20000100800 */
[----:B0-----:R-:W-:-:S03]  /*89c0*/  SEL R0, R58, R34, !P0 ;  /* 0x000000223a007207 */ /* 0x001fc60004000000 */
[----:B------:R0:W-:Y:S01]  /*89d0*/  STL [R1+0x1dc], R3 ;  /* 0x0001dc0301007387 */ /* 0x0001e20000100800 */
[----:B------:R-:W-:-:S03]  /*89e0*/  SEL R34, R58, R44, !P0 ;  /* 0x0000002c3a227207 */ /* 0x000fc60004000000 */
[----:B------:R1:W-:Y:S01]  /*89f0*/  STL [R1+0x1d8], R0 ;  /* 0x0001d80001007387 */ /* 0x0003e20000100800 */
[----:B0-----:R-:W-:-:S03]  /*8a00*/  SEL R3, R58, R29, !P0 ;  /* 0x0000001d3a037207 */ /* 0x001fc60004000000 */
[----:B------:R-:W-:Y:S01]  /*8a10*/  STL [R1+0x1d4], R34 ;  /* 0x0001d42201007387 */ /* 0x000fe20000100800 */
[----:B-1----:R-:W-:-:S03]  /*8a20*/  SEL R0, R58, R15, !P0 ;  /* 0x0000000f3a007207 */ /* 0x002fc60004000000 */
[----:B------:R0:W-:Y:S04]  /*8a30*/  STL [R1+0x1d0], R3 ;  /* 0x0001d00301007387 */ /* 0x0001e80000100800 */
[----:B------:R1:W-:Y:S04]  /*8a40*/  STL [R1+0x1cc], R0 ;  /* 0x0001cc0001007387 */ /* 0x0003e80000100800 */
[----:B------:R-:W-:Y:S01]  /*8a50*/  STL [R1+0x1c8], R10 ;  /* 0x0001c80a01007387 */ /* 0x000fe20000100800 */
[----:B0-----:R-:W-:-:S03]  /*8a60*/  SEL R3, R58, R38, !P0 ;  /* 0x000000263a037207 */ /* 0x001fc60004000000 */
[----:B------:R-:W2:Y:S01]  /*8a70*/  LDL.LU R59, [R1+0xa8] ;  /* 0x0000a800013b7983 */ /* 0x000ea20000300800 */
[----:B-1----:R-:W-:-:S03]  /*8a80*/  SEL R0, R58, R9, !P0 ;  /* 0x000000093a007207 */ /* 0x002fc60004000000 */
[----:B------:R0:W-:Y:S04]  /*8a90*/  STL [R1+0x1c4], R3 ;  /* 0x0001c40301007387 */ /* 0x0001e80000100800 */
[----:B------:R-:W3:Y:S04]  /*8aa0*/  LDL.LU R60, [R1+0xb0] ;  /* 0x0000b000013c7983 */ /* 0x000ee80000300800 */
[----:B------:R1:W-:Y:S04]  /*8ab0*/  STL [R1+0x1c0], R0 ;  /* 0x0001c00001007387 */ /* 0x0003e80000100800 */
[----:B------:R-:W4:Y:S04]  /*8ac0*/  LDL.LU R57, [R1+0xb8] ;  /* 0x0000b80001397983 */ /* 0x000f280000300800 */
[----:B0-----:R-:W5:Y:S01]  /*8ad0*/  LDL.LU R3, [R1+0xc0] ;  /* 0x0000c00001037983 */ /* 0x001f620000300800 */
[----:B-1----:R-:W-:-:S02]  /*8ae0*/  SEL R0, R58, R16, !P0 ;  /* 0x000000103a007207 */ /* 0x002fc40004000000 */
[C---:B------:R-:W-:Y:S02]  /*8af0*/  SEL R9, R58.reuse, R22, !P0 ;  /* 0x000000163a097207 */ /* 0x040fe40004000000 */
[C---:B------:R-:W-:Y:S01]  /*8b00*/  SEL R10, R58.reuse, R27, !P0 ;  /* 0x0000001b3a0a7207 */ /* 0x040fe20004000000 */
[----:B------:R0:W-:Y:S04]  /*8b10*/  STL [R1+0x1bc], R0 ;  /* 0x0001bc0001007387 */ /* 0x0001e80000100800 */
[----:B0-----:R-:W5:Y:S04]  /*8b20*/  LDL.LU R0, [R1+0xa0] ;  /* 0x0000a00001007983 */ /* 0x001f680000300800 */
[----:B------:R0:W-:Y:S04]  /*8b30*/  STL [R1+0x1b8], R9 ;  /* 0x0001b80901007387 */ /* 0x0001e80000100800 */
[----:B------:R-:W5:Y:S04]  /*8b40*/  LDL.LU R61, [R1+0xa4] ;  /* 0x0000a400013d7983 */ /* 0x000f680000300800 */
[----:B------:R1:W-:Y:S01]  /*8b50*/  STL [R1+0x1b4], R10 ;  /* 0x0001b40a01007387 */ /* 0x0003e20000100800 */
[----:B0-----:R-:W-:-:S02]  /*8b60*/  SEL R9, R58, R32, !P0 ;  /* 0x000000203a097207 */ /* 0x001fc40004000000 */
[----:B------:R-:W-:-:S03]  /*8b70*/  SEL R15, R58, R47, !P0 ;  /* 0x0000002f3a0f7207 */ /* 0x000fc60004000000 */
[----:B------:R0:W-:Y:S01]  /*8b80*/  STL [R1+0x1b0], R9 ;  /* 0x0001b00901007387 */ /* 0x0001e20000100800 */
[----:B-1----:R-:W-:-:S05]  /*8b90*/  SEL R10, R58, R37, !P0 ;  /* 0x000000253a0a7207 */ /* 0x002fca0004000000 */
[----:B------:R1:W-:Y:S01]  /*8ba0*/  STL [R1+0x1ac], R10 ;  /* 0x0001ac0a01007387 */ /* 0x0003e20000100800 */
[----:B0-----:R-:W-:-:S05]  /*8bb0*/  SEL R9, R58, R42, !P0 ;  /* 0x0000002a3a097207 */ /* 0x001fca0004000000 */
[----:B------:R0:W-:Y:S01]  /*8bc0*/  STL [R1+0x1a8], R9 ;  /* 0x0001a80901007387 */ /* 0x0001e20000100800 */
[----:B-1----:R-:W-:-:S03]  /*8bd0*/  SEL R10, R58, R55, !P0 ;  /* 0x000000373a0a7207 */ /* 0x002fc60004000000 */
[----:B------:R1:W-:Y:S04]  /*8be0*/  STL [R1+0x1a4], R15 ;  /* 0x0001a40f01007387 */ /* 0x0003e80000100800 */
[----:B------:R1:W-:Y:S01]  /*8bf0*/  STL [R1+0x16c], R10 ;  /* 0x00016c0a01007387 */ /* 0x0003e20000100800 */
[C---:B0-----:R-:W-:Y:S02]  /*8c00*/  SEL R9, R58.reuse, R35, !P0 ;  /* 0x000000233a097207 */ /* 0x041fe40004000000 */
[----:B-1----:R-:W-:-:S03]  /*8c10*/  SEL R15, R58, R40, !P0 ;  /* 0x000000283a0f7207 */ /* 0x002fc60004000000 */
[----:B------:R0:W-:Y:S01]  /*8c20*/  STL [R1+0x164], R9 ;  /* 0x0001640901007387 */ /* 0x0001e20000100800 */
[----:B------:R-:W-:-:S03]  /*8c30*/  SEL R10, R58, R36, !P0 ;  /* 0x000000243a0a7207 */ /* 0x000fc60004000000 */
[----:B------:R1:W-:Y:S04]  /*8c40*/  STL [R1+0x15c], R15 ;  /* 0x00015c0f01007387 */ /* 0x0003e80000100800 */
[----:B------:R1:W-:Y:S01]  /*8c50*/  STL [R1+0x150], R10 ;  /* 0x0001500a01007387 */ /* 0x0003e20000100800 */
[C---:B0-----:R-:W-:Y:S02]  /*8c60*/  SEL R9, R58.reuse, R18, !P0 ;  /* 0x000000123a097207 */ /* 0x041fe40004000000 */
[----:B-1----:R-:W-:-:S03]  /*8c70*/  SEL R15, R58, R23, !P0 ;  /* 0x000000173a0f7207 */ /* 0x002fc60004000000 */
[----:B------:R0:W-:Y:S01]  /*8c80*/  STL [R1+0x14c], R9 ;  /* 0x00014c0901007387 */ /* 0x0001e20000100800 */
[----:B------:R-:W-:-:S03]  /*8c90*/  SEL R10, R58, R39, !P0 ;  /* 0x000000273a0a7207 */ /* 0x000fc60004000000 */
[----:B------:R-:W-:Y:S01]  /*8ca0*/  STL [R1+0x148], R15 ;  /* 0x0001480f01007387 */ /* 0x000fe20000100800 */
[----:B------:R-:W-:-:S03]  /*8cb0*/  SEL R7, R58, R7, !P0 ;  /* 0x000000073a077207 */ /* 0x000fc60004000000 */
[----:B------:R1:W-:Y:S01]  /*8cc0*/  STL [R1+0x140], R10 ;  /* 0x0001400a01007387 */ /* 0x0003e20000100800 */
[----:B0-----:R-:W-:-:S03]  /*8cd0*/  SEL R9, R58, R46, !P0 ;  /* 0x0000002e3a097207 */ /* 0x001fc60004000000 */
[----:B------:R-:W5:Y:S01]  /*8ce0*/  LDL.LU R29, [R1+0x50] ;  /* 0x00005000011d7983 */ /* 0x000f620000300800 */
[----:B-1----:R-:W-:-:S03]  /*8cf0*/  SEL R10, R58, R11, !P0 ;  /* 0x0000000b3a0a7207 */ /* 0x002fc60004000000 */
[----:B------:R0:W-:Y:S04]  /*8d00*/  STL [R1+0x138], R9 ;  /* 0x0001380901007387 */ /* 0x0001e80000100800 */
[----:B------:R1:W-:Y:S04]  /*8d10*/  STL [R1+0x128], R7 ;  /* 0x0001280701007387 */ /* 0x0003e80000100800 */
[----:B------:R1:W-:Y:S01]  /*8d20*/  STL [R1+0x124], R10 ;  /* 0x0001240a01007387 */ /* 0x0003e20000100800 */
[----:B0-----:R-:W-:-:S03]  /*8d30*/  SEL R9, R58, R14, !P0 ;  /* 0x0000000e3a097207 */ /* 0x001fc60004000000 */
[----:B------:R-:W5:Y:S01]  /*8d40*/  LDL.LU R44, [R1+0x60] ;  /* 0x00006000012c7983 */ /* 0x000f620000300800 */
[C---:B-1----:R-:W-:Y:S02]  /*8d50*/  SEL R7, R58.reuse, R17, !P0 ;  /* 0x000000113a077207 */ /* 0x042fe40004000000 */
[C---:B------:R-:W-:Y:S01]  /*8d60*/  SEL R10, R58.reuse, R20, !P0 ;  /* 0x000000143a0a7207 */ /* 0x040fe20004000000 */
[----:B------:R0:W-:Y:S04]  /*8d70*/  STL [R1+0x114], R9 ;  /* 0x0001140901007387 */ /* 0x0001e80000100800 */
[----:B------:R1:W-:Y:S04]  /*8d80*/  STL [R1+0x110], R7 ;  /* 0x0001100701007387 */ /* 0x0003e80000100800 */
[----:B------:R2:W-:Y:S01]  /*8d90*/  STL [R1+0x10c], R10 ;  /* 0x00010c0a01007387 */ /* 0x0005e20000100800 */
[----:B0-----:R-:W-:-:S03]  /*8da0*/  SEL R9, R58, R24, !P0 ;  /* 0x000000183a097207 */ /* 0x001fc60004000000 */
[----:B------:R-:W5:Y:S01]  /*8db0*/  LDL.LU R34, [R1+0x64] ;  /* 0x0000640001227983 */ /* 0x000f620000300800 */
[----:B-1----:R-:W-:-:S03]  /*8dc0*/  SEL R7, R58, R26, !P0 ;  /* 0x0000001a3a077207 */ /* 0x002fc60004000000 */
[----:B------:R3:W-:Y:S04]  /*8dd0*/  STL [R1+0x104], R9 ;  /* 0x0001040901007387 */ /* 0x0007e80000100800 */
[----:B------:R4:W-:Y:S01]  /*8de0*/  STL [R1+0xfc], R7 ;  /* 0x0000fc0701007387 */ /* 0x0009e20000100800 */
[----:B--2---:R-:W-:-:S05]  /*8df0*/  SEL R10, R58, R59, !P0 ;  /* 0x0000003b3a0a7207 */ /* 0x004fca0004000000 */
[----:B------:R-:W-:Y:S01]  /*8e00*/  STL [R1+0xf8], R10 ;  /* 0x0000f80a01007387 */ /* 0x000fe20000100800 */
[C---:B---3--:R-:W-:Y:S02]  /*8e10*/  SEL R9, R58.reuse, R60, !P0 ;  /* 0x0000003c3a097207 */ /* 0x048fe40004000000 */
[C---:B----4-:R-:W-:Y:S02]  /*8e20*/  SEL R7, R58.reuse, R57, !P0 ;  /* 0x000000393a077207 */ /* 0x050fe40004000000 */
[----:B------:R-:W2:Y:S04]  /*8e30*/  LDL.LU R57, [R1+0x98] ;  /* 0x0000980001397983 */ /* 0x000ea80000300800 */
[----:B------:R5:W-:Y:S04]  /*8e40*/  STL [R1+0xf4], R9 ;  /* 0x0000f40901007387 */ /* 0x000be80000100800 */
[----:B------:R0:W-:Y:S01]  /*8e50*/  STL [R1+0xe4], R7 ;  /* 0x0000e40701007387 */ /* 0x0001e20000100800 */
[----:B-----5:R-:W-:-:S03]  /*8e60*/  SEL R9, R58, R3, !P0 ;  /* 0x000000033a097207 */ /* 0x020fc60004000000 */
[----:B------:R-:W3:Y:S01]  /*8e70*/  LDL.LU R3, [R1+0x90] ;  /* 0x0000900001037983 */ /* 0x000ee20000300800 */
[----:B0-----:R-:W-:-:S03]  /*8e80*/  SEL R7, R58, R0, !P0 ;  /* 0x000000003a077207 */ /* 0x001fc60004000000 */
[----:B------:R-:W-:Y:S04]  /*8e90*/  STL [R1+0xe0], R9 ;  /* 0x0000e00901007387 */ /* 0x000fe80000100800 */
[----:B------:R-:W4:Y:S04]  /*8ea0*/  LDL.LU R47, [R1+0x94] ;  /* 0x00009400012f7983 */ /* 0x000f280000300800 */
[----:B------:R-:W5:Y:S04]  /*8eb0*/  LDL.LU R0, [R1+0x1a0] ;  /* 0x0001a00001007983 */ /* 0x000f680000300800 */
[----:B------:R0:W-:Y:S04]  /*8ec0*/  STL [R1+0xd8], R7 ;  /* 0x0000d80701007387 */ /* 0x0001e80000100800 */
[----:B------:R-:W5:Y:S01]  /*8ed0*/  LDL.LU R42, [R1+0x194] ;  /* 0x00019400012a7983 */ /* 0x000f620000300800 */
[----:B0-----:R-:W-:-:S03]  /*8ee0*/  SEL R7, R58, R61, !P0 ;  /* 0x0000003d3a077207 */ /* 0x001fc60004000000 */
[----:B------:R-:W5:Y:S04]  /*8ef0*/  LDL.LU R61, [R1+0x74] ;  /* 0x00007400013d7983 */ /* 0x000f680000300800 */
[----:B------:R0:W-:Y:S04]  /*8f00*/  STL [R1+0xd4], R7 ;  /* 0x0000d40701007387 */ /* 0x0001e80000100800 */
[----:B------:R-:W5:Y:S04]  /*8f10*/  LDL.LU R37, [R1+0x68] ;  /* 0x0000680001257983 */ /* 0x000f680000300800 */
[----:B------:R-:W5:Y:S01]  /*8f20*/  LDL.LU R60, [R1+0x5c] ;  /* 0x00005c00013c7983 */ /* 0x000f620000300800 */
[----:B0-----:R-:W-:-:S05]  /*8f30*/  SEL R7, R58, R43, !P0 ;  /* 0x0000002b3a077207 */ /* 0x001fca0004000000 */
[----:B------:R0:W-:Y:S01]  /*8f40*/  STL [R1+0xd0], R7 ;  /* 0x0000d00701007387 */ /* 0x0001e20000100800 */
[----:B------:R-:W-:-:S03]  /*8f50*/  SEL R10, R58, R50, !P0 ;  /* 0x000000323a0a7207 */ /* 0x000fc60004000000 */
[----:B------:R-:W5:Y:S04]  /*8f60*/  LDL.LU R32, [R1+0x58] ;  /* 0x0000580001207983 */ /* 0x000f680000300800 */
[----:B------:R-:W5:Y:S01]  /*8f70*/  LDL.LU R59, [R1+0x54] ;  /* 0x00005400013b7983 */ /* 0x000f620000300800 */
[----:B0-----:R-:W-:-:S05]  /*8f80*/  SEL R7, R58, R45, !P0 ;  /* 0x0000002d3a077207 */ /* 0x001fca0004000000 */
[----:B------:R0:W-:Y:S01]  /*8f90*/  STL [R1+0xc4], R7 ;  /* 0x0000c40701007387 */ /* 0x0001e20000100800 */
[----:B------:R-:W-:-:S03]  /*8fa0*/  SEL R9, R58, R12, !P0 ;  /* 0x0000000c3a097207 */ /* 0x000fc60004000000 */
[----:B------:R-:W-:Y:S04]  /*8fb0*/  STL [R1+0xc0], R10 ;  /* 0x0000c00a01007387 */ /* 0x000fe80000100800 */
[----:B------:R-:W5:Y:S01]  /*8fc0*/  LDL.LU R22, [R1+0x30] ;  /* 0x0000300001167983 */ /* 0x000f620000300800 */
[----:B0-----:R-:W-:-:S05]  /*8fd0*/  SEL R7, R58, R53, !P0 ;  /* 0x000000353a077207 */ /* 0x001fca0004000000 */
[----:B------:R0:W-:Y:S04]  /*8fe0*/  STL [R1+0xb8], R7 ;  /* 0x0000b80701007387 */ /* 0x0001e80000100800 */
[----:B------:R1:W-:Y:S04]  /*8ff0*/  STL [R1+0xb0], R9 ;  /* 0x0000b00901007387 */ /* 0x0003e80000100800 */
[----:B------:R-:W5:Y:S01]  /*9000*/  LDL.LU R27, [R1+0x34] ;  /* 0x00003400011b7983 */ /* 0x000f620000300800 */
[----:B0-----:R-:W-:-:S03]  /*9010*/  SEL R7, R58, R29, !P0 ;  /* 0x0000001d3a077207 */ /* 0x001fc60004000000 */
[----:B------:R-:W5:Y:S04]  /*9020*/  LDL.LU R16, [R1+0x40] ;  /* 0x0000400001107983 */ /* 0x000f680000300800 */
[----:B------:R0:W-:Y:S04]  /*9030*/  STL [R1+0xa8], R7 ;  /* 0x0000a80701007387 */ /* 0x0001e80000100800 */
[----:B-1----:R-:W5:Y:S04]  /*9040*/  LDL.LU R9, [R1+0x38] ;  /* 0x0000380001097983 */ /* 0x002f680000300800 */
[----:B------:R-:W5:Y:S01]  /*9050*/  LDL.LU R38, [R1+0x13c] ;  /* 0x00013c0001267983 */ /* 0x000f620000300800 */
[----:B0-----:R-:W-:-:S03]  /*9060*/  SEL R7, R58, R44, !P0 ;  /* 0x0000002c3a077207 */ /* 0x001fc60004000000 */
[----:B------:R-:W5:Y:S04]  /*9070*/  LDL.LU R10, [R1+0x144] ;  /* 0x00014400010a7983 */ /* 0x000f680000300800 */
[----:B------:R0:W-:Y:S04]  /*9080*/  STL [R1+0xa4], R7 ;  /* 0x0000a40701007387 */ /* 0x0001e80000100800 */
[----:B------:R-:W5:Y:S04]  /*9090*/  LDL.LU R15, [R1+0x12c] ;  /* 0x00012c00010f7983 */ /* 0x000f680000300800 */
[----:B------:R-:W5:Y:S01]  /*90a0*/  LDL.LU R29, [R1+0x134] ;  /* 0x00013400011d7983 */ /* 0x000f620000300800 */
[----:B0-----:R-:W-:-:S03]  /*90b0*/  SEL R7, R58, R34, !P0 ;  /* 0x000000223a077207 */ /* 0x001fc60004000000 */
[----:B------:R-:W5:Y:S04]  /*90c0*/  LDL.LU R44, [R1+0x130] ;  /* 0x00013000012c7983 */ /* 0x000f680000300800 */
[----:B------:R2:W-:Y:S04]  /*90d0*/  STL [R1+0xa0], R7 ;  /* 0x0000a00701007387 */ /* 0x0005e80000100800 */
[----:B------:R-:W5:Y:S01]  /*90e0*/  LDL.LU R34, [R1+0x118] ;  /* 0x0001180001227983 */ /* 0x000f620000300800 */
[----:B--2---:R-:W-:-:S03]  /*90f0*/  SEL R7, R58, R57, !P0 ;  /* 0x000000393a077207 */ /* 0x004fc60004000000 */
[----:B------:R-:W2:Y:S04]  /*9100*/  LDL.LU R57, [R1+0x120] ;  /* 0x0001200001397983 */ /* 0x000ea80000300800 */
[----:B------:R4:W-:Y:S01]  /*9110*/  STL [R1+0x9c], R7 ;  /* 0x00009c0701007387 */ /* 0x0009e20000100800 */
[----:B---3--:R-:W-:-:S03]  /*9120*/  SEL R11, R58, R3, !P0 ;  /* 0x000000033a0b7207 */ /* 0x008fc60004000000 */
[----:B------:R-:W3:Y:S04]  /*9130*/  LDL.LU R3, [R1+0x11c] ;  /* 0x00011c0001037983 */ /* 0x000ee80000300800 */
[----:B------:R5:W-:Y:S01]  /*9140*/  STL [R1+0x98], R11 ;  /* 0x0000980b01007387 */ /* 0x000be20000100800 */
[C---:B----4-:R-:W-:Y:S02]  /*9150*/  SEL R7, R58.reuse, R47, !P0 ;  /* 0x0000002f3a077207 */ /* 0x050fe40004000000 */
[C---:B-----5:R-:W-:Y:S02]  /*9160*/  SEL R11, R58.reuse, R0, !P0 ;  /* 0x000000003a0b7207 */ /* 0x060fe40004000000 */
[----:B------:R-:W4:Y:S04]  /*9170*/  LDL.LU R0, [R1+0x108] ;  /* 0x0001080001007983 */ /* 0x000f280000300800 */
[----:B------:R0:W-:Y:S04]  /*9180*/  STL [R1+0x94], R7 ;  /* 0x0000940701007387 */ /* 0x0001e80000100800 */
[----:B------:R1:W-:Y:S01]  /*9190*/  STL [R1+0x90], R11 ;  /* 0x0000900b01007387 */ /* 0x0003e20000100800 */
[----:B0-----:R-:W-:-:S02]  /*91a0*/  SEL R7, R58, R42, !P0 ;  /* 0x0000002a3a077207 */ /* 0x001fc40004000000 */
[C---:B-1----:R-:W-:Y:S02]  /*91b0*/  SEL R11, R58.reuse, R61, !P0 ;  /* 0x0000003d3a0b7207 */ /* 0x042fe40004000000 */
[----:B------:R-:W5:Y:S04]  /*91c0*/  LDL.LU R61, [R1+0x100] ;  /* 0x00010000013d7983 */ /* 0x000f680000300800 */
        /* <DEDUP_REMOVED lines=9> */
[----:B------:R-:W5:Y:S01]  /*9260*/  LDL.LU R59, [R1+0xec] ;  /* 0x0000ec00013b7983 */ /* 0x000f620000300800 */
[----:B------:R-:W-:-:S03]  /*9270*/  SEL R5, R58, R5, !P0 ;  /* 0x000000053a057207 */ /* 0x000fc60004000000 */
[----:B------:R0:W-:Y:S04]  /*9280*/  STL [R1+0x68], R7 ;  /* 0x0000680701007387 */ /* 0x0001e80000100800 */
[----:B------:R-:W-:Y:S01]  /*9290*/  STL [R1+0x64], R11 ;  /* 0x0000640b01007387 */ /* 0x000fe20000100800 */
[C---:B0-----:R-:W-:Y:S02]  /*92a0*/  SEL R7, R58.reuse, R4, !P0 ;  /* 0x000000043a077207 */ /* 0x041fe40004000000 */
[----:B------:R-:W-:-:S03]  /*92b0*/  SEL R4, R58, R22, !P0 ;  /* 0x000000163a047207 */ /* 0x000fc60004000000 */
[----:B------:R0:W-:Y:S04]  /*92c0*/  STL [R1+0x60], R7 ;  /* 0x0000600701007387 */ /* 0x0001e80000100800 */
[----:B------:R-:W5:Y:S04]  /*92d0*/  LDL.LU R22, [R1+0xe8] ;  /* 0x0000e80001167983 */ /* 0x000f680000300800 */
[----:B------:R1:W-:Y:S01]  /*92e0*/  STL [R1+0x5c], R5 ;  /* 0x00005c0501007387 */ /* 0x0003e20000100800 */
[----:B0-----:R-:W-:-:S03]  /*92f0*/  SEL R7, R58, R27, !P0 ;  /* 0x0000001b3a077207 */ /* 0x001fc60004000000 */
[----:B------:R0:W-:Y:S01]  /*9300*/  STL [R1+0x58], R4 ;  /* 0x0000580401007387 */ /* 0x0001e20000100800 */
[----:B-1----:R-:W-:-:S03]  /*9310*/  SEL R5, R58, R16, !P0 ;  /* 0x000000103a057207 */ /* 0x002fc60004000000 */
[----:B------:R1:W-:Y:S01]  /*9320*/  STL [R1+0x54], R7 ;  /* 0x0000540701007387 */ /* 0x0003e20000100800 */
[----:B0-----:R-:W-:-:S03]  /*9330*/  SEL R4, R58, R9, !P0 ;  /* 0x000000093a047207 */ /* 0x001fc60004000000 */
[----:B------:R-:W5:Y:S04]  /*9340*/  LDL.LU R9, [R1+0xdc] ;  /* 0x0000dc0001097983 */ /* 0x000f680000300800 */
[----:B------:R0:W-:Y:S01]  /*9350*/  STL [R1+0x50], R5 ;  /* 0x0000500501007387 */ /* 0x0001e20000100800 */
[----:B-1----:R-:W-:-:S03]  /*9360*/  SEL R7, R58, R38, !P0 ;  /* 0x000000263a077207 */ /* 0x002fc60004000000 */
[----:B------:R1:W-:Y:S01]  /*9370*/  STL [R1+0x40], R4 ;  /* 0x0000400401007387 */ /* 0x0003e20000100800 */
[----:B0-----:R-:W-:-:S03]  /*9380*/  SEL R5, R58, R10, !P0 ;  /* 0x0000000a3a057207 */ /* 0x001fc60004000000 */
[----:B------:R0:W-:Y:S01]  /*9390*/  STL [R1+0x38], R7 ;  /* 0x0000380701007387 */ /* 0x0001e20000100800 */
[----:B-1----:R-:W-:-:S03]  /*93a0*/  SEL R4, R58, R15, !P0 ;  /* 0x0000000f3a047207 */ /* 0x002fc60004000000 */
[----:B------:R-:W5:Y:S04]  /*93b0*/  LDL.LU R38, [R1+0xcc] ;  /* 0x0000cc0001267983 */ /* 0x000f680000300800 */
[----:B------:R1:W-:Y:S01]  /*93c0*/  STL [R1+0x34], R5 ;  /* 0x0000340501007387 */ /* 0x0003e20000100800 */
[----:B0-----:R-:W-:-:S03]  /*93d0*/  SEL R7, R58, R29, !P0 ;  /* 0x0000001d3a077207 */ /* 0x001fc60004000000 */
[----:B------:R0:W-:Y:S01]  /*93e0*/  STL [R1+0x30], R4 ;  /* 0x0000300401007387 */ /* 0x0001e20000100800 */
[----:B-1----:R-:W-:-:S03]  /*93f0*/  SEL R5, R58, R44, !P0 ;  /* 0x0000002c3a057207 */ /* 0x002fc60004000000 */
[----:B------:R-:W-:Y:S01]  /*9400*/  STL [R1+0x14], R7 ;  /* 0x0000140701007387 */ /* 0x000fe20000100800 */
[----:B0-----:R-:W-:-:S03]  /*9410*/  SEL R4, R58, R34, !P0 ;  /* 0x000000223a047207 */ /* 0x001fc60004000000 */
[----:B------:R-:W5:Y:S04]  /*9420*/  LDL.LU R10, [R1+0xc8] ;  /* 0x0000c800010a7983 */ /* 0x000f680000300800 */
[----:B------:R-:W-:Y:S04]  /*9430*/  STL [R1+0x10], R5 ;  /* 0x0000100501007387 */ /* 0x000fe80000100800 */
[----:B------:R-:W-:Y:S01]  /*9440*/  STL [R1+0xc], R4 ;  /* 0x00000c0401007387 */ /* 0x000fe20000100800 */
[----:B--2---:R-:W-:-:S05]  /*9450*/  SEL R57, R58, R57, !P0 ;  /* 0x000000393a397207 */ /* 0x004fca0004000000 */
[----:B------:R-:W-:Y:S04]  /*9460*/  STL [R1+0x15ec], R57 ;  /* 0x0015ec3901007387 */ /* 0x000fe80000100800 */
[----:B------:R-:W2:Y:S01]  /*9470*/  LDL.LU R29, [R1+0xac] ;  /* 0x0000ac00011d7983 */ /* 0x000ea20000300800 */
[----:B---3--:R-:W-:-:S05]  /*9480*/  SEL R3, R58, R3, !P0 ;  /* 0x000000033a037207 */ /* 0x008fca0004000000 */
[----:B------:R-:W-:Y:S04]  /*9490*/  STL [R1+0x15f0], R3 ;  /* 0x0015f00301007387 */ /* 0x000fe80000100800 */
[----:B------:R-:W3:Y:S01]  /*94a0*/  LDL.LU R44, [R1+0xb4] ;  /* 0x0000b400012c7983 */ /* 0x000ee20000300800 */
[----:B----4-:R-:W-:-:S05]  /*94b0*/  SEL R0, R58, R0, !P0 ;  /* 0x000000003a007207 */ /* 0x010fca0004000000 */
[----:B------:R-:W-:Y:S04]  /*94c0*/  STL [R1+0x15f4], R0 ;  /* 0x0015f40001007387 */ /* 0x000fe80000100800 */
[----:B------:R-:W4:Y:S01]  /*94d0*/  LDL.LU R34, [R1+0xbc] ;  /* 0x0000bc0001227983 */ /* 0x000f220000300800 */
[----:B-----5:R-:W-:-:S05]  /*94e0*/  SEL R61, R58, R61, !P0 ;  /* 0x0000003d3a3d7207 */ /* 0x020fca0004000000 */
[----:B------:R-:W-:Y:S04]  /*94f0*/  STL [R1+0x15f8], R61 ;  /* 0x0015f83d01007387 */ /* 0x000fe80000100800 */
[----:B------:R-:W5:Y:S01]  /*9500*/  LDL.LU R15, [R1+0x6c] ;  /* 0x00006c00010f7983 */ /* 0x000f620000300800 */
[----:B------:R-:W-:-:S05]  /*9510*/  SEL R60, R58, R60, !P0 ;  /* 0x0000003c3a3c7207 */ /* 0x000fca0004000000 */
[----:B------:R-:W-:Y:S04]  /*9520*/  STL [R1+0x15fc], R60 ;  /* 0x0015fc3c01007387 */ /* 0x000fe80000100800 */
[----:B------:R-:W5:Y:S04]  /*9530*/  LDL.LU R16, [R1+0x84] ;  /* 0x0000840001107983 */ /* 0x000f680000300800 */
        /* <DEDUP_REMOVED lines=18> */
[----:B------:R0:W-:Y:S04]  /*9660*/  STL [R1+0x1610], R10 ;  /* 0x0016100a01007387 */ /* 0x0001e80000100800 */
[----:B------:R-:W5:Y:S01]  /*9670*/  LDL.LU R38, [R1+0x24] ;  /* 0x0000240001267983 */ /* 0x000f620000300800 */
[----:B0-----:R-:W0:Y:S01]  /*9680*/  LDC R10, c[0x0][0x23c] ;  /* 0x00008f00ff0a7b82 */ /* 0x001e220000000800 */
[C---:B--2---:R-:W-:Y:S02]  /*9690*/  SEL R11, R58.reuse, R29, !P0 ;  /* 0x0000001d3a0b7207 */ /* 0x044fe40004000000 */
[----:B------:R-:W2:Y:S04]  /*96a0*/  LDL.LU R29, [R1+0x20] ;  /* 0x00002000011d7983 */ /* 0x000ea80000300800 */
[----:B------:R-:W-:Y:S01]  /*96b0*/  STL [R1+0x1614], R11 ;  /* 0x0016140b01007387 */ /* 0x000fe20000100800 */
[----:B---3--:R-:W-:-:S05]  /*96c0*/  SEL R12, R58, R44, !P0 ;  /* 0x0000002c3a0c7207 */ /* 0x008fca0004000000 */
[----:B------:R-:W-:Y:S04]  /*96d0*/  STL [R1+0x1618], R12 ;  /* 0x0016180c01007387 */ /* 0x000fe80000100800 */
[----:B------:R-:W3:Y:S01]  /*96e0*/  LDL.LU R44, [R1+0x18] ;  /* 0x00001800012c7983 */ /* 0x000ee20000300800 */
[----:B----4-:R-:W-:-:S03]  /*96f0*/  SEL R14, R58, R34, !P0 ;  /* 0x000000223a0e7207 */ /* 0x010fc60004000000 */
[----:B------:R-:W4:Y:S04]  /*9700*/  LDL.LU R34, [R1+0x1c] ;  /* 0x00001c0001227983 */ /* 0x000f280000300800 */
[----:B------:R-:W-:Y:S01]  /*9710*/  STL [R1+0x161c], R14 ;  /* 0x00161c0e01007387 */ /* 0x000fe20000100800 */
[----:B-----5:R-:W-:-:S05]  /*9720*/  SEL R15, R58, R15, !P0 ;  /* 0x0000000f3a0f7207 */ /* 0x020fca0004000000 */
[----:B------:R-:W-:Y:S01]  /*9730*/  STL [R1+0x1620], R15 ;  /* 0x0016200f01007387 */ /* 0x000fe20000100800 */
[C---:B------:R-:W-:Y:S02]  /*9740*/  SEL R16, R58.reuse, R16, !P0 ;  /* 0x000000103a107207 */ /* 0x040fe40004000000 */
[----:B------:R-:W-:-:S03]  /*9750*/  SEL R17, R58, R36, !P0 ;  /* 0x000000243a117207 */ /* 0x000fc60004000000 */
[----:B------:R-:W-:Y:S04]  /*9760*/  STL [R1+0x1624], R16 ;  /* 0x0016241001007387 */ /* 0x000fe80000100800 */
        /* <DEDUP_REMOVED lines=15> */
[----:B------:R-:W-:Y:S01]  /*9860*/  STL [R1+0x1644], R27 ;  /* 0x0016441b01007387 */ /* 0x000fe20000100800 */
[----:B------:R-:W-:-:S03]  /*9870*/  SEL R32, R58, R13, !P0 ;  /* 0x0000000d3a207207 */ /* 0x000fc60004000000 */
[----:B------:R-:W-:Y:S01]  /*9880*/  STL [R1+0x1648], R4 ;  /* 0x0016480401007387 */ /* 0x000fe20000100800 */
[----:B------:R-:W-:-:S05]  /*9890*/  SEL R7, R58, R38, !P0 ;  /* 0x000000263a077207 */ /* 0x000fca0004000000 */
[----:B------:R-:W-:Y:S01]  /*98a0*/  STL [R1+0x164c], R7 ;  /* 0x00164c0701007387 */ /* 0x000fe20000100800 */
[----:B--2---:R-:W-:-:S05]  /*98b0*/  SEL R5, R58, R29, !P0 ;  /* 0x0000001d3a057207 */ /* 0x004fca0004000000 */
[----:B------:R1:W-:Y:S04]  /*98c0*/  STL [R1+0x1650], R5 ;  /* 0x0016500501007387 */ /* 0x0003e80000100800 */
[----:B------:R-:W-:Y:S01]  /*98d0*/  STL [R1+0x1654], R32 ;  /* 0x0016542001007387 */ /* 0x000fe20000100800 */
[----:B---3--:R-:W-:-:S05]  /*98e0*/  SEL R13, R58, R44, !P0 ;  /* 0x0000002c3a0d7207 */ /* 0x008fca0004000000 */
[----:B------:R-:W-:Y:S04]  /*98f0*/  STL [R1+0x1658], R13 ;  /* 0x0016580d01007387 */ /* 0x000fe80000100800 */
[----:B------:R-:W2:Y:S04]  /*9900*/  LDL.LU R35, [R1+0x158] ;  /* 0x0001580001237983 */ /* 0x000ea80000300800 */
[----:B------:R-:W3:Y:S04]  /*9910*/  LDL.LU R36, [R1+0x160] ;  /* 0x0001600001247983 */ /* 0x000ee80000300800 */
[----:B------:R-:W5:Y:S04]  /*9920*/  LDL.LU R37, [R1+0x168] ;  /* 0x0001680001257983 */ /* 0x000f680000300800 */
        /* <DEDUP_REMOVED lines=10> */
[----:B------:R-:W1:Y:S04]  /*99d0*/  LDL.LU R55, [R1+0x180] ;  /* 0x0001800001377983 */ /* 0x000e680000300800 */
[----:B------:R-:W2:Y:S04]  /*99e0*/  LDL.LU R59, [R1+0x1e4] ;  /* 0x0001e400013b7983 */ /* 0x000ea80000300800 */
[----:B------:R-:W3:Y:S04]  /*99f0*/  LDL.LU R60, [R1+0x1e0] ;  /* 0x0001e000013c7983 */ /* 0x000ee80000300800 */
[----:B------:R-:W5:Y:S04]  /*9a00*/  LDL.LU R61, [R1+0x1dc] ;  /* 0x0001dc00013d7983 */ /* 0x000f680000300800 */
[----:B------:R-:W5:Y:S04]  /*9a10*/  LDL.LU R0, [R1+0x1d8] ;  /* 0x0001d80001007983 */ /* 0x000f680000300800 */
[----:B------:R-:W5:Y:S04]  /*9a20*/  LDL.LU R3, [R1+0x1d4] ;  /* 0x0001d40001037983 */ /* 0x000f680000300800 */
[----:B------:R-:W5:Y:S01]  /*9a30*/  LDL.LU R57, [R1+0x1d0] ;  /* 0x0001d00001397983 */ /* 0x000f620000300800 */
[----:B----4-:R-:W-:-:S02]  /*9a40*/  SEL R29, R58, R34, !P0 ;  /* 0x000000223a1d7207 */ /* 0x010fc40004000000 */
[----:B------:R-:W4:Y:S01]  /*9a50*/  S2R R34, SR_TID.X ;  /* 0x0000000000227919 */ /* 0x000f220000002100 */
[----:B------:R-:W-:Y:S02]  /*9a60*/  @!P1 IMAD.MOV R30, RZ, RZ, -R30 ;  /* 0x000000ffff1e9224 */ /* 0x000fe400078e0a1e */
[----:B------:R-:W-:Y:S02]  /*9a70*/  @!P2 IMAD.MOV R19, RZ, RZ, -R19 ;  /* 0x000000ffff13a224 */ /* 0x000fe400078e0a13 */
[----:B------:R-:W-:Y:S02]  /*9a80*/  @!P3 IMAD.MOV R25, RZ, RZ, -R25 ;  /* 0x000000ffff19b224 */ /* 0x000fe400078e0a19 */
[----:B------:R-:W-:Y:S01]  /*9a90*/  @!P4 IMAD.MOV R28, RZ, RZ, -R28 ;  /* 0x000000ffff1cc224 */ /* 0x000fe200078e0a1c */
[C---:B------:R-:W-:Y:S02]  /*9aa0*/  SEL R33, R58.reuse, R33, !P0 ;  /* 0x000000213a217207 */ /* 0x040fe40004000000 */
[----:B------:R-:W-:-:S02]  /*9ab0*/  SEL R56, R58, R56, !P0 ;  /* 0x000000383a387207 */ /* 0x000fc40004000000 */
[C---:B------:R-:W-:Y:S02]  /*9ac0*/  SEL R52, R58.reuse, R52, !P0 ;  /* 0x000000343a347207 */ /* 0x040fe40004000000 */
[C---:B------:R-:W-:Y:S02]  /*9ad0*/  SEL R8, R58.reuse, R8, !P0 ;  /* 0x000000083a087207 */ /* 0x040fe40004000000 */
[C---:B------:R-:W-:Y:S02]  /*9ae0*/  SEL R21, R58.reuse, R21, !P0 ;  /* 0x000000153a157207 */ /* 0x040fe40004000000 */
[C---:B------:R-:W-:Y:S02]  /*9af0*/  SEL R31, R58.reuse, R31, !P0 ;  /* 0x0000001f3a1f7207 */ /* 0x040fe40004000000 */
[----:B------:R-:W-:Y:S02]  /*9b00*/  SEL R41, R58, R41, !P0 ;  /* 0x000000293a297207 */ /* 0x000fe40004000000 */
[----:B----4-:R-:W-:-:S05]  /*9b10*/  LOP3.LUT R53, R34, 0x1f, RZ, 0xc0, !PT ;  /* 0x0000001f22357812 */ /* 0x010fca00078ec0ff */
[CC--:B0-----:R-:W-:Y:S02]  /*9b20*/  IMAD R9, R53.reuse, R10.reuse, RZ ;  /* 0x0000000a35097224 */ /* 0x0c1fe400078e02ff */
[----:B------:R-:W-:Y:S01]  /*9b30*/  IMAD R53, R53, R10, RZ ;  /* 0x0000000a35357224 */ /* 0x000fe200078e02ff */
[----:B------:R-:W-:-:S03]  /*9b40*/  SEL R54, R58, R54, !P0 ;  /* 0x000000363a367207 */ /* 0x000fc60004000000 */
[----:B------:R-:W-:Y:S01]  /*9b50*/  IMAD R53, R10, 0x20, R53 ;  /* 0x000000200a357824 */ /* 0x000fe200078e0235 */
[C---:B------:R-:W-:Y:S02]  /*9b60*/  SEL R48, R58.reuse, R48, !P0 ;  /* 0x000000303a307207 */ /* 0x040fe40004000000 */
[C---:B------:R-:W-:Y:S02]  /*9b70*/  SEL R51, R58.reuse, R51, !P0 ;  /* 0x000000333a337207 */ /* 0x040fe40004000000 */
[C---:B------:R-:W-:Y:S02]  /*9b80*/  SEL R49, R58.reuse, R49, !P0 ;  /* 0x000000313a317207 */ /* 0x040fe40004000000 */
[C---:B------:R-:W-:Y:S02]  /*9b90*/  SEL R6, R58.reuse, R6, !P0 ;  /* 0x000000063a067207 */ /* 0x040fe40004000000 */
[C---:B------:R-:W-:Y:S02]  /*9ba0*/  SEL R2, R58.reuse, R2, !P0 ;  /* 0x000000023a027207 */ /* 0x040fe40004000000 */
[----:B------:R-:W-:-:S02]  /*9bb0*/  SEL R30, R58, R30, !P0 ;  /* 0x0000001e3a1e7207 */ /* 0x000fc40004000000 */
[C---:B------:R-:W-:Y:S02]  /*9bc0*/  SEL R19, R58.reuse, R19, !P0 ;  /* 0x000000133a137207 */ /* 0x040fe40004000000 */
[C---:B------:R-:W-:Y:S02]  /*9bd0*/  SEL R34, R58.reuse, R25, !P0 ;  /* 0x000000193a227207 */ /* 0x040fe40004000000 */
[----:B------:R-:W-:Y:S02]  /*9be0*/  SEL R58, R58, R28, !P0 ;  /* 0x0000001c3a3a7207 */ /* 0x000fe40004000000 */
[----:B------:R-:W-:Y:S02]  /*9bf0*/  LEA.HI.X.SX32 R28, R9, UR9, 0x1, P5 ;  /* 0x00000009091c7c11 */ /* 0x000fe4000a8f0eff */
[----:B------:R-:W-:Y:S01]  /*9c00*/  LEA.HI.X.SX32 R25, R53, UR9, 0x1, P6 ;  /* 0x0000000935197c11 */ /* 0x000fe2000b0f0eff */
[----:B------:R-:W-:Y:S01]  /*9c10*/  STL [R1+0x165c], R29 ;  /* 0x00165c1d01007387 */ /* 0x000fe20000100800 */
[----:B------:R-:W-:-:S03]  /*9c20*/  ULDC.64 UR8, c[0x0][0x210] ;  /* 0x0000840000087ab9 */ /* 0x000fc60000000a00 */
[----:B------:R-:W-:Y:S04]  /*9c30*/  STL [R1+0x156c], R28 ;  /* 0x00156c1c01007387 */ /* 0x000fe80000100800 */
[----:B------:R-:W-:Y:S01]  /*9c40*/  STL [R1+0x1570], R25 ;  /* 0x0015701901007387 */ /* 0x000fe20000100800 */
[----:B-1----:R-:W-:Y:S02]  /*9c50*/  IMAD R5, R55, UR10, RZ ;  /* 0x0000000a37057c24 */ /* 0x002fe4000f8e02ff */
[----:B--2---:R-:W-:-:S03]  /*9c60*/  IMAD R4, R59, UR10, RZ ;  /* 0x0000000a3b047c24 */ /* 0x004fc6000f8e02ff */
[----:B------:R5:W-:Y:S01]  /*9c70*/  STL [R1+0x18], R5 ;  /* 0x0000180501007387 */ /* 0x000be20000100800 */
[----:B---3--:R-:W-:-:S03]  /*9c80*/  IMAD R7, R60, UR10, RZ ;  /* 0x0000000a3c077c24 */ /* 0x008fc6000f8e02ff */
[----:B------:R0:W-:Y:S01]  /*9c90*/  STL [R1+0x1c], R4 ;  /* 0x00001c0401007387 */ /* 0x0001e20000100800 */
[----:B-----5:R-:W-:-:S03]  /*9ca0*/  IMAD R5, R61, UR10, RZ ;  /* 0x0000000a3d057c24 */ /* 0x020fc6000f8e02ff */
[----:B------:R-:W-:Y:S01]  /*9cb0*/  STL [R1+0x20], R7 ;  /* 0x0000200701007387 */ /* 0x000fe20000100800 */
[----:B0-----:R-:W-:-:S03]  /*9cc0*/  IMAD R4, R0, UR10, RZ ;  /* 0x0000000a00047c24 */ /* 0x001fc6000f8e02ff */
[----:B------:R0:W-:Y:S01]  /*9cd0*/  STL [R1+0x24], R5 ;  /* 0x0000240501007387 */ /* 0x0001e20000100800 */
[----:B------:R-:W-:-:S03]  /*9ce0*/  IMAD R3, R3, UR10, RZ ;  /* 0x0000000a03037c24 */ /* 0x000fc6000f8e02ff */
[----:B------:R1:W-:Y:S04]  /*9cf0*/  STL [R1+0x28], R4 ;  /* 0x0000280401007387 */ /* 0x0003e80000100800 */
[----:B------:R-:W2:Y:S01]  /*9d00*/  LDL.LU R25, [R1+0x1cc] ;  /* 0x0001cc0001197983 */ /* 0x000ea20000300800 */
[----:B------:R-:W-:-:S03]  /*9d10*/  IMAD R0, R57, UR10, RZ ;  /* 0x0000000a39007c24 */ /* 0x000fc6000f8e02ff */
[----:B------:R-:W-:Y:S04]  /*9d20*/  STL [R1+0x2c], R3 ;  /* 0x00002c0301007387 */ /* 0x000fe80000100800 */
[----:B------:R-:W3:Y:S04]  /*9d30*/  LDL.LU R28, [R1+0x1c8] ;  /* 0x0001c800011c7983 */ /* 0x000ee80000300800 */
[----:B------:R4:W-:Y:S04]  /*9d40*/  STL [R1+0x3c], R0 ;  /* 0x00003c0001007387 */ /* 0x0009e80000100800 */
[----:B------:R-:W5:Y:S04]  /*9d50*/  LDL.LU R29, [R1+0x1c4] ;  /* 0x0001c400011d7983 */ /* 0x000f680000300800 */
[----:B------:R-:W5:Y:S04]  /*9d60*/  LDL.LU R13, [R1+0x1c0] ;  /* 0x0001c000010d7983 */ /* 0x000f680000300800 */
[----:B------:R-:W5:Y:S04]  /*9d70*/  LDL.LU R32, [R1+0x1bc] ;  /* 0x0001bc0001207983 */ /* 0x000f680000300800 */
[----:B0-----:R-:W5:Y:S04]  /*9d80*/  LDL.LU R5, [R1+0x1b8] ;  /* 0x0001b80001057983 */ /* 0x001f680000300800 */
[----:B------:R-:W5:Y:S04]  /*9d90*/  LDL.LU R7, [R1+0x1b4] ;  /* 0x0001b40001077983 */ /* 0x000f680000300800 */
[----:B-1----:R-:W5:Y:S04]  /*9da0*/  LDL.LU R4, [R1+0x1b0] ;  /* 0x0001b00001047983 */ /* 0x002f680000300800 */
        /* <DEDUP_REMOVED lines=20> */
[----:B----4-:R-:W4:Y:S04]  /*9ef0*/  LDL.LU R0, [R1+0xe4] ;  /* 0x0000e40001007983 */ /* 0x010f280000300800 */
[----:B------:R-:W4:Y:S04]  /*9f00*/  LDL.LU R3, [R1+0xe0] ;  /* 0x0000e00001037983 */ /* 0x000f280000300800 */
[----:B------:R-:W4:Y:S01]  /*9f10*/  LDL.LU R57, [R1+0xd8] ;  /* 0x0000d80001397983 */ /* 0x000f220000300800 */
[----:B--2---:R-:W-:-:S05]  /*9f20*/  IMAD R25, R25, UR10, RZ ;  /* 0x0000000a19197c24 */ /* 0x004fca000f8e02ff */
[----:B------:R3:W-:Y:S02]  /*9f30*/  STL [R1+0x44], R25 ;  /* 0x0000441901007387 */ /* 0x0007e40000100800 */
[----:B---3--:R-:W-:Y:S02]  /*9f40*/  IMAD R25, R28, UR10, RZ ;  /* 0x0000000a1c197c24 */ /* 0x008fe4000f8e02ff */
[----:B-----5:R-:W-:Y:S02]  /*9f50*/  IMAD R29, R29, UR10, RZ ;  /* 0x0000000a1d1d7c24 */ /* 0x020fe4000f8e02ff */
[----:B------:R-:W-:Y:S01]  /*9f60*/  IMAD R28, R13, UR10, RZ ;  /* 0x0000000a0d1c7c24 */ /* 0x000fe2000f8e02ff */
[----:B------:R0:W-:Y:S04]  /*9f70*/  STL [R1+0x48], R25 ;  /* 0x0000481901007387 */ /* 0x0001e80000100800 */
[----:B------:R-:W-:Y:S01]  /*9f80*/  STL [R1+0x4c], R29 ;  /* 0x00004c1d01007387 */ /* 0x000fe20000100800 */
[----:B------:R-:W-:-:S02]  /*9f90*/  IMAD R13, R5, UR10, RZ ;  /* 0x0000000a050d7c24 */ /* 0x000fc4000f8e02ff */
[----:B0-----:R-:W-:Y:S02]  /*9fa0*/  IMAD R25, R32, UR10, RZ ;  /* 0x0000000a20197c24 */ /* 0x001fe4000f8e02ff */
[----:B------:R-:W-:Y:S01]  /*9fb0*/  IMAD R5, R7, UR10, RZ ;  /* 0x0000000a07057c24 */ /* 0x000fe2000f8e02ff */
[----:B------:R-:W-:Y:S01]  /*9fc0*/  STL [R1+0x6c], R28 ;  /* 0x00006c1c01007387 */ /* 0x000fe20000100800 */
[----:B------:R-:W-:-:S03]  /*9fd0*/  IMAD R4, R4, UR10, RZ ;  /* 0x0000000a04047c24 */ /* 0x000fc6000f8e02ff */
[----:B------:R-:W-:Y:S01]  /*9fe0*/  STL [R1+0x7c], R25 ;  /* 0x00007c1901007387 */ /* 0x000fe20000100800 */
[----:B------:R-:W-:-:S03]  /*9ff0*/  IMAD R7, R27, UR10, RZ ;  /* 0x0000000a1b077c24 */ /* 0x000fc6000f8e02ff */
[----:B------:R-:W-:Y:S04]  /*a000*/  STL [R1+0x80], R13 ;  /* 0x0000800d01007387 */ /* 0x000fe80000100800 */
[----:B------:R0:W-:Y:S04]  /*a010*/  STL [R1+0x84], R5 ;  /* 0x0000840501007387 */ /* 0x0001e80000100800 */
[----:B------:R1:W-:Y:S01]  /*a020*/  STL [R1+0x8c], R4 ;  /* 0x00008c0401007387 */ /* 0x0003e20000100800 */
[----:B0-----:R-:W-:-:S03]  /*a030*/  IMAD R5, R26, UR10, RZ ;  /* 0x0000000a1a057c24 */ /* 0x001fc6000f8e02ff */
[----:B------:R0:W-:Y:S01]  /*a040*/  STL [R1+0xac], R7 ;  /* 0x0000ac0701007387 */ /* 0x0001e20000100800 */
[----:B-1----:R-:W-:-:S03]  /*a050*/  IMAD R4, R24, UR10, RZ ;  /* 0x0000000a18047c24 */ /* 0x002fc6000f8e02ff */
[----:B------:R1:W-:Y:S04]  /*a060*/  STL [R1+0xb4], R5 ;  /* 0x0000b40501007387 */ /* 0x0003e80000100800 */
[----:B------:R2:W-:Y:S01]  /*a070*/  STL [R1+0xbc], R4 ;  /* 0x0000bc0401007387 */ /* 0x0005e20000100800 */
[----:B0-----:R-:W-:Y:S02]  /*a080*/  IMAD R7, R23, UR10, RZ ;  /* 0x0000000a17077c24 */ /* 0x001fe4000f8e02ff */
[----:B-1----:R-:W-:-:S03]  /*a090*/  IMAD R5, R22, UR10, RZ ;  /* 0x0000000a16057c24 */ /* 0x002fc6000f8e02ff */
[----:B------:R0:W-:Y:S01]  /*a0a0*/  STL [R1+0xc8], R7 ;  /* 0x0000c80701007387 */ /* 0x0001e20000100800 */
[----:B--2---:R-:W-:-:S03]  /*a0b0*/  IMAD R4, R20, UR10, RZ ;  /* 0x0000000a14047c24 */ /* 0x004fc6000f8e02ff */
        /* <DEDUP_REMOVED lines=24> */
[----:B------:R1:W-:Y:S01]  /*a240*/  STL [R1+0x104], R5 ;  /* 0x0001040501007387 */ /* 0x0003e20000100800 */
[----:B----4-:R-:W-:-:S03]  /*a250*/  IMAD R3, R3, UR10, RZ ;  /* 0x0000000a03037c24 */ /* 0x010fc6000f8e02ff */
[----:B------:R2:W-:Y:S01]  /*a260*/  STL [R1+0xfc], R4 ;  /* 0x0000fc0401007387 */ /* 0x0005e20000100800 */
[----:B0-----:R-:W-:Y:S02]  /*a270*/  IMAD R7, R60, UR10, RZ ;  /* 0x0000000a3c077c24 */ /* 0x001fe4000f8e02ff */
[----:B-1----:R-:W-:-:S03]  /*a280*/  IMAD R5, R61, UR10, RZ ;  /* 0x0000000a3d057c24 */ /* 0x002fc6000f8e02ff */
[----:B------:R-:W-:Y:S01]  /*a290*/  STL [R1+0xf8], R7 ;  /* 0x0000f80701007387 */ /* 0x000fe20000100800 */
[----:B--2---:R-:W-:-:S03]  /*a2a0*/  IMAD R4, R0, UR10, RZ ;  /* 0x0000000a00047c24 */ /* 0x004fc6000f8e02ff */
[----:B------:R0:W-:Y:S01]  /*a2b0*/  STL [R1+0xf4], R5 ;  /* 0x0000f40501007387 */ /* 0x0001e20000100800 */
[----:B------:R-:W-:-:S03]  /*a2c0*/  IMAD R0, R57, UR10, RZ ;  /* 0x0000000a39007c24 */ /* 0x000fc6000f8e02ff */
[----:B------:R1:W-:Y:S04]  /*a2d0*/  STL [R1+0xe4], R4 ;  /* 0x0000e40401007387 */ /* 0x0003e80000100800 */
[----:B------:R-:W2:Y:S04]  /*a2e0*/  LDL.LU R29, [R1+0xd4] ;  /* 0x0000d400011d7983 */ /* 0x000ea80000300800 */
[----:B------:R-:W-:Y:S04]  /*a2f0*/  STL [R1+0xe0], R3 ;  /* 0x0000e00301007387 */ /* 0x000fe80000100800 */
[----:B------:R-:W3:Y:S04]  /*a300*/  LDL.LU R13, [R1+0xd0] ;  /* 0x0000d000010d7983 */ /* 0x000ee80000300800 */
[----:B------:R4:W-:Y:S04]  /*a310*/  STL [R1+0xd8], R0 ;  /* 0x0000d80001007387 */ /* 0x0009e80000100800 */
        /* <DEDUP_REMOVED lines=26> */
[----:B------:R-:W4:Y:S04]  /*a4c0*/  LDL.LU R57, [R1+0x14] ;  /* 0x0000140001397983 */ /* 0x000f280000300800 */
[----:B------:R-:W4:Y:S04]  /*a4d0*/  LDL.LU R25, [R1+0x10] ;  /* 0x0000100001197983 */ /* 0x000f280000300800 */
[----:B------:R-:W4:Y:S01]  /*a4e0*/  LDL.LU R28, [R1+0xc] ;  /* 0x00000c00011c7983 */ /* 0x000f220000300800 */
[----:B--2---:R-:W-:-:S05]  /*a4f0*/  IMAD R29, R29, UR10, RZ ;  /* 0x0000000a1d1d7c24 */ /* 0x004fca000f8e02ff */
[----:B------:R0:W-:Y:S01]  /*a500*/  STL [R1+0xd4], R29 ;  /* 0x0000d41d01007387 */ /* 0x0001e20000100800 */
[----:B---3--:R-:W-:-:S03]  /*a510*/  IMAD R13, R13, UR10, RZ ;  /* 0x0000000a0d0d7c24 */ /* 0x008fc6000f8e02ff */
[----:B0-----:R-:W2:Y:S01]  /*a520*/  LDL.LU R29, [R1+0x165c] ;  /* 0x00165c00011d7983 */ /* 0x001ea20000300800 */
[----:B-----5:R-:W-:-:S03]  /*a530*/  IMAD R32, R32, UR10, RZ ;  /* 0x0000000a20207c24 */ /* 0x020fc6000f8e02ff */
[----:B------:R0:W-:Y:S01]  /*a540*/  STL [R1+0xd0], R13 ;  /* 0x0000d00d01007387 */ /* 0x0001e20000100800 */
[----:B------:R-:W-:Y:S02]  /*a550*/  IMAD R5, R5, UR10, RZ ;  /* 0x0000000a05057c24 */ /* 0x000fe4000f8e02ff */
[----:B------:R-:W-:Y:S01]  /*a560*/  IMAD R7, R7, UR10, RZ ;  /* 0x0000000a07077c24 */ /* 0x000fe2000f8e02ff */
[----:B0-----:R-:W3:Y:S01]  /*a570*/  LDL.LU R13, [R1+0x1658] ;  /* 0x00165800010d7983 */ /* 0x001ee20000300800 */
[----:B------:R-:W-:-:S03]  /*a580*/  IMAD R4, R4, UR10, RZ ;  /* 0x0000000a04047c24 */ /* 0x000fc6000f8e02ff */
[----:B------:R0:W-:Y:S01]  /*a590*/  STL [R1+0xc4], R32 ;  /* 0x0000c42001007387 */ /* 0x0001e20000100800 */
[----:B------:R-:W-:Y:S02]  /*a5a0*/  IMAD R27, R27, UR10, RZ ;  /* 0x0000000a1b1b7c24 */ /* 0x000fe4000f8e02ff */
[----:B------:R-:W-:Y:S01]  /*a5b0*/  IMAD R26, R26, UR10, RZ ;  /* 0x0000000a1a1a7c24 */ /* 0x000fe2000f8e02ff */
[----:B0-----:R-:W5:Y:S04]  /*a5c0*/  LDL.LU R32, [R1+0x1654] ;  /* 0x0016540001207983 */ /* 0x001f680000300800 */
[----:B------:R0:W-:Y:S01]  /*a5d0*/  STL [R1+0xc0], R5 ;  /* 0x0000c00501007387 */ /* 0x0001e20000100800 */
[----:B------:R-:W-:Y:S02]  /*a5e0*/  IMAD R24, R24, UR10, RZ ;  /* 0x0000000a18187c24 */ /* 0x000fe4000f8e02ff */
[----:B------:R-:W-:Y:S01]  /*a5f0*/  IMAD R23, R23, UR10, RZ ;  /* 0x0000000a17177c24 */ /* 0x000fe2000f8e02ff */
[----:B0-----:R-:W2:Y:S04]  /*a600*/  LDL.LU R5, [R1+0x1650] ;  /* 0x0016500001057983 */ /* 0x001ea80000300800 */
[----:B------:R0:W-:Y:S01]  /*a610*/  STL [R1+0xb8], R7 ;  /* 0x0000b80701007387 */ /* 0x0001e20000100800 */
[----:B------:R-:W-:-:S03]  /*a620*/  IMAD R22, R22, UR10, RZ ;  /* 0x0000000a16167c24 */ /* 0x000fc6000f8e02ff */
[----:B0-----:R-:W3:Y:S04]  /*a630*/  LDL.LU R7, [R1+0x164c] ;  /* 0x00164c0001077983 */ /* 0x001ee80000300800 */
[----:B------:R0:W-:Y:S01]  /*a640*/  STL [R1+0xb0], R4 ;  /* 0x0000b00401007387 */ /* 0x0001e20000100800 */
[----:B------:R-:W-:-:S03]  /*a650*/  IMAD R20, R20, UR10, RZ ;  /* 0x0000000a14147c24 */ /* 0x000fc6000f8e02ff */
[----:B0-----:R-:W5:Y:S04]  /*a660*/  LDL.LU R4, [R1+0x1648] ;  /* 0x0016480001047983 */ /* 0x001f680000300800 */
[----:B------:R0:W-:Y:S01]  /*a670*/  STL [R1+0xa8], R27 ;  /* 0x0000a81b01007387 */ /* 0x0001e20000100800 */
[----:B------:R-:W-:-:S03]  /*a680*/  IMAD R18, R18, UR10, RZ ;  /* 0x0000000a12127c24 */ /* 0x000fc6000f8e02ff */
        /* <DEDUP_REMOVED lines=41> */
[----:B----4-:R-:W-:-:S03]  /*a920*/  IMAD R0, R0, UR10, RZ ;  /* 0x0000000a00007c24 */ /* 0x010fc6000f8e02ff */
[----:B0-----:R-:W4:Y:S04]  /*a930*/  LDL.LU R9, [R1+0x160c] ;  /* 0x00160c0001097983 */ /* 0x001f280000300800 */
[----:B------:R0:W-:Y:S01]  /*a940*/  STL [R1+0x148], R53 ;  /* 0x0001483501007387 */ /* 0x0001e20000100800 */
[----:B------:R-:W-:-:S03]  /*a950*/  IMAD R3, R3, UR10, RZ ;  /* 0x0000000a03037c24 */ /* 0x000fc6000f8e02ff */
[----:B0-----:R-:W5:Y:S04]  /*a960*/  LDL.LU R53, [R1+0x1608] ;  /* 0x0016080001357983 */ /* 0x001f680000300800 */
[----:B------:R0:W-:Y:S01]  /*a970*/  STL [R1+0x150], R55 ;  /* 0x0001503701007387 */ /* 0x0001e20000100800 */
[----:B------:R-:W-:-:S03]  /*a980*/  IMAD R57, R57, UR10, RZ ;  /* 0x0000000a39397c24 */ /* 0x000fc6000f8e02ff */
[----:B0-----:R-:W2:Y:S04]  /*a990*/  LDL.LU R55, [R1+0x1604] ;  /* 0x0016040001377983 */ /* 0x001ea80000300800 */
[----:B------:R0:W-:Y:S04]  /*a9a0*/  STL [R1+0x154], R59 ;  /* 0x0001543b01007387 */ /* 0x0001e80000100800 */
[----:B0-----:R-:W3:Y:S04]  /*a9b0*/  LDL.LU R59, [R1+0x1600] ;  /* 0x00160000013b7983 */ /* 0x001ee80000300800 */
[----:B------:R0:W-:Y:S04]  /*a9c0*/  STL [R1+0x15c], R60 ;  /* 0x00015c3c01007387 */ /* 0x0001e80000100800 */
[----:B0-----:R-:W4:Y:S04]  /*a9d0*/  LDL.LU R60, [R1+0x15fc] ;  /* 0x0015fc00013c7983 */ /* 0x001f280000300800 */
[----:B------:R0:W-:Y:S04]  /*a9e0*/  STL [R1+0x160], R61 ;  /* 0x0001603d01007387 */ /* 0x0001e80000100800 */
[----:B0-----:R-:W5:Y:S04]  /*a9f0*/  LDL.LU R61, [R1+0x15f8] ;  /* 0x0015f800013d7983 */ /* 0x001f680000300800 */
[----:B------:R0:W-:Y:S04]  /*aa00*/  STL [R1+0x168], R0 ;  /* 0x0001680001007387 */ /* 0x0001e80000100800 */
[----:B0-----:R-:W2:Y:S04]  /*aa10*/  LDL.LU R0, [R1+0x15f4] ;  /* 0x0015f40001007983 */ /* 0x001ea80000300800 */
[----:B------:R0:W-:Y:S04]  /*aa20*/  STL [R1+0x170], R3 ;  /* 0x0001700301007387 */ /* 0x0001e80000100800 */
[----:B0-----:R-:W3:Y:S04]  /*aa30*/  LDL.LU R3, [R1+0x15f0] ;  /* 0x0015f00001037983 */ /* 0x001ee80000300800 */
[----:B------:R0:W-:Y:S04]  /*aa40*/  STL [R1+0x174], R57 ;  /* 0x0001743901007387 */ /* 0x0001e80000100800 */
[----:B0-----:R-:W4:Y:S01]  /*aa50*/  LDL.LU R57, [R1+0x15ec] ;  /* 0x0015ec0001397983 */ /* 0x001f220000300800 */
[----:B------:R-:W-:-:S02]  /*aa60*/  IMAD R25, R25, UR10, RZ ;  /* 0x0000000a19197c24 */ /* 0x000fc4000f8e02ff */
[----:B------:R-:W-:-:S03]  /*aa70*/  IMAD R28, R28, UR10, RZ ;  /* 0x0000000a1c1c7c24 */ /* 0x000fc6000f8e02ff */
[----:B------:R4:W-:Y:S04]  /*aa80*/  STL [R1+0x17c], R25 ;  /* 0x00017c1901007387 */ /* 0x0009e80000100800 */
[----:B------:R-:W-:Y:S01]  /*aa90*/  STL [R1+0x180], R28 ;  /* 0x0001801c01007387 */ /* 0x000fe20000100800 */
[----:B--2---:R-:W-:Y:S02]  /*aaa0*/  IMAD R0, R0, UR10, RZ ;  /* 0x0000000a00007c24 */ /* 0x004fe4000f8e02ff */
[----:B---3--:R-:W-:Y:S02]  /*aab0*/  IMAD R3, R3, UR10, RZ ;  /* 0x0000000a03037c24 */ /* 0x008fe4000f8e02ff */
[----:B----4-:R-:W-:-:S05]  /*aac0*/  IMAD R25, R57, UR10, RZ ;  /* 0x0000000a39197c24 */ /* 0x010fca000f8e02ff */
[----:B------:R5:W-:Y:S04]  /*aad0*/  STL [R1+0x188], R25 ;  /* 0x0001881901007387 */ /* 0x000be80000100800 */
[----:B------:R0:W-:Y:S04]  /*aae0*/  STL [R1+0x18c], R3 ;  /* 0x00018c0301007387 */ /* 0x0001e80000100800 */
[----:B------:R1:W-:Y:S01]  /*aaf0*/  STL [R1+0x194], R0 ;  /* 0x0001940001007387 */ /* 0x0003e20000100800 */
[----:B-----5:R-:W-:Y:S02]  /*ab00*/  IMAD R25, R61, UR10, RZ ;  /* 0x0000000a3d197c24 */ /* 0x020fe4000f8e02ff */
[----:B0-----:R-:W-:-:S03]  /*ab10*/  IMAD R3, R60, UR10, RZ ;  /* 0x0000000a3c037c24 */ /* 0x001fc6000f8e02ff */
[----:B------:R0:W-:Y:S01]  /*ab20*/  STL [R1+0x19c], R25 ;  /* 0x00019c1901007387 */ /* 0x0001e20000100800 */
[----:B-1----:R-:W-:-:S03]  /*ab30*/  IMAD R0, R59, UR10, RZ ;  /* 0x0000000a3b007c24 */ /* 0x002fc6000f8e02ff */
[----:B------:R1:W-:Y:S04]  /*ab40*/  STL [R1+0x1a0], R3 ;  /* 0x0001a00301007387 */ /* 0x0003e80000100800 */
[----:B------:R2:W-:Y:S01]  /*ab50*/  STL [R1+0x1a8], R0 ;  /* 0x0001a80001007387 */ /* 0x0005e20000100800 */
[----:B0-----:R-:W-:Y:S02]  /*ab60*/  IMAD R25, R55, UR10, RZ ;  /* 0x0000000a37197c24 */ /* 0x001fe4000f8e02ff */
[----:B-1----:R-:W-:-:S03]  /*ab70*/  IMAD R3, R53, UR10, RZ ;  /* 0x0000000a35037c24 */ /* 0x002fc6000f8e02ff */
[----:B------:R-:W-:Y:S01]  /*ab80*/  STL [R1+0x1ac], R25 ;  /* 0x0001ac1901007387 */ /* 0x000fe20000100800 */
[----:B--2---:R-:W-:Y:S02]  /*ab90*/  IMAD R0, R9, UR10, RZ ;  /* 0x0000000a09007c24 */ /* 0x004fe4000f8e02ff */
[----:B------:R-:W-:Y:S01]  /*aba0*/  IMAD R9, R10, UR10, RZ ;  /* 0x0000000a0a097c24 */ /* 0x000fe2000f8e02ff */
[----:B------:R0:W-:Y:S04]  /*abb0*/  STL [R1+0x1b4], R3 ;  /* 0x0001b40301007387 */ /* 0x0001e80000100800 */
[----:B------:R1:W-:Y:S04]  /*abc0*/  STL [R1+0x1bc], R0 ;  /* 0x0001bc0001007387 */ /* 0x0003e80000100800 */
[----:B------:R2:W-:Y:S01]  /*abd0*/  STL [R1+0x1c0], R9 ;  /* 0x0001c00901007387 */ /* 0x0005e20000100800 */
[----:B0-----:R-:W-:-:S02]  /*abe0*/  IMAD R3, R11, UR10, RZ ;  /* 0x0000000a0b037c24 */ /* 0x001fc4000f8e02ff */
        /* <DEDUP_REMOVED lines=16> */
[----:B------:R-:W-:Y:S01]  /*acf0*/  STL [R1+0x1fc], R9 ;  /* 0x0001fc0901007387 */ /* 0x000fe20000100800 */
[----:B0-----:R-:W-:-:S03]  /*ad00*/  IMAD R3, R23, UR10, RZ ;  /* 0x0000000a17037c24 */ /* 0x001fc6000f8e02ff */
[----:B------:R-:W2:Y:S01]  /*ad10*/  LDL.LU R61, [R1+0x1f8] ;  /* 0x0001f800013d7983 */ /* 0x000ea20000300800 */
[----:B-1----:R-:W-:-:S03]  /*ad20*/  IMAD R0, R24, UR10, RZ ;  /* 0x0000000a18007c24 */ /* 0x002fc6000f8e02ff */
[----:B------:R-:W-:Y:S04]  /*ad30*/  STL [R1+0x200], R3 ;  /* 0x0002000301007387 */ /* 0x000fe80000100800 */
[----:B------:R0:W-:Y:S04]  /*ad40*/  STL [R1+0x208], R0 ;  /* 0x0002080001007387 */ /* 0x0001e80000100800 */
[----:B0-----:R-:W3:Y:S01]  /*ad50*/  LDL.LU R0, [R1+0x1f0] ;  /* 0x0001f00001007983 */ /* 0x001ee20000300800 */
[----:B------:R-:W-:Y:S02]  /*ad60*/  IMAD R9, R26, UR10, RZ ;  /* 0x0000000a1a097c24 */ /* 0x000fe4000f8e02ff */
[----:B------:R-:W-:-:S03]  /*ad70*/  IMAD R3, R27, UR10, RZ ;  /* 0x0000000a1b037c24 */ /* 0x000fc6000f8e02ff */
[----:B------:R0:W-:Y:S04]  /*ad80*/  STL [R1+0x20c], R9 ;  /* 0x00020c0901007387 */ /* 0x0001e80000100800 */
[----:B------:R1:W-:Y:S01]  /*ad90*/  STL [R1+0x214], R3 ;  /* 0x0002140301007387 */ /* 0x0003e20000100800 */
[----:B0-----:R-:W-:Y:S02]  /*ada0*/  IMAD R9, R4, UR10, RZ ;  /* 0x0000000a04097c24 */ /* 0x001fe4000f8e02ff */
[----:B------:R-:W-:Y:S02]  /*adb0*/  IMAD R4, R7, UR10, RZ ;  /* 0x0000000a07047c24 */ /* 0x000fe4000f8e02ff */
[----:B-1----:R-:W-:Y:S01]  /*adc0*/  IMAD R3, R5, UR10, RZ ;  /* 0x0000000a05037c24 */ /* 0x002fe2000f8e02ff */
[----:B------:R-:W-:Y:S01]  /*add0*/  STL [R1+0x21c], R9 ;  /* 0x00021c0901007387 */ /* 0x000fe20000100800 */
[----:B------:R-:W-:-:S03]  /*ade0*/  IMAD R5, R32, UR10, RZ ;  /* 0x0000000a20057c24 */ /* 0x000fc6000f8e02ff */
        /* <DEDUP_REMOVED lines=10> */
[----:B----4-:R-:W-:-:S03]  /*ae90*/  IMAD R3, R52, UR10, RZ ;  /* 0x0000000a34037c24 */ /* 0x010fc6000f8e02ff */
        /* <DEDUP_REMOVED lines=12> */
[----:B------:R1:W-:Y:S01]  /*af60*/  STL [R1+0x26c], R4 ;  /* 0x00026c0401007387 */ /* 0x0003e20000100800 */
[----:B------:R-:W-:-:S03]  /*af70*/  IMAD R25, R2, UR10, RZ ;  /* 0x0000000a02197c24 */ /* 0x000fc6000f8e02ff */
[----:B------:R4:W-:Y:S01]  /*af80*/  STL [R1+0x274], R3 ;  /* 0x0002740301007387 */ /* 0x0009e20000100800 */
[----:B0-----:R-:W-:Y:S02]  /*af90*/  IMAD R5, R51, UR10, RZ ;  /* 0x0000000a33057c24 */ /* 0x001fe4000f8e02ff */
[----:B-1----:R-:W-:-:S03]  /*afa0*/  IMAD R4, R49, UR10, RZ ;  /* 0x0000000a31047c24 */ /* 0x002fc6000f8e02ff */
[----:B------:R-:W-:Y:S01]  /*afb0*/  STL [R1+0x278], R5 ;  /* 0x0002780501007387 */ /* 0x000fe20000100800 */
[----:B----4-:R-:W-:-:S03]  /*afc0*/  IMAD R3, R6, UR10, RZ ;  /* 0x0000000a06037c24 */ /* 0x010fc6000f8e02ff */
[----:B------:R-:W-:Y:S01]  /*afd0*/  STL [R1+0x280], R4 ;  /* 0x0002800401007387 */ /* 0x000fe20000100800 */
[----:B------:R-:W-:Y:S02]  /*afe0*/  IMAD R28, R30, UR10, RZ ;  /* 0x0000000a1e1c7c24 */ /* 0x000fe4000f8e02ff */
[----:B------:R-:W-:Y:S01]  /*aff0*/  IMAD R2, R58, UR10, RZ ;  /* 0x0000000a3a027c24 */ /* 0x000fe2000f8e02ff */
[----:B------:R0:W-:Y:S04]  /*b000*/  STL [R1+0x288], R3 ;  /* 0x0002880301007387 */ /* 0x0001e80000100800 */
[----:B------:R-:W-:Y:S04]  /*b010*/  STL [R1+0x28c], R25 ;  /* 0x00028c1901007387 */ /* 0x000fe80000100800 */
[----:B------:R-:W-:Y:S01]  /*b020*/  STL [R1+0x1574], R25 ;  /* 0x0015741901007387 */ /* 0x000fe20000100800 */
[----:B0-----:R-:W-:-:S03]  /*b030*/  IMAD R3, R19, UR10, RZ ;  /* 0x0000000a13037c24 */ /* 0x001fc6000f8e02ff */
[----:B------:R-:W-:Y:S01]  /*b040*/  STL [R1+0x294], R28 ;  /* 0x0002941c01007387 */ /* 0x000fe20000100800 */
[----:B------:R-:W-:-:S03]  /*b050*/  IMAD R35, R35, UR10, RZ ;  /* 0x0000000a23237c24 */ /* 0x000fc6000f8e02ff */
[----:B------:R-:W-:Y:S01]  /*b060*/  STL [R1+0x1578], R28 ;  /* 0x0015781c01007387 */ /* 0x000fe20000100800 */
[----:B------:R-:W-:-:S03]  /*b070*/  IMAD R36, R36, UR10, RZ ;  /* 0x0000000a24247c24 */ /* 0x000fc6000f8e02ff */
[----:B------:R2:W-:Y:S01]  /*b080*/  STL [R1+0x2a8], R2 ;  /* 0x0002a80201007387 */ /* 0x0005e20000100800 */
[----:B------:R-:W-:Y:S01]  /*b090*/  IMAD R57, R34, UR10, RZ ;  /* 0x0000000a22397c24 */ /* 0x000fe2000f8e02ff */
[----:B------:R-:W-:Y:S01]  /*b0a0*/  SHF.R.S32.HI R30, RZ, 0x1f, R35 ;  /* 0x0000001fff1e7819 */ /* 0x000fe20000011423 */
[----:B------:R-:W-:Y:S01]  /*b0b0*/  IMAD R37, R37, UR10, RZ ;  /* 0x0000000a25257c24 */ /* 0x000fe2000f8e02ff */
[----:B------:R-:W-:Y:S01]  /*b0c0*/  STL [R1+0x298], R3 ;  /* 0x0002980301007387 */ /* 0x000fe20000100800 */
[----:B------:R-:W-:-:S03]  /*b0d0*/  IMAD R38, R38, UR10, RZ ;  /* 0x0000000a26267c24 */ /* 0x000fc6000f8e02ff */
[----:B------:R-:W-:Y:S01]  /*b0e0*/  STL [R1+0x157c], R3 ;  /* 0x00157c0301007387 */ /* 0x000fe20000100800 */
[----:B------:R-:W-:Y:S01]  /*b0f0*/  SHF.R.S32.HI R26, RZ, 0x1f, R36 ;  /* 0x0000001fff1a7819 */ /* 0x000fe20000011424 */
[----:B------:R-:W-:Y:S01]  /*b100*/  IMAD R39, R39, UR10, RZ ;  /* 0x0000000a27277c24 */ /* 0x000fe2000f8e02ff */
        /* <DEDUP_REMOVED lines=16> */
[----:B------:R-:W-:-:S02]  /*b210*/  SHF.R.S32.HI R15, RZ, 0x1f, R46 ;  /* 0x0000001fff0f7819 */ /* 0x000fc4000001142e */
[----:B------:R-:W-:Y:S02]  /*b220*/  SHF.R.S32.HI R14, RZ, 0x1f, R47 ;  /* 0x0000001fff0e7819 */ /* 0x000fe4000001142f */
[----:B------:R-:W-:Y:S01]  /*b230*/  SHF.R.S32.HI R13, RZ, 0x1f, R50 ;  /* 0x0000001fff0d7819 */ /* 0x000fe20000011432 */
[----:B--2---:R-:W-:-:S05]  /*b240*/  IMAD R2, R61, UR5, RZ ;  /* 0x000000053d027c24 */ /* 0x004fca000f8e02ff */
[----:B------:R-:W-:Y:S04]  /*b250*/  STL [R1+0x31c], R2 ;  /* 0x00031c0201007387 */ /* 0x000fe80000100800 */
[----:B------:R-:W2:Y:S04]  /*b260*/  LDL R12, [R1+0x18] ;  /* 0x00001800010c7983 */ /* 0x000ea80000100800 */
[----:B------:R-:W4:Y:S04]  /*b270*/  LDL R11, [R1+0x1c] ;  /* 0x00001c00010b7983 */ /* 0x000f280000100800 */
[----:B------:R-:W5:Y:S01]  /*b280*/  LDL R10, [R1+0x20] ;  /* 0x00002000010a7983 */ /* 0x000f620000100800 */
[----:B---3--:R-:W-:-:S03]  /*b290*/  IMAD R0, R0, UR5, RZ ;  /* 0x0000000500007c24 */ /* 0x008fc6000f8e02ff */
[----:B------:R-:W3:Y:S04]  /*b2a0*/  LDL R9, [R1+0x24] ;  /* 0x0000240001097983 */ /* 0x000ee80000100800 */
[----:B------:R-:W2:Y:S04]  /*b2b0*/  LDL R33, [R1+0x28] ;  /* 0x0000280001217983 */ /* 0x000ea80000100800 */
[----:B------:R-:W3:Y:S04]  /*b2c0*/  LDL R7, [R1+0x2c] ;  /* 0x00002c0001077983 */ /* 0x000ee80000100800 */
[----:B------:R-:W4:Y:S04]  /*b2d0*/  LDL R29, [R1+0x3c] ;  /* 0x00003c00011d7983 */ /* 0x000f280000100800 */
[----:B------:R-:W3:Y:S04]  /*b2e0*/  LDL R5, [R1+0x44] ;  /* 0x0000440001057983 */ /* 0x000ee80000100800 */
[----:B------:R-:W3:Y:S04]  /*b2f0*/  LDL R4, [R1+0x48] ;  /* 0x0000480001047983 */ /* 0x000ee80000100800 */
[----:B------:R-:W5:Y:S04]  /*b300*/  LDL R32, [R1+0x4c] ;  /* 0x00004c0001207983 */ /* 0x000f680000100800 */
[----:B------:R-:W3:Y:S04]  /*b310*/  LDL R24, [R1+0x6c] ;  /* 0x00006c0001187983 */ /* 0x000ee80000100800 */
[----:B------:R-:W3:Y:S04]  /*b320*/  LDL R27, [R1+0x7c] ;  /* 0x00007c00011b7983 */ /* 0x000ee80000100800 */
[----:B------:R-:W3:Y:S04]  /*b330*/  LDL R53, [R1+0x80] ;  /* 0x0000800001357983 */ /* 0x000ee80000100800 */
[----:B------:R-:W3:Y:S04]  /*b340*/  LDL R55, [R1+0x84] ;  /* 0x0000840001377983 */ /* 0x000ee80000100800 */
[----:B------:R-:W3:Y:S04]  /*b350*/  LDL R59, [R1+0x8c] ;  /* 0x00008c00013b7983 */ /* 0x000ee80000100800 */
[----:B------:R-:W3:Y:S04]  /*b360*/  LDL R60, [R1+0xac] ;  /* 0x0000ac00013c7983 */ /* 0x000ee80000100800 */
[----:B------:R-:W3:Y:S04]  /*b370*/  LDL R61, [R1+0xb4] ;  /* 0x0000b400013d7983 */ /* 0x000ee80000100800 */
[----:B------:R-:W-:Y:S04]  /*b380*/  STL [R1+0x2a0], R57 ;  /* 0x0002a03901007387 */ /* 0x000fe80000100800 */
        /* <DEDUP_REMOVED lines=14> */
[----:B------:R0:W-:Y:S04]  /*b470*/  STL [R1+0x15b8], R19 ;  /* 0x0015b81301007387 */ /* 0x0001e80000100800 */
        /* <DEDUP_REMOVED lines=13> */
[----:B0-----:R-:W1:Y:S04]  /*b550*/  LDL R19, [R1+0x10c] ;  /* 0x00010c0001137983 */ /* 0x001e680000100800 */
[----:B------:R-:W3:Y:S04]  /*b560*/  LDL R40, [R1+0x104] ;  /* 0x0001040001287983 */ /* 0x000ee80000100800 */
        /* <DEDUP_REMOVED lines=23> */
[----:B------:R-:W3:Y:S01]  /*b6e0*/  LDL R58, [R1+0x118] ;  /* 0x00011800013a7983 */ /* 0x000ee20000100800 */
[----:B--2---:R-:W-:-:S02]  /*b6f0*/  SHF.R.S32.HI R8, RZ, 0x1f, R33 ;  /* 0x0000001fff087819 */ /* 0x004fc40000011421 */
[----:B----4-:R-:W-:Y:S02]  /*b700*/  SHF.R.S32.HI R6, RZ, 0x1f, R29 ;  /* 0x0000001fff067819 */ /* 0x010fe4000001141d */
[----:B-----5:R-:W-:Y:S02]  /*b710*/  SHF.R.S32.HI R2, RZ, 0x1f, R32 ;  /* 0x0000001fff027819 */ /* 0x020fe40000011420 */
[----:B---3--:R-:W-:Y:S02]  /*b720*/  SHF.R.S32.HI R29, RZ, 0x1f, R53 ;  /* 0x0000001fff1d7819 */ /* 0x008fe40000011435 */
[----:B------:R-:W2:Y:S01]  /*b730*/  LDL R53, [R1+0xec] ;  /* 0x0000ec0001357983 */ /* 0x000ea20000100800 */
[----:B------:R-:W-:-:S03]  /*b740*/  SHF.R.S32.HI R31, RZ, 0x1f, R55 ;  /* 0x0000001fff1f7819 */ /* 0x000fc60000011437 */
[----:B------:R-:W3:Y:S01]  /*b750*/  LDL R55, [R1+0x100] ;  /* 0x0001000001377983 */ /* 0x000ee20000100800 */
[----:B------:R-:W-:-:S03]  /*b760*/  SHF.R.S32.HI R32, RZ, 0x1f, R59 ;  /* 0x0000001fff207819 */ /* 0x000fc6000001143b */
[----:B------:R-:W4:Y:S01]  /*b770*/  LDL R59, [R1+0x11c] ;  /* 0x00011c00013b7983 */ /* 0x000f220000100800 */
[----:B------:R-:W-:-:S03]  /*b780*/  SHF.R.S32.HI R33, RZ, 0x1f, R60 ;  /* 0x0000001fff217819 */ /* 0x000fc6000001143c */
[----:B------:R-:W5:Y:S01]  /*b790*/  LDL R60, [R1+0x114] ;  /* 0x00011400013c7983 */ /* 0x000f620000100800 */
[----:B------:R-:W-:-:S03]  /*b7a0*/  SHF.R.S32.HI R34, RZ, 0x1f, R61 ;  /* 0x0000001fff227819 */ /* 0x000fc6000001143d */
[----:B------:R-:W5:Y:S01]  /*b7b0*/  LDL R61, [R1+0x110] ;  /* 0x00011000013d7983 */ /* 0x000f620000100800 */
[----:B-1----:R-:W-:Y:S02]  /*b7c0*/  SHF.R.S32.HI R13, RZ, 0x1f, R19 ;  /* 0x0000001fff0d7819 */ /* 0x002fe40000011413 */
[----:B------:R-:W-:-:S03]  /*b7d0*/  SHF.R.S32.HI R14, RZ, 0x1f, R40 ;  /* 0x0000001fff0e7819 */ /* 0x000fc60000011428 */
[----:B------:R0:W-:Y:S01]  /*b7e0*/  STL [R1], R13 ;  /* 0x0000000d01007387 */ /* 0x0001e20000100800 */
[----:B------:R-:W-:-:S03]  /*b7f0*/  SHF.R.S32.HI R15, RZ, 0x1f, R20 ;  /* 0x0000001fff0f7819 */ /* 0x000fc60000011414 */
[----:B------:R1:W-:Y:S01]  /*b800*/  STL [R1+0x4], R14 ;  /* 0x0000040e01007387 */ /* 0x0003e20000100800 */
[----:B0-----:R-:W-:-:S03]  /*b810*/  SHF.R.S32.HI R13, RZ, 0x1f, R39 ;  /* 0x0000001fff0d7819 */ /* 0x001fc60000011427 */
[----:B------:R0:W-:Y:S01]  /*b820*/  STL [R1+0x8], R15 ;  /* 0x0000080f01007387 */ /* 0x0001e20000100800 */
[----:B-1----:R-:W-:-:S03]  /*b830*/  SHF.R.S32.HI R14, RZ, 0x1f, R21 ;  /* 0x0000001fff0e7819 */ /* 0x002fc60000011415 */
[----:B------:R1:W-:Y:S01]  /*b840*/  STL [R1+0xc], R13 ;  /* 0x00000c0d01007387 */ /* 0x0003e20000100800 */
[----:B0-----:R-:W-:-:S03]  /*b850*/  SHF.R.S32.HI R15, RZ, 0x1f, R38 ;  /* 0x0000001fff0f7819 */ /* 0x001fc60000011426 */
[----:B------:R0:W-:Y:S01]  /*b860*/  STL [R1+0x10], R14 ;  /* 0x0000100e01007387 */ /* 0x0001e20000100800 */
[----:B-1----:R-:W-:-:S03]  /*b870*/  SHF.R.S32.HI R13, RZ, 0x1f, R22 ;  /* 0x0000001fff0d7819 */ /* 0x002fc60000011416 */
[----:B------:R1:W-:Y:S04]  /*b880*/  STL [R1+0x14], R15 ;  /* 0x0000140f01007387 */ /* 0x0003e80000100800 */
[----:B------:R1:W-:Y:S01]  /*b890*/  STL [R1+0x30], R13 ;  /* 0x0000300d01007387 */ /* 0x0003e20000100800 */
[----:B0-----:R-:W-:Y:S02]  /*b8a0*/  SHF.R.S32.HI R14, RZ, 0x1f, R37 ;  /* 0x0000001fff0e7819 */ /* 0x001fe40000011425 */
[----:B-1----:R-:W-:-:S03]  /*b8b0*/  SHF.R.S32.HI R15, RZ, 0x1f, R23 ;  /* 0x0000001fff0f7819 */ /* 0x002fc60000011417 */
[----:B------:R0:W-:Y:S01]  /*b8c0*/  STL [R1+0x34], R14 ;  /* 0x0000340e01007387 */ /* 0x0001e20000100800 */
[----:B------:R-:W-:-:S03]  /*b8d0*/  SHF.R.S32.HI R13, RZ, 0x1f, R36 ;  /* 0x0000001fff0d7819 */ /* 0x000fc60000011424 */
[----:B------:R1:W-:Y:S04]  /*b8e0*/  STL [R1+0x38], R15 ;  /* 0x0000380f01007387 */ /* 0x0003e80000100800 */
[----:B------:R1:W-:Y:S01]  /*b8f0*/  STL [R1+0x40], R13 ;  /* 0x0000400d01007387 */ /* 0x0003e20000100800 */
[----:B0-----:R-:W-:Y:S02]  /*b900*/  SHF.R.S32.HI R14, RZ, 0x1f, R26 ;  /* 0x0000001fff0e7819 */ /* 0x001fe4000001141a */
[----:B-1----:R-:W-:-:S03]  /*b910*/  SHF.R.S32.HI R15, RZ, 0x1f, R35 ;  /* 0x0000001fff0f7819 */ /* 0x002fc60000011423 */
[----:B------:R0:W-:Y:S01]  /*b920*/  STL [R1+0x50], R14 ;  /* 0x0000500e01007387 */ /* 0x0001e20000100800 */
[----:B------:R-:W-:-:S03]  /*b930*/  SHF.R.S32.HI R13, RZ, 0x1f, R30 ;  /* 0x0000001fff0d7819 */ /* 0x000fc6000001141e */
[----:B------:R-:W-:Y:S04]  /*b940*/  STL [R1+0x54], R15 ;  /* 0x0000540f01007387 */ /* 0x000fe80000100800 */
[----:B------:R1:W-:Y:S01]  /*b950*/  STL [R1+0x58], R13 ;  /* 0x0000580d01007387 */ /* 0x0003e20000100800 */
[----:B0-----:R-:W-:Y:S02]  /*b960*/  SHF.R.S32.HI R14, RZ, 0x1f, R0 ;  /* 0x0000001fff0e7819 */ /* 0x001fe40000011400 */
[----:B------:R-:W-:-:S03]  /*b970*/  SHF.R.S32.HI R0, RZ, 0x1f, R57 ;  /* 0x0000001fff007819 */ /* 0x000fc60000011439 */
[----:B------:R-:W-:Y:S01]  /*b980*/  STL [R1+0x5c], R14 ;  /* 0x00005c0e01007387 */ /* 0x000fe20000100800 */
[----:B-1----:R-:W-:Y:S02]  /*b990*/  SHF.R.S32.HI R13, RZ, 0x1f, R3 ;  /* 0x0000001fff0d7819 */ /* 0x002fe40000011403 */
[----:B------:R-:W-:Y:S01]  /*b9a0*/  SHF.R.S32.HI R3, RZ, 0x1f, R28 ;  /* 0x0000001fff037819 */ /* 0x000fe2000001141c */
[----:B------:R0:W-:Y:S04]  /*b9b0*/  STL [R1+0x60], R0 ;  /* 0x0000600001007387 */ /* 0x0001e80000100800 */
[----:B------:R1:W-:Y:S04]  /*b9c0*/  STL [R1+0x64], R13 ;  /* 0x0000640d01007387 */ /* 0x0003e80000100800 */
[----:B------:R-:W2:Y:S01]  /*b9d0*/  LDL R50, [R1+0x98] ;  /* 0x0000980001327983 */ /* 0x000ea20000100800 */
[----:B0-----:R-:W-:-:S03]  /*b9e0*/  SHF.R.S32.HI R0, RZ, 0x1f, R25 ;  /* 0x0000001fff007819 */ /* 0x001fc60000011419 */
[----:B------:R-:W-:Y:S04]  /*b9f0*/  STL [R1+0x68], R3 ;  /* 0x0000680301007387 */ /* 0x000fe80000100800 */
[----:B-1----:R-:W3:Y:S04]  /*ba00*/  LDL R13, [R1+0x94] ;  /* 0x00009400010d7983 */ /* 0x002ee80000100800 */
[----:B------:R0:W-:Y:S04]  /*ba10*/  STL [R1+0x70], R0 ;  /* 0x0000700001007387 */ /* 0x0001e80000100800 */
[----:B------:R-:W4:Y:S04]  /*ba20*/  LDL R47, [R1+0x90] ;  /* 0x00009000012f7983 */ /* 0x000f280000100800 */
[----:B------:R-:W5:Y:S04]  /*ba30*/  LDL R14, [R1+0x88] ;  /* 0x00008800010e7983 */ /* 0x000f680000100800 */
        /* <DEDUP_REMOVED lines=22> */
[----:B0-----:R-:W5:Y:S04]  /*bba0*/  LDL R0, [R1+0x1a8] ;  /* 0x0001a80001007983 */ /* 0x001f680000100800 */
[----:B------:R-:W5:Y:S04]  /*bbb0*/  LDL R57, [R1+0x1ac] ;  /* 0x0001ac0001397983 */ /* 0x000f680000100800 */
[----:B------:R-:W5:Y:S04]  /*bbc0*/  LDL R3, [R1+0x1b4] ;  /* 0x0001b40001037983 */ /* 0x000f680000100800 */
[----:B------:R-:W5:Y:S04]  /*bbd0*/  LDL R28, [R1+0x1bc] ;  /* 0x0001bc00011c7983 */ /* 0x000f680000100800 */
[----:B------:R-:W5:Y:S01]  /*bbe0*/  LDL R25, [R1+0x1c0] ;  /* 0x0001c00001197983 */ /* 0x000f620000100800 */
[----:B--2---:R-:W-:-:S05]  /*bbf0*/  SHF.R.S32.HI R50, RZ, 0x1f, R50 ;  /* 0x0000001fff327819 */ /* 0x004fca0000011432 */
[----:B------:R4:W-:Y:S01]  /*bc00*/  STL [R1+0x74], R50 ;  /* 0x0000743201007387 */ /* 0x0009e20000100800 */
[----:B---3--:R-:W-:-:S05]  /*bc10*/  SHF.R.S32.HI R13, RZ, 0x1f, R13 ;  /* 0x0000001fff0d7819 */ /* 0x008fca000001140d */
[----:B------:R0:W-:Y:S01]  /*bc20*/  STL [R1+0x120], R13 ;  /* 0x0001200d01007387 */ /* 0x0001e20000100800 */
[----:B----4-:R-:W-:Y:S02]  /*bc30*/  SHF.R.S32.HI R50, RZ, 0x1f, R47 ;  /* 0x0000001fff327819 */ /* 0x010fe4000001142f */
[----:B-----5:R-:W-:-:S03]  /*bc40*/  SHF.R.S32.HI R47, RZ, 0x1f, R14 ;  /* 0x0000001fff2f7819 */ /* 0x020fc6000001140e */
[----:B------:R-:W-:Y:S01]  /*bc50*/  STL [R1+0x12c], R50 ;  /* 0x00012c3201007387 */ /* 0x000fe20000100800 */
[----:B0-----:R-:W-:-:S03]  /*bc60*/  SHF.R.S32.HI R13, RZ, 0x1f, R46 ;  /* 0x0000001fff0d7819 */ /* 0x001fc6000001142e */
[----:B------:R-:W-:Y:S01]  /*bc70*/  STL [R1+0x138], R47 ;  /* 0x0001382f01007387 */ /* 0x000fe20000100800 */
[----:B------:R-:W-:-:S03]  /*bc80*/  SHF.R.S32.HI R14, RZ, 0x1f, R15 ;  /* 0x0000001fff0e7819 */ /* 0x000fc6000001140f */
[----:B------:R0:W-:Y:S01]  /*bc90*/  STL [R1+0x140], R13 ;  /* 0x0001400d01007387 */ /* 0x0001e20000100800 */
        /* <DEDUP_REMOVED lines=14> */
[----:B--2---:R-:W-:-:S03]  /*bd80*/  SHF.R.S32.HI R13, RZ, 0x1f, R19 ;  /* 0x0000001fff0d7819 */ /* 0x004fc60000011413 */
        /* <DEDUP_REMOVED lines=24> */
[----:B------:R-:W-:Y:S04]  /*bf10*/  STL [R1+0x218], R15 ;  /* 0x0002180f01007387 */ /* 0x000fe80000100800 */
[----:B------:R1:W-:Y:S01]  /*bf20*/  STL [R1+0x224], R13 ;  /* 0x0002240d01007387 */ /* 0x0003e20000100800 */
[----:B0-----:R-:W-:Y:S02]  /*bf30*/  SHF.R.S32.HI R14, RZ, 0x1f, R0 ;  /* 0x0000001fff0e7819 */ /* 0x001fe40000011400 */
[----:B------:R-:W-:-:S03]  /*bf40*/  SHF.R.S32.HI R0, RZ, 0x1f, R57 ;  /* 0x0000001fff007819 */ /* 0x000fc60000011439 */
[----:B------:R-:W-:Y:S01]  /*bf50*/  STL [R1+0x230], R14 ;  /* 0x0002300e01007387 */ /* 0x000fe20000100800 */
[----:B-1----:R-:W-:-:S03]  /*bf60*/  SHF.R.S32.HI R13, RZ, 0x1f, R3 ;  /* 0x0000001fff0d7819 */ /* 0x002fc60000011403 */
[----:B------:R0:W-:Y:S01]  /*bf70*/  STL [R1+0x23c], R0 ;  /* 0x00023c0001007387 */ /* 0x0001e20000100800 */
[----:B------:R-:W-:-:S03]  /*bf80*/  SHF.R.S32.HI R3, RZ, 0x1f, R28 ;  /* 0x0000001fff037819 */ /* 0x000fc6000001141c */
[----:B------:R1:W-:Y:S01]  /*bf90*/  STL [R1+0x244], R13 ;  /* 0x0002440d01007387 */ /* 0x0003e20000100800 */
[----:B0-----:R-:W-:-:S03]  /*bfa0*/  SHF.R.S32.HI R0, RZ, 0x1f, R25 ;  /* 0x0000001fff007819 */ /* 0x001fc60000011419 */
[----:B-1----:R-:W2:Y:S04]  /*bfb0*/  LDL R13, [R1+0x1c8] ;  /* 0x0001c800010d7983 */ /* 0x002ea80000100800 */
[----:B------:R0:W-:Y:S04]  /*bfc0*/  STL [R1+0x250], R3 ;  /* 0x0002500301007387 */ /* 0x0001e80000100800 */
[----:B------:R-:W3:Y:S04]  /*bfd0*/  LDL R50, [R1+0x1cc] ;  /* 0x0001cc0001327983 */ /* 0x000ee80000100800 */
        /* <DEDUP_REMOVED lines=29> */
[----:B-1----:R-:W5:Y:S01]  /*c1b0*/  LDL R0, [R1+0x288] ;  /* 0x0002880001007983 */ /* 0x002f620000100800 */
[----:B--2---:R-:W-:-:S05]  /*c1c0*/  SHF.R.S32.HI R13, RZ, 0x1f, R13 ;  /* 0x0000001fff0d7819 */ /* 0x004fca000001140d */
[----:B------:R0:W-:Y:S01]  /*c1d0*/  STL [R1+0x264], R13 ;  /* 0x0002640d01007387 */ /* 0x0001e20000100800 */
[----:B---3--:R-:W-:-:S03]  /*c1e0*/  SHF.R.S32.HI R50, RZ, 0x1f, R50 ;  /* 0x0000001fff327819 */ /* 0x008fc60000011432 */
[----:B0-----:R-:W2:Y:S01]  /*c1f0*/  LDL.LU R13, [R1+0x15e8] ;  /* 0x0015e800010d7983 */ /* 0x001ea20000300800 */
[----:B----4-:R-:W-:-:S03]  /*c200*/  SHF.R.S32.HI R14, RZ, 0x1f, R14 ;  /* 0x0000001fff0e7819 */ /* 0x010fc6000001140e */
[----:B------:R0:W-:Y:S01]  /*c210*/  STL [R1+0x270], R50 ;  /* 0x0002703201007387 */ /* 0x0001e20000100800 */
[----:B-----5:R-:W-:Y:S02]  /*c220*/  SHF.R.S32.HI R47, RZ, 0x1f, R47 ;  /* 0x0000001fff2f7819 */ /* 0x020fe4000001142f */
[----:B------:R-:W-:Y:S01]  /*c230*/  SHF.R.S32.HI R15, RZ, 0x1f, R15 ;  /* 0x0000001fff0f7819 */ /* 0x000fe2000001140f */
[----:B0-----:R-:W3:Y:S01]  /*c240*/  LDL.LU R50, [R1+0x15e4] ;  /* 0x0015e40001327983 */ /* 0x001ee20000300800 */
[----:B------:R-:W-:-:S03]  /*c250*/  SHF.R.S32.HI R46, RZ, 0x1f, R46 ;  /* 0x0000001fff2e7819 */ /* 0x000fc6000001142e */
[----:B------:R0:W-:Y:S01]  /*c260*/  STL [R1+0x27c], R14 ;  /* 0x00027c0e01007387 */ /* 0x0001e20000100800 */
[----:B------:R-:W-:Y:S02]  /*c270*/  SHF.R.S32.HI R16, RZ, 0x1f, R16 ;  /* 0x0000001fff107819 */ /* 0x000fe40000011410 */
[----:B------:R-:W-:Y:S01]  /*c280*/  SHF.R.S32.HI R45, RZ, 0x1f, R45 ;  /* 0x0000001fff2d7819 */ /* 0x000fe2000001142d */
[----:B0-----:R-:W4:Y:S04]  /*c290*/  LDL.LU R14, [R1+0x15e0] ;  /* 0x0015e000010e7983 */ /* 0x001f280000300800 */
[----:B------:R0:W-:Y:S01]  /*c2a0*/  STL [R1+0x284], R47 ;  /* 0x0002842f01007387 */ /* 0x0001e20000100800 */
[----:B------:R-:W-:Y:S02]  /*c2b0*/  SHF.R.S32.HI R17, RZ, 0x1f, R17 ;  /* 0x0000001fff117819 */ /* 0x000fe40000011411 */
[----:B------:R-:W-:Y:S01]  /*c2c0*/  SHF.R.S32.HI R44, RZ, 0x1f, R44 ;  /* 0x0000001fff2c7819 */ /* 0x000fe2000001142c */
[----:B0-----:R-:W5:Y:S04]  /*c2d0*/  LDL.LU R47, [R1+0x15dc] ;  /* 0x0015dc00012f7983 */ /* 0x001f680000300800 */
[----:B------:R0:W-:Y:S01]  /*c2e0*/  STL [R1+0x290], R15 ;  /* 0x0002900f01007387 */ /* 0x0001e20000100800 */
[----:B------:R-:W-:-:S03]  /*c2f0*/  SHF.R.S32.HI R18, RZ, 0x1f, R18 ;  /* 0x0000001fff127819 */ /* 0x000fc60000011412 */
[----:B0-----:R-:W2:Y:S04]  /*c300*/  LDL.LU R15, [R1+0x15d8] ;  /* 0x0015d800010f7983 */ /* 0x001ea80000300800 */
[----:B------:R0:W-:Y:S01]  /*c310*/  STL [R1+0x29c], R46 ;  /* 0x00029c2e01007387 */ /* 0x0001e20000100800 */
[----:B------:R-:W-:-:S03]  /*c320*/  SHF.R.S32.HI R43, RZ, 0x1f, R43 ;  /* 0x0000001fff2b7819 */ /* 0x000fc6000001142b */
[----:B0-----:R-:W3:Y:S04]  /*c330*/  LDL.LU R46, [R1+0x15d4] ;  /* 0x0015d400012e7983 */ /* 0x001ee80000300800 */
[----:B------:R0:W-:Y:S01]  /*c340*/  STL [R1+0x2a4], R16 ;  /* 0x0002a41001007387 */ /* 0x0001e20000100800 */
[----:B------:R-:W-:-:S03]  /*c350*/  SHF.R.S32.HI R19, RZ, 0x1f, R19 ;  /* 0x0000001fff137819 */ /* 0x000fc60000011413 */
[----:B0-----:R-:W4:Y:S04]  /*c360*/  LDL.LU R16, [R1+0x15d0] ;  /* 0x0015d00001107983 */ /* 0x001f280000300800 */
[----:B------:R0:W-:Y:S01]  /*c370*/  STL [R1+0x2ac], R45 ;  /* 0x0002ac2d01007387 */ /* 0x0001e20000100800 */
[----:B------:R-:W-:-:S03]  /*c380*/  SHF.R.S32.HI R42, RZ, 0x1f, R42 ;  /* 0x0000001fff2a7819 */ /* 0x000fc6000001142a */
        /* <DEDUP_REMOVED lines=49> */
[----:B------:R0:W-:Y:S04]  /*c6a0*/  STL [R1+0x2f0], R30 ;  /* 0x0002f01e01007387 */ /* 0x0001e80000100800 */
        /* <DEDUP_REMOVED lines=10> */
[----:B0-----:R-:W3:Y:S01]  /*c750*/  LDL.LU R25, [R1+0x1574] ;  /* 0x0015740001197983 */ /* 0x001ee20000300800 */
[----:B------:R-:W-:-:S05]  /*c760*/  SHF.R.S32.HI R0, RZ, 0x1f, R0 ;  /* 0x0000001fff007819 */ /* 0x000fca0000011400 */
[----:B------:R3:W-:Y:S01]  /*c770*/  STL [R1+0x308], R0 ;  /* 0x0003080001007387 */ /* 0x0007e20000100800 */
[----:B-----5:R-:W-:Y:S02]  /*c780*/  SHF.R.S32.HI R3, RZ, 0x1f, R3 ;  /* 0x0000001fff037819 */ /* 0x020fe40000011403 */
[----:B--2---:R-:W-:Y:S02]  /*c790*/  SHF.R.S32.HI R28, RZ, 0x1f, R28 ;  /* 0x0000001fff1c7819 */ /* 0x004fe4000001141c */
[----:B---3--:R-:W-:Y:S02]  /*c7a0*/  SHF.R.S32.HI R0, RZ, 0x1f, R25 ;  /* 0x0000001fff007819 */ /* 0x008fe40000011419 */
[----:B------:R-:W2:Y:S04]  /*c7b0*/  LDL.LU R25, [R1+0x1570] ;  /* 0x0015700001197983 */ /* 0x000ea80000300800 */
[----:B------:R0:W-:Y:S04]  /*c7c0*/  STL [R1+0x310], R28 ;  /* 0x0003101c01007387 */ /* 0x0001e80000100800 */
[----:B0-----:R-:W3:Y:S04]  /*c7d0*/  LDL.LU R28, [R1+0x156c] ;  /* 0x00156c00011c7983 */ /* 0x001ee80000300800 */
[----:B------:R0:W-:Y:S04]  /*c7e0*/  STL [R1+0x314], R3 ;  /* 0x0003140301007387 */ /* 0x0001e80000100800 */
[----:B0-----:R-:W5:Y:S01]  /*c7f0*/  LDL.LU R3, [R1+0x1568] ;  /* 0x0015680001037983 */ /* 0x001f620000300800 */
[----:B----4-:R-:W-:-:S05]  /*c800*/  SHF.R.S32.HI R57, RZ, 0x1f, R57 ;  /* 0x0000001fff397819 */ /* 0x010fca0000011439 */
[----:B------:R5:W-:Y:S02]  /*c810*/  STL [R1+0x318], R57 ;  /* 0x0003183901007387 */ /* 0x000be40000100800 */
[----:B-----5:R-:W-:-:S05]  /*c820*/  IADD3 R57, P0, R35, R3, RZ ;  /* 0x0000000323397210 */ /* 0x020fca0007f1e0ff */
[----:B------:R0:W-:Y:S04]  /*c830*/  STL [R1+0x1488], R57 ;  /* 0x0014883901007387 */ /* 0x0001e80000100800 */
[----:B0-----:R-:W4:Y:S02]  /*c840*/  LDL.LU R57, [R1+0x1564] ;  /* 0x0015640001397983 */ /* 0x001f240000300800 */
[----:B----4-:R-:W-:-:S05]  /*c850*/  IADD3 R35, P1, R35, R57, RZ ;  /* 0x0000003923237210 */ /* 0x010fca0007f3e0ff */
[----:B------:R0:W-:Y:S02]  /*c860*/  STL [R1+0x1484], R35 ;  /* 0x0014842301007387 */ /* 0x0001e40000100800 */
[----:B0-----:R-:W-:-:S05]  /*c870*/  IADD3 R35, P2, R36, R3, RZ ;  /* 0x0000000324237210 */ /* 0x001fca0007f5e0ff */
[----:B------:R0:W-:Y:S02]  /*c880*/  STL [R1+0x1480], R35 ;  /* 0x0014802301007387 */ /* 0x0001e40000100800 */
[----:B0-----:R-:W-:Y:S02]  /*c890*/  IADD3 R35, P3, R36, R57, RZ ;  /* 0x0000003924237210 */ /* 0x001fe40007f7e0ff */
[----:B------:R-:W-:-:S03]  /*c8a0*/  IADD3 R36, P4, R37, R3, RZ ;  /* 0x0000000325247210 */ /* 0x000fc60007f9e0ff */
[----:B------:R0:W-:Y:S04]  /*c8b0*/  STL [R1+0x1478], R35 ;  /* 0x0014782301007387 */ /* 0x0001e80000100800 */
[----:B------:R2:W-:Y:S01]  /*c8c0*/  STL [R1+0x147c], R36 ;  /* 0x00147c2401007387 */ /* 0x0005e20000100800 */
[----:B0-----:R-:W-:Y:S02]  /*c8d0*/  IADD3 R35, P5, R37, R57, RZ ;  /* 0x0000003925237210 */ /* 0x001fe40007fbe0ff */
[----:B------:R-:W-:Y:S01]  /*c8e0*/  IADD3 R37, P6, R38, R3, RZ ;  /* 0x0000000326257210 */ /* 0x000fe20007fde0ff */
[C---:B--2---:R-:W-:Y:S02]  /*c8f0*/  IMAD.X R36, R30.reuse, 0x1, R25, P0 ;  /* 0x000000011e247824 */ /* 0x044fe400000e0619 */
[----:B------:R0:W-:Y:S01]  /*c900*/  STL [R1+0x146c], R35 ;  /* 0x00146c2301007387 */ /* 0x0001e20000100800 */
[----:B---3--:R-:W-:-:S03]  /*c910*/  IMAD.X R30, R30, 0x1, R28, P1 ;  /* 0x000000011e1e7824 */ /* 0x008fc600008e061c */
[----:B------:R-:W-:Y:S01]  /*c920*/  STL [R1+0x1470], R37 ;  /* 0x0014702501007387 */ /* 0x000fe20000100800 */
[----:B0-----:R-:W-:-:S03]  /*c930*/  IADD3 R35, P0, R38, R57, RZ ;  /* 0x0000003926237210 */ /* 0x001fc60007f1e0ff */
[----:B------:R0:W-:Y:S04]  /*c940*/  STL [R1+0x1474], R36 ;  /* 0x0014742401007387 */ /* 0x0001e80000100800 */
[----:B------:R1:W-:Y:S04]  /*c950*/  STL [R1+0x1460], R35 ;  /* 0x0014602301007387 */ /* 0x0003e80000100800 */
[----:B------:R2:W-:Y:S01]  /*c960*/  STL [R1+0x1468], R30 ;  /* 0x0014681e01007387 */ /* 0x0005e20000100800 */
[----:B0-----:R-:W-:Y:S01]  /*c970*/  IADD3 R36, P1, R39, R3, RZ ;  /* 0x0000000327247210 */ /* 0x001fe20007f3e0ff */
[----:B-1----:R-:W-:-:S02]  /*c980*/  IMAD.X R35, R26, 0x1, R25, P2 ;  /* 0x000000011a237824 */ /* 0x002fc400010e0619 */
[----:B------:R-:W-:Y:S01]  /*c990*/  IMAD.X R26, R26, 0x1, R28, P3 ;  /* 0x000000011a1a7824 */ /* 0x000fe200018e061c */
[----:B--2---:R-:W-:Y:S01]  /*c9a0*/  IADD3 R30, P2, R39, R57, RZ ;  /* 0x00000039271e7210 */ /* 0x004fe20007f5e0ff */
[----:B------:R-:W-:Y:S04]  /*c9b0*/  STL [R1+0x1464], R36 ;  /* 0x0014642401007387 */ /* 0x000fe80000100800 */
[----:B------:R0:W-:Y:S04]  /*c9c0*/  STL [R1+0x145c], R35 ;  /* 0x00145c2301007387 */ /* 0x0001e80000100800 */
[----:B------:R1:W-:Y:S04]  /*c9d0*/  STL [R1+0x1454], R30 ;  /* 0x0014541e01007387 */ /* 0x0003e80000100800 */
[----:B------:R2:W-:Y:S01]  /*c9e0*/  STL [R1+0x144c], R26 ;  /* 0x00144c1a01007387 */ /* 0x0005e20000100800 */
[----:B0-----:R-:W-:Y:S01]  /*c9f0*/  IADD3 R35, P3, R40, R3, RZ ;  /* 0x0000000328237210 */ /* 0x001fe20007f7e0ff */
[----:B-1----:R-:W-:-:S04]  /*ca00*/  IMAD.X R30, R23, 0x1, R25, P4 ;  /* 0x00000001171e7824 */ /* 0x002fc800020e0619 */
[----:B------:R-:W-:Y:S01]  /*ca10*/  STL [R1+0x1458], R35 ;  /* 0x0014582301007387 */ /* 0x000fe20000100800 */
[----:B--2---:R-:W-:Y:S01]  /*ca20*/  IADD3 R26, P4, R40, R57, RZ ;  /* 0x00000039281a7210 */ /* 0x004fe20007f9e0ff */
[----:B------:R-:W-:Y:S02]  /*ca30*/  IMAD.X R23, R23, 0x1, R28, P5 ;  /* 0x0000000117177824 */ /* 0x000fe400028e061c */
[----:B------:R0:W-:Y:S04]  /*ca40*/  STL [R1+0x1450], R30 ;  /* 0x0014501e01007387 */ /* 0x0001e80000100800 */
[----:B------:R1:W-:Y:S01]  /*ca50*/  STL [R1+0x1444], R26 ;  /* 0x0014441a01007387 */ /* 0x0003e20000100800 */
[----:B0-----:R-:W-:-:S03]  /*ca60*/  IADD3 R30, P5, R42, R3, RZ ;  /* 0x000000032a1e7210 */ /* 0x001fc60007fbe0ff */
[----:B------:R0:W-:Y:S01]  /*ca70*/  STL [R1+0x143c], R23 ;  /* 0x00143c1701007387 */ /* 0x0001e20000100800 */
[----:B-1----:R-:W-:-:S03]  /*ca80*/  IMAD.X R26, R22, 0x1, R25, P6 ;  /* 0x00000001161a7824 */ /* 0x002fc600030e0619 */
[----:B------:R-:W-:Y:S04]  /*ca90*/  STL [R1+0x1448], R30 ;  /* 0x0014481e01007387 */ /* 0x000fe80000100800 */
[----:B------:R1:W-:Y:S04]  /*caa0*/  STL [R1+0x1440], R26 ;  /* 0x0014401a01007387 */ /* 0x0003e80000100800 */
[----:B------:R-:W2:Y:S01]  /*cab0*/  LDL.LU R37, [R1+0x18] ;  /* 0x0000180001257983 */ /* 0x000ea20000300800 */
[----:B0-----:R-:W-:Y:S01]  /*cac0*/  IADD3 R23, P6, R42, R57, RZ ;  /* 0x000000392a177210 */ /* 0x001fe20007fde0ff */
[----:B------:R-:W-:-:S04]  /*cad0*/  IMAD.X R22, R22, 0x1, R28, P0 ;  /* 0x0000000116167824 */ /* 0x000fc800000e061c */
[----:B------:R0:W-:Y:S01]  /*cae0*/  STL [R1+0x1434], R23 ;  /* 0x0014341701007387 */ /* 0x0001e20000100800 */
[----:B-1----:R-:W-:-:S03]  /*caf0*/  IADD3 R26, P0, R43, R3, RZ ;  /* 0x000000032b1a7210 */ /* 0x002fc60007f1e0ff */
[----:B------:R1:W-:Y:S01]  /*cb00*/  STL [R1+0x142c], R22 ;  /* 0x00142c1601007387 */ /* 0x0003e20000100800 */
[----:B0-----:R-:W-:-:S03]  /*cb10*/  IMAD.X R23, R21, 0x1, R25, P1 ;  /* 0x0000000115177824 */ /* 0x001fc600008e0619 */
[----:B------:R-:W-:Y:S01]  /*cb20*/  STL [R1+0x1438], R26 ;  /* 0x0014381a01007387 */ /* 0x000fe20000100800 */
[----:B-1----:R-:W-:-:S03]  /*cb30*/  IADD3 R22, P1, R43, R57, RZ ;  /* 0x000000392b167210 */ /* 0x002fc60007f3e0ff */
[----:B------:R0:W-:Y:S01]  /*cb40*/  STL [R1+0x1430], R23 ;  /* 0x0014301701007387 */ /* 0x0001e20000100800 */
[----:B------:R-:W-:-:S03]  /*cb50*/  IMAD.X R21, R21, 0x1, R28, P2 ;  /* 0x0000000115157824 */ /* 0x000fc600010e061c */
[----:B------:R-:W3:Y:S04]  /*cb60*/  LDL.LU R35, [R1+0x1c] ;  /* 0x00001c0001237983 */ /* 0x000ee80000300800 */
[----:B------:R1:W-:Y:S01]  /*cb70*/  STL [R1+0x1424], R22 ;  /* 0x0014241601007387 */ /* 0x0003e20000100800 */
[----:B0-----:R-:W-:-:S03]  /*cb80*/  IADD3 R23, P2, R44, R3, RZ ;  /* 0x000000032c177210 */ /* 0x001fc60007f5e0ff */
[----:B------:R0:W-:Y:S01]  /*cb90*/  STL [R1+0x141c], R21 ;  /* 0x00141c1501007387 */ /* 0x0001e20000100800 */
[----:B-1----:R-:W-:-:S03]  /*cba0*/  IMAD.X R22, R20, 0x1, R25, P3 ;  /* 0x0000000114167824 */ /* 0x002fc600018e0619 */
[----:B------:R-:W-:Y:S01]  /*cbb0*/  STL [R1+0x1428], R23 ;  /* 0x0014281701007387 */ /* 0x000fe20000100800 */
[----:B0-----:R-:W-:-:S03]  /*cbc0*/  IADD3 R21, P3, R44, R57, RZ ;  /* 0x000000392c157210 */ /* 0x001fc60007f7e0ff */
[----:B------:R0:W-:Y:S01]  /*cbd0*/  STL [R1+0x1420], R22 ;  /* 0x0014201601007387 */ /* 0x0001e20000100800 */
[----:B------:R-:W-:-:S03]  /*cbe0*/  IMAD.X R20, R20, 0x1, R28, P4 ;  /* 0x0000000114147824 */ /* 0x000fc600020e061c */
[----:B------:R-:W4:Y:S04]  /*cbf0*/  LDL.LU R26, [R1+0x20] ;  /* 0x00002000011a7983 */ /* 0x000f280000300800 */
        /* <DEDUP_REMOVED lines=8> */
[----:B------:R-:W5:Y:S04]  /*cc80*/  LDL.LU R36, [R1+0x24] ;  /* 0x0000240001247983 */ /* 0x000f680000300800 */
        /* <DEDUP_REMOVED lines=15> */
[----:B------:R0:W-:Y:S04]  /*cd80*/  STL [R1+0x13f0], R19 ;  /* 0x0013f01301007387 */ /* 0x0001e80000100800 */
[----:B------:R-:W5:Y:S01]  /*cd90*/  LDL.LU R30, [R1+0x2c] ;  /* 0x00002c00011e7983 */ /* 0x000f620000300800 */
[----:B------:R-:W-:-:S03]  /*cda0*/  IMAD.X R17, R17, 0x1, R28, P3 ;  /* 0x0000000111117824 */ /* 0x000fc600018e061c */
[----:B------:R1:W-:Y:S01]  /*cdb0*/  STL [R1+0x13e4], R18 ;  /* 0x0013e41201007387 */ /* 0x0003e20000100800 */
[----:B0-----:R-:W-:-:S03]  /*cdc0*/  IADD3 R19, P3, R50, R3, RZ ;  /* 0x0000000332137210 */ /* 0x001fc60007f7e0ff */
[----:B------:R0:W-:Y:S01]  /*cdd0*/  STL [R1+0x13dc], R17 ;  /* 0x0013dc1101007387 */ /* 0x0001e20000100800 */
[----:B-1----:R-:W-:-:S03]  /*cde0*/  IMAD.X R18, R16, 0x1, R25, P4 ;  /* 0x0000000110127824 */ /* 0x002fc600020e0619 */
[----:B------:R-:W-:Y:S04]  /*cdf0*/  STL [R1+0x13e8], R19 ;  /* 0x0013e81301007387 */ /* 0x000fe80000100800 */
[----:B------:R-:W-:Y:S01]  /*ce00*/  STL [R1+0x13e0], R18 ;  /* 0x0013e01201007387 */ /* 0x000fe20000100800 */
[----:B0-----:R-:W-:-:S03]  /*ce10*/  IADD3 R17, P4, R50, R57, RZ ;  /* 0x0000003932117210 */ /* 0x001fc60007f9e0ff */
[----:B------:R-:W5:Y:S01]  /*ce20*/  LDL.LU R38, [R1+0x3c] ;  /* 0x00003c0001267983 */ /* 0x000f620000300800 */
[----:B------:R-:W-:-:S03]  /*ce30*/  IMAD.X R16, R16, 0x1, R28, P5 ;  /* 0x0000000110107824 */ /* 0x000fc600028e061c */
[----:B------:R0:W-:Y:S04]  /*ce40*/  STL [R1+0xcd0], R17 ;  /* 0x000cd01101007387 */ /* 0x0001e80000100800 */
[----:B------:R1:W-:Y:S01]  /*ce50*/  STL [R1+0xcb4], R16 ;  /* 0x000cb41001007387 */ /* 0x0003e20000100800 */
[----:B0-----:R-:W-:Y:S01]  /*ce60*/  IMAD.X R17, R15, 0x1, R25, P6 ;  /* 0x000000010f117824 */ /* 0x001fe200030e0619 */
[C---:B--2---:R-:W-:Y:S02]  /*ce70*/  IADD3 R18, P5, R37.reuse, R3, RZ ;  /* 0x0000000325127210 */ /* 0x044fe40007fbe0ff */
[----:B-1----:R-:W-:-:S03]  /*ce80*/  IADD3 R16, P6, R37, R57, RZ ;  /* 0x0000003925107210 */ /* 0x002fc60007fde0ff */
[----:B------:R-:W-:Y:S04]  /*ce90*/  STL [R1+0xcd8], R18 ;  /* 0x000cd81201007387 */ /* 0x000fe80000100800 */
[----:B------:R3:W-:Y:S04]  /*cea0*/  STL [R1+0xcb8], R17 ;  /* 0x000cb81101007387 */ /* 0x0007e80000100800 */
[----:B------:R-:W2:Y:S01]  /*ceb0*/  LDL.LU R37, [R1+0x44] ;  /* 0x0000440001257983 */ /* 0x000ea20000300800 */
[----:B------:R-:W-:-:S03]  /*cec0*/  IMAD.X R15, R15, 0x1, R28, P0 ;  /* 0x000000010f0f7824 */ /* 0x000fc600000e061c */
[----:B------:R0:W-:Y:S04]  /*ced0*/  STL [R1+0xce0], R16 ;  /* 0x000ce01001007387 */ /* 0x0001e80000100800 */
[----:B------:R1:W-:Y:S01]  /*cee0*/  STL [R1+0xcbc], R15 ;  /* 0x000cbc0f01007387 */ /* 0x0003e20000100800 */
[----:B---3--:R-:W-:Y:S01]  /*cef0*/  IADD3 R17, P0, R35, R3, RZ ;  /* 0x0000000323117210 */ /* 0x008fe20007f1e0ff */
[----:B0-----:R-:W-:-:S04]  /*cf00*/  IMAD.X R16, R14, 0x1, R25, P1 ;  /* 0x000000010e107824 */ /* 0x001fc800008e0619 */
[----:B------:R-:W-:Y:S01]  /*cf10*/  STL [R1+0xce8], R17 ;  /* 0x000ce81101007387 */ /* 0x000fe20000100800 */
[----:B-1----:R-:W-:Y:S01]  /*cf20*/  IADD3 R15, P1, R35, R57, RZ ;  /* 0x00000039230f7210 */ /* 0x002fe20007f3e0ff */
[----:B------:R-:W-:Y:S02]  /*cf30*/  IMAD.X R14, R14, 0x1, R28, P2 ;  /* 0x000000010e0e7824 */ /* 0x000fe400010e061c */
[----:B------:R4:W-:Y:S04]  /*cf40*/  STL [R1+0xcc0], R16 ;  /* 0x000cc01001007387 */ /* 0x0009e80000100800 */
[----:B------:R-:W3:Y:S04]  /*cf50*/  LDL.LU R35, [R1+0x48] ;  /* 0x0000480001237983 */ /* 0x000ee80000300800 */
[----:B------:R0:W-:Y:S01]  /*cf60*/  STL [R1+0xcf0], R15 ;  /* 0x000cf00f01007387 */ /* 0x0001e20000100800 */
[----:B------:R-:W-:-:S02]  /*cf70*/  SHF.R.S32.HI R12, RZ, 0x1f, R12 ;  /* 0x0000001fff0c7819 */ /* 0x000fc4000001140c */
[----:B----4-:R-:W-:Y:S01]  /*cf80*/  IADD3 R16, P2, R26, R3, RZ ;  /* 0x000000031a107210 */ /* 0x010fe20007f5e0ff */
[----:B------:R1:W-:Y:S01]  /*cf90*/  STL [R1+0xcc4], R14 ;  /* 0x000cc40e01007387 */ /* 0x0003e20000100800 */
[----:B0-----:R-:W-:-:S03]  /*cfa0*/  IMAD.X R15, R13, 0x1, R25, P3 ;  /* 0x000000010d0f7824 */ /* 0x001fc600018e0619 */
[----:B------:R-:W-:Y:S01]  /*cfb0*/  STL [R1+0xcf8], R16 ;  /* 0x000cf81001007387 */ /* 0x000fe20000100800 */
[----:B------:R-:W-:-:S03]  /*cfc0*/  IMAD.X R13, R13, 0x1, R28, P4 ;  /* 0x000000010d0d7824 */ /* 0x000fc600020e061c */
[----:B------:R5:W-:Y:S01]  /*cfd0*/  STL [R1+0xcc8], R15 ;  /* 0x000cc80f01007387 */ /* 0x000be20000100800 */
[----:B-1----:R-:W-:-:S03]  /*cfe0*/  IADD3 R14, P3, R26, R57, RZ ;  /* 0x000000391a0e7210 */ /* 0x002fc60007f7e0ff */
[----:B------:R-:W4:Y:S04]  /*cff0*/  LDL.LU R26, [R1+0x4c] ;  /* 0x00004c00011a7983 */ /* 0x000f280000300800 */
[----:B------:R0:W-:Y:S01]  /*d000*/  STL [R1+0xd00], R14 ;  /* 0x000d000e01007387 */ /* 0x0001e20000100800 */
[----:B-----5:R-:W-:-:S03]  /*d010*/  IADD3 R15, P4, R36, R3, RZ ;  /* 0x00000003240f7210 */ /* 0x020fc60007f9e0ff */
[----:B------:R1:W-:Y:S01]  /*d020*/  STL [R1+0xccc], R13 ;  /* 0x000ccc0d01007387 */ /* 0x0003e20000100800 */
[----:B0-----:R-:W-:-:S03]  /*d030*/  IMAD.X R14, R12, 0x1, R25, P5 ;  /* 0x000000010c0e7824 */ /* 0x001fc600028e0619 */
[----:B------:R-:W-:Y:S01]  /*d040*/  STL [R1+0xd08], R15 ;  /* 0x000d080f01007387 */ /* 0x000fe20000100800 */
[----:B------:R-:W-:Y:S01]  /*d050*/  SHF.R.S32.HI R11, RZ, 0x1f, R11 ;  /* 0x0000001fff0b7819 */ /* 0x000fe2000001140b */
[----:B------:R-:W-:Y:S02]  /*d060*/  IMAD.X R12, R12, 0x1, R28, P6 ;  /* 0x000000010c0c7824 */ /* 0x000fe400030e061c */
[----:B------:R0:W-:Y:S01]  /*d070*/  STL [R1+0xcd4], R14 ;  /* 0x000cd40e01007387 */ /* 0x0001e20000100800 */
[----:B-1----:R-:W-:-:S03]  /*d080*/  IADD3 R13, P5, R36, R57, RZ ;  /* 0x00000039240d7210 */ /* 0x002fc60007fbe0ff */
[----:B------:R-:W5:Y:S04]  /*d090*/  LDL.LU R36, [R1+0x6c] ;  /* 0x00006c0001247983 */ /* 0x000f680000300800 */
[----:B------:R1:W-:Y:S01]  /*d0a0*/  STL [R1+0xd10], R13 ;  /* 0x000d100d01007387 */ /* 0x0003e20000100800 */
[----:B------:R-:W-:Y:S02]  /*d0b0*/  SHF.R.S32.HI R10, RZ, 0x1f, R10 ;  /* 0x0000001fff0a7819 */ /* 0x000fe4000001140a */
[----:B0-----:R-:W-:Y:S01]  /*d0c0*/  IADD3 R14, P6, R39, R3, RZ ;  /* 0x00000003270e7210 */ /* 0x001fe20007fde0ff */
[----:B------:R0:W-:Y:S01]  /*d0d0*/  STL [R1+0xcdc], R12 ;  /* 0x000cdc0c01007387 */ /* 0x0001e20000100800 */
[----:B-1----:R-:W-:-:S03]  /*d0e0*/  IMAD.X R13, R11, 0x1, R25, P0 ;  /* 0x000000010b0d7824 */ /* 0x002fc600000e0619 */
[----:B------:R-:W-:Y:S01]  /*d0f0*/  STL [R1+0xd18], R14 ;  /* 0x000d180e01007387 */ /* 0x000fe20000100800 */
[----:B------:R-:W-:-:S03]  /*d100*/  IMAD.X R11, R11, 0x1, R28, P1 ;  /* 0x000000010b0b7824 */ /* 0x000fc600008e061c */
[----:B------:R1:W-:Y:S01]  /*d110*/  STL [R1+0xce4], R13 ;  /* 0x000ce40d01007387 */ /* 0x0003e20000100800 */
[----:B0-----:R-:W-:-:S03]  /*d120*/  IADD3 R12, P0, R39, R57, RZ ;  /* 0x00000039270c7210 */ /* 0x001fc60007f1e0ff */
[----:B------:R-:W5:Y:S04]  /*d130*/  LDL.LU R39, [R1+0x7c] ;  /* 0x00007c0001277983 */ /* 0x000f680000300800 */
[----:B------:R0:W-:Y:S01]  /*d140*/  STL [R1+0xd20], R12 ;  /* 0x000d200c01007387 */ /* 0x0001e20000100800 */
[----:B-1----:R-:W-:-:S03]  /*d150*/  IADD3 R13, P1, R30, R3, RZ ;  /* 0x000000031e0d7210 */ /* 0x002fc60007f3e0ff */
[----:B------:R1:W-:Y:S01]  /*d160*/  STL [R1+0xcec], R11 ;  /* 0x000cec0b01007387 */ /* 0x0003e20000100800 */
[----:B0-----:R-:W-:-:S03]  /*d170*/  IMAD.X R12, R10, 0x1, R25, P2 ;  /* 0x000000010a0c7824 */ /* 0x001fc600010e0619 */
[----:B------:R-:W-:Y:S01]  /*d180*/  STL [R1+0xd28], R13 ;  /* 0x000d280d01007387 */ /* 0x000fe20000100800 */
[----:B------:R-:W-:-:S03]  /*d190*/  SHF.R.S32.HI R9, RZ, 0x1f, R9 ;  /* 0x0000001fff097819 */ /* 0x000fc60000011409 */
[----:B------:R0:W-:Y:S01]  /*d1a0*/  STL [R1+0xcf4], R12 ;  /* 0x000cf40c01007387 */ /* 0x0001e20000100800 */
[----:B-1----:R-:W-:-:S03]  /*d1b0*/  IADD3 R11, P2, R30, R57, RZ ;  /* 0x000000391e0b7210 */ /* 0x002fc60007f5e0ff */
        /* <DEDUP_REMOVED lines=19> */
[----:B------:R-:W-:Y:S01]  /*d2f0*/  SHF.R.S32.HI R7, RZ, 0x1f, R7 ;  /* 0x0000001fff077819 */ /* 0x000fe20000011407 */
[----:B------:R-:W-:-:S02]  /*d300*/  IMAD.X R8, R8, 0x1, R28, P0 ;  /* 0x0000000108087824 */ /* 0x000fc400000e061c */
        /* <DEDUP_REMOVED lines=30> */
[----:B0-----:R-:W-:-:S03]  /*d4f0*/  IADD3 R7, P6, R39, R3, RZ ;  /* 0x0000000327077210 */ /* 0x001fc60007fde0ff */
        /* <DEDUP_REMOVED lines=18> */
[----:B0-----:R-:W-:-:S03]  /*d620*/  IMAD.X R5, R24, 0x1, R25, P4 ;  /* 0x0000000118057824 */ /* 0x001fc600020e0619 */
[----:B------:R0:W-:Y:S01]  /*d630*/  STL [R1+0xd48], R2 ;  /* 0x000d480201007387 */ /* 0x0001e20000100800 */
[C---:B-1----:R-:W-:Y:S02]  /*d640*/  IADD3 R4, P3, R38.reuse, R3, RZ ;  /* 0x0000000326047210 */ /* 0x042fe40007f7e0ff */
[----:B0-----:R-:W-:-:S03]  /*d650*/  IADD3 R2, P4, R38, R57, RZ ;  /* 0x0000003926027210 */ /* 0x001fc60007f9e0ff */
[----:B------:R0:W-:Y:S04]  /*d660*/  STL [R1+0xd68], R4 ;  /* 0x000d680401007387 */ /* 0x0001e80000100800 */
[----:B------:R1:W-:Y:S01]  /*d670*/  STL [R1+0xd4c], R5 ;  /* 0x000d4c0501007387 */ /* 0x0003e20000100800 */
[----:B------:R-:W-:-:S03]  /*d680*/  SHF.R.S32.HI R27, RZ, 0x1f, R27 ;  /* 0x0000001fff1b7819 */ /* 0x000fc6000001141b */
[----:B------:R-:W5:Y:S01]  /*d690*/  LDL.LU R38, [R1+0xdc] ;  /* 0x0000dc0001267983 */ /* 0x000f620000300800 */
[----:B0-----:R-:W-:-:S03]  /*d6a0*/  IMAD.X R4, R24, 0x1, R28, P5 ;  /* 0x0000000118047824 */ /* 0x001fc600028e061c */
[----:B------:R2:W-:Y:S01]  /*d6b0*/  STL [R1+0xd70], R2 ;  /* 0x000d700201007387 */ /* 0x0005e20000100800 */
[----:B-1----:R-:W-:-:S03]  /*d6c0*/  IMAD.X R5, R27, 0x1, R25, P6 ;  /* 0x000000011b057824 */ /* 0x002fc600030e0619 */
[----:B------:R0:W-:Y:S01]  /*d6d0*/  STL [R1+0xd50], R4 ;  /* 0x000d500401007387 */ /* 0x0001e20000100800 */
[C---:B--2---:R-:W-:Y:S02]  /*d6e0*/  IADD3 R2, P5, R37.reuse, R3, RZ ;  /* 0x0000000325027210 */ /* 0x044fe40007fbe0ff */
[----:B0-----:R-:W-:-:S03]  /*d6f0*/  IADD3 R4, P6, R37, R57, RZ ;  /* 0x0000003925047210 */ /* 0x001fc60007fde0ff */
[----:B------:R0:W-:Y:S04]  /*d700*/  STL [R1+0xd78], R2 ;  /* 0x000d780201007387 */ /* 0x0001e80000100800 */
[----:B------:R1:W-:Y:S04]  /*d710*/  STL [R1+0xd54], R5 ;  /* 0x000d540501007387 */ /* 0x0003e80000100800 */
[----:B------:R-:W2:Y:S01]  /*d720*/  LDL.LU R37, [R1+0xe8] ;  /* 0x0000e80001257983 */ /* 0x000ea20000300800 */
[----:B0-----:R-:W-:-:S03]  /*d730*/  IMAD.X R2, R27, 0x1, R28, P0 ;  /* 0x000000011b027824 */ /* 0x001fc600000e061c */
[----:B------:R3:W-:Y:S01]  /*d740*/  STL [R1+0xd80], R4 ;  /* 0x000d800401007387 */ /* 0x0007e20000100800 */
[----:B-1----:R-:W-:-:S03]  /*d750*/  IMAD.X R5, R29, 0x1, R25, P1 ;  /* 0x000000011d057824 */ /* 0x002fc600008e0619 */
[----:B------:R0:W-:Y:S01]  /*d760*/  STL [R1+0xd58], R2 ;  /* 0x000d580201007387 */ /* 0x0001e20000100800 */
[C---:B---3--:R-:W-:Y:S02]  /*d770*/  IADD3 R4, P0, R35.reuse, R3, RZ ;  /* 0x0000000323047210 */ /* 0x048fe40007f1e0ff */
[----:B0-----:R-:W-:-:S03]  /*d780*/  IADD3 R2, P1, R35, R57, RZ ;  /* 0x0000003923027210 */ /* 0x001fc60007f3e0ff */
[----:B------:R0:W-:Y:S04]  /*d790*/  STL [R1+0xd88], R4 ;  /* 0x000d880401007387 */ /* 0x0001e80000100800 */
[----:B------:R1:W-:Y:S04]  /*d7a0*/  STL [R1+0xd5c], R5 ;  /* 0x000d5c0501007387 */ /* 0x0003e80000100800 */
[----:B------:R-:W3:Y:S01]  /*d7b0*/  LDL.LU R35, [R1+0xec] ;  /* 0x0000ec0001237983 */ /* 0x000ee20000300800 */
[----:B0-----:R-:W-:-:S03]  /*d7c0*/  IMAD.X R4, R29, 0x1, R28, P2 ;  /* 0x000000011d047824 */ /* 0x001fc600010e061c */
[----:B------:R4:W-:Y:S01]  /*d7d0*/  STL [R1+0xd90], R2 ;  /* 0x000d900201007387 */ /* 0x0009e20000100800 */
[----:B-1----:R-:W-:-:S03]  /*d7e0*/  IMAD.X R5, R31, 0x1, R25, P3 ;  /* 0x000000011f057824 */ /* 0x002fc600018e0619 */
[----:B------:R0:W-:Y:S01]  /*d7f0*/  STL [R1+0xd60], R4 ;  /* 0x000d600401007387 */ /* 0x0001e20000100800 */
[C---:B----4-:R-:W-:Y:S02]  /*d800*/  IADD3 R2, P2, R26.reuse, R3, RZ ;  /* 0x000000031a027210 */ /* 0x050fe40007f5e0ff */
[----:B0-----:R-:W-:-:S03]  /*d810*/  IADD3 R4, P3, R26, R57, RZ ;  /* 0x000000391a047210 */ /* 0x001fc60007f7e0ff */
[----:B------:R0:W-:Y:S04]  /*d820*/  STL [R1+0xd98], R2 ;  /* 0x000d980201007387 */ /* 0x0001e80000100800 */
[----:B------:R5:W-:Y:S04]  /*d830*/  STL [R1+0xd64], R5 ;  /* 0x000d640501007387 */ /* 0x000be80000100800 */
[----:B------:R-:W4:Y:S01]  /*d840*/  LDL.LU R26, [R1+0xf0] ;  /* 0x0000f000011a7983 */ /* 0x000f220000300800 */
[----:B0-----:R-:W-:-:S03]  /*d850*/  IMAD.X R2, R31, 0x1, R28, P4 ;  /* 0x000000011f027824 */ /* 0x001fc600020e061c */
[----:B------:R-:W-:Y:S01]  /*d860*/  STL [R1+0xda0], R4 ;  /* 0x000da00401007387 */ /* 0x000fe20000100800 */
[----:B-----5:R-:W-:-:S03]  /*d870*/  IADD3 R5, P4, R36, R3, RZ ;  /* 0x0000000324057210 */ /* 0x020fc60007f9e0ff */
[----:B------:R0:W-:Y:S04]  /*d880*/  STL [R1+0xd6c], R2 ;  /* 0x000d6c0201007387 */ /* 0x0001e80000100800 */
[----:B------:R-:W-:Y:S01]  /*d890*/  STL [R1+0xda8], R5 ;  /* 0x000da80501007387 */ /* 0x000fe20000100800 */
[--C-:B0-----:R-:W-:Y:S01]  /*d8a0*/  IMAD.X R2, R32, 0x1, R25.reuse, P5 ;  /* 0x0000000120027824 */ /* 0x101fe200028e0619 */
[----:B------:R-:W-:Y:S02]  /*d8b0*/  IADD3 R4, P5, R36, R57, RZ ;  /* 0x0000003924047210 */ /* 0x000fe40007fbe0ff */
[----:B------:R-:W5:Y:S04]  /*d8c0*/  LDL.LU R36, [R1+0x100] ;  /* 0x0001000001247983 */ /* 0x000f680000300800 */
[----:B------:R0:W-:Y:S04]  /*d8d0*/  STL [R1+0xd74], R2 ;  /* 0x000d740201007387 */ /* 0x0001e80000100800 */
[----:B------:R1:W-:Y:S01]  /*d8e0*/  STL [R1+0xdb0], R4 ;  /* 0x000db00401007387 */ /* 0x0003e20000100800 */
[----:B0-----:R-:W-:Y:S01]  /*d8f0*/  IMAD.X R2, R32, 0x1, R28, P6 ;  /* 0x0000000120027824 */ /* 0x001fe200030e061c */
[----:B------:R-:W-:Y:S01]  /*d900*/  IADD3 R5, P6, R39, R3, RZ ;  /* 0x0000000327057210 */ /* 0x000fe20007fde0ff */
[----:B-1----:R-:W-:-:S03]  /*d910*/  IMAD.X R4, R33, 0x1, R25, P0 ;  /* 0x0000000121047824 */ /* 0x002fc600000e0619 */
[----:B------:R0:W-:Y:S04]  /*d920*/  STL [R1+0xd7c], R2 ;  /* 0x000d7c0201007387 */ /* 0x0001e80000100800 */
[----:B------:R-:W-:Y:S01]  /*d930*/  STL [R1+0xdb8], R5 ;  /* 0x000db80501007387 */ /* 0x000fe20000100800 */
[----:B0-----:R-:W-:-:S03]  /*d940*/  IADD3 R2, P0, R39, R57, RZ ;  /* 0x0000003927027210 */ /* 0x001fc60007f1e0ff */
        /* <DEDUP_REMOVED lines=9> */
[----:B------:R-:W5:Y:S01]  /*d9e0*/  LDL.LU R30, [R1+0x118] ;  /* 0x00011800011e7983 */ /* 0x000f620000300800 */
[----:B------:R-:W-:-:S03]  /*d9f0*/  SHF.R.S32.HI R41, RZ, 0x1f, R41 ;  /* 0x0000001fff297819 */ /* 0x000fc60000011429 */
        /* <DEDUP_REMOVED lines=12> */
[----:B0-----:R-:W-:Y:S02]  /*dac0*/  IMAD.X R4, R41, 0x1, R28, P5 ;  /* 0x0000000129047824 */ /* 0x001fe400028e061c */
[----:B-1----:R-:W-:-:S03]  /*dad0*/  IMAD.X R2, R48, 0x1, R25, P6 ;  /* 0x0000000130027824 */ /* 0x002fc600030e0619 */
[----:B------:R0:W-:Y:S01]  /*dae0*/  STL [R1+0xdac], R4 ;  /* 0x000dac0401007387 */ /* 0x0001e20000100800 */
[C---:B--2---:R-:W-:Y:S02]  /*daf0*/  IADD3 R5, P5, R37.reuse, R3, RZ ;  /* 0x0000000325057210 */ /* 0x044fe40007fbe0ff */
[----:B0-----:R-:W-:-:S03]  /*db00*/  IADD3 R4, P6, R37, R57, RZ ;  /* 0x0000003925047210 */ /* 0x001fc60007fde0ff */
[----:B------:R0:W-:Y:S04]  /*db10*/  STL [R1+0xde8], R5 ;  /* 0x000de80501007387 */ /* 0x0001e80000100800 */
[----:B------:R-:W2:Y:S01]  /*db20*/  LDL.LU R37, [R1+0x114] ;  /* 0x0001140001257983 */ /* 0x000ea20000300800 */
[----:B------:R-:W-:-:S03]  /*db30*/  SHF.R.S32.HI R49, RZ, 0x1f, R49 ;  /* 0x0000001fff317819 */ /* 0x000fc60000011431 */
[----:B------:R1:W-:Y:S02]  /*db40*/  STL [R1+0xdb4], R2 ;  /* 0x000db40201007387 */ /* 0x0003e40000100800 */
[----:B0-----:R-:W-:Y:S02]  /*db50*/  IMAD.X R5, R49, 0x1, R25, P1 ;  /* 0x0000000131057824 */ /* 0x001fe400008e0619 */
[----:B------:R3:W-:Y:S01]  /*db60*/  STL [R1+0xdf0], R4 ;  /* 0x000df00401007387 */ /* 0x0007e20000100800 */
[----:B-1----:R-:W-:Y:S01]  /*db70*/  IMAD.X R2, R48, 0x1, R28, P0 ;  /* 0x0000000130027824 */ /* 0x002fe200000e061c */
[----:B---3--:R-:W-:-:S04]  /*db80*/  IADD3 R4, P0, R35, R3, RZ ;  /* 0x0000000323047210 */ /* 0x008fc80007f1e0ff */
[----:B------:R0:W-:Y:S01]  /*db90*/  STL [R1+0xdbc], R2 ;  /* 0x000dbc0201007387 */ /* 0x0001e20000100800 */
[----:B------:R-:W-:-:S03]  /*dba0*/  SHF.R.S32.HI R51, RZ, 0x1f, R51 ;  /* 0x0000001fff337819 */ /* 0x000fc60000011433 */
[----:B------:R1:W-:Y:S04]  /*dbb0*/  STL [R1+0xdf8], R4 ;  /* 0x000df80401007387 */ /* 0x0003e80000100800 */
[----:B------:R-:W-:Y:S01]  /*dbc0*/  STL [R1+0xdc4], R5 ;  /* 0x000dc40501007387 */ /* 0x000fe20000100800 */
[----:B0-----:R-:W-:-:S03]  /*dbd0*/  IADD3 R2, P1, R35, R57, RZ ;  /* 0x0000003923027210 */ /* 0x001fc60007f3e0ff */
[----:B------:R-:W3:Y:S01]  /*dbe0*/  LDL.LU R35, [R1+0x110] ;  /* 0x0001100001237983 */ /* 0x000ee20000300800 */
[----:B-1----:R-:W-:-:S03]  /*dbf0*/  IMAD.X R4, R49, 0x1, R28, P2 ;  /* 0x0000000131047824 */ /* 0x002fc600010e061c */
[----:B------:R4:W-:Y:S04]  /*dc00*/  STL [R1+0xe00], R2 ;  /* 0x000e000201007387 */ /* 0x0009e80000100800 */
[----:B------:R0:W-:Y:S01]  /*dc10*/  STL [R1+0xdcc], R4 ;  /* 0x000dcc0401007387 */ /* 0x0001e20000100800 */
[C---:B----4-:R-:W-:Y:S01]  /*dc20*/  IADD3 R2, P2, R26.reuse, R3, RZ ;  /* 0x000000031a027210 */ /* 0x050fe20007f5e0ff */
[----:B0-----:R-:W-:Y:S01]  /*dc30*/  IMAD.X R4, R51, 0x1, R25, P3 ;  /* 0x0000000133047824 */ /* 0x001fe200018e0619 */
[----:B------:R-:W-:-:S03]  /*dc40*/  IADD3 R5, P3, R26, R57, RZ ;  /* 0x000000391a057210 */ /* 0x000fc60007f7e0ff */
[----:B------:R0:W-:Y:S01]  /*dc50*/  STL [R1+0xe08], R2 ;  /* 0x000e080201007387 */ /* 0x0001e20000100800 */
[----:B------:R-:W-:-:S03]  /*dc60*/  SHF.R.S32.HI R52, RZ, 0x1f, R52 ;  /* 0x0000001fff347819 */ /* 0x000fc60000011434 */
[----:B------:R5:W-:Y:S04]  /*dc70*/  STL [R1+0xdd4], R4 ;  /* 0x000dd40401007387 */ /* 0x000be80000100800 */
[----:B------:R1:W-:Y:S01]  /*dc80*/  STL [R1+0xe10], R5 ;  /* 0x000e100501007387 */ /* 0x0003e20000100800 */
[----:B0-----:R-:W-:-:S03]  /*dc90*/  IMAD.X R2, R51, 0x1, R28, P4 ;  /* 0x0000000133027824 */ /* 0x001fc600020e061c */
[----:B------:R-:W4:Y:S01]  /*dca0*/  LDL.LU R23, [R1+0x10c] ;  /* 0x00010c0001177983 */ /* 0x000f220000300800 */
[----:B-----5:R-:W-:-:S03]  /*dcb0*/  IADD3 R4, P4, R36, R3, RZ ;  /* 0x0000000324047210 */ /* 0x020fc60007f9e0ff */
[----:B------:R0:W-:Y:S01]  /*dcc0*/  STL [R1+0xddc], R2 ;  /* 0x000ddc0201007387 */ /* 0x0001e20000100800 */
[----:B------:R-:W-:Y:S01]  /*dcd0*/  SHF.R.S32.HI R53, RZ, 0x1f, R53 ;  /* 0x0000001fff357819 */ /* 0x000fe20000011435 */
[C---:B-1----:R-:W-:Y:S02]  /*dce0*/  IMAD.X R5, R52.reuse, 0x1, R28, P6 ;  /* 0x0000000134057824 */ /* 0x042fe400030e061c */
[----:B------:R1:W-:Y:S01]  /*dcf0*/  STL [R1+0xe18], R4 ;  /* 0x000e180401007387 */ /* 0x0003e20000100800 */
[----:B0-----:R-:W-:Y:S01]  /*dd00*/  IMAD.X R2, R52, 0x1, R25, P5 ;  /* 0x0000000134027824 */ /* 0x001fe200028e0619 */
[----:B-1----:R-:W-:-:S04]  /*dd10*/  IADD3 R4, P5, R36, R57, RZ ;  /* 0x0000003924047210 */ /* 0x002fc80007fbe0ff */
[----:B------:R-:W-:Y:S04]  /*dd20*/  STL [R1+0xde4], R2 ;  /* 0x000de40201007387 */ /* 0x000fe80000100800 */
[----:B------:R0:W-:Y:S04]  /*dd30*/  STL [R1+0xe20], R4 ;  /* 0x000e200401007387 */ /* 0x0001e80000100800 */
[----:B------:R-:W-:Y:S04]  /*dd40*/  STL [R1+0xdec], R5 ;  /* 0x000dec0501007387 */ /* 0x000fe80000100800 */
[----:B------:R-:W5:Y:S01]  /*dd50*/  LDL.LU R36, [R1+0x104] ;  /* 0x0001040001247983 */ /* 0x000f620000300800 */
[----:B0-----:R-:W-:Y:S01]  /*dd60*/  IMAD.X R4, R53, 0x1, R25, P0 ;  /* 0x0000000135047824 */ /* 0x001fe200000e0619 */
[----:B------:R-:W-:-:S02]  /*dd70*/  IADD3 R2, P6, R39, R3, RZ ;  /* 0x0000000327027210 */ /* 0x000fc40007fde0ff */
[----:B------:R-:W-:-:S03]  /*dd80*/  SHF.R.S32.HI R54, RZ, 0x1f, R54 ;  /* 0x0000001fff367819 */ /* 0x000fc60000011436 */
[----:B------:R0:W-:Y:S04]  /*dd90*/  STL [R1+0xe28], R2 ;  /* 0x000e280201007387 */ /* 0x0001e80000100800 */
[----:B------:R1:W-:Y:S01]  /*dda0*/  STL [R1+0xdf4], R4 ;  /* 0x000df40401007387 */ /* 0x0003e20000100800 */
[----:B0-----:R-:W-:Y:S01]  /*ddb0*/  IADD3 R2, P0, R39, R57, RZ ;  /* 0x0000003927027210 */ /* 0x001fe20007f1e0ff */
[----:B-1----:R-:W-:-:S04]  /*ddc0*/  IMAD.X R4, R53, 0x1, R28, P1 ;  /* 0x0000000135047824 */ /* 0x002fc800008e061c */
[----:B------:R0:W-:Y:S04]  /*ddd0*/  STL [R1+0xe30], R2 ;  /* 0x000e300201007387 */ /* 0x0001e80000100800 */
[----:B------:R1:W-:Y:S01]  /*dde0*/  STL [R1+0xdfc], R4 ;  /* 0x000dfc0401007387 */ /* 0x0003e20000100800 */
[----:B------:R-:W-:Y:S01]  /*ddf0*/  IADD3 R5, P1, R30, R3, RZ ;  /* 0x000000031e057210 */ /* 0x000fe20007f3e0ff */
[----:B0-----:R-:W-:Y:S01]  /*de00*/  IMAD.X R2, R54, 0x1, R25, P2 ;  /* 0x0000000136027824 */ /* 0x001fe200010e0619 */
[----:B-1----:R-:W-:-:S03]  /*de10*/  IADD3 R4, P2, R30, R57, RZ ;  /* 0x000000391e047210 */ /* 0x002fc60007f5e0ff */
[----:B------:R0:W-:Y:S04]  /*de20*/  STL [R1+0xe38], R5 ;  /* 0x000e380501007387 */ /* 0x0001e80000100800 */
[----:B------:R-:W5:Y:S01]  /*de30*/  LDL.LU R40, [R1+0xfc] ;  /* 0x0000fc0001287983 */ /* 0x000f620000300800 */
[----:B------:R-:W-:-:S03]  /*de40*/  SHF.R.S32.HI R55, RZ, 0x1f, R55 ;  /* 0x0000001fff377819 */ /* 0x000fc60000011437 */
[----:B------:R1:W-:Y:S04]  /*de50*/  STL [R1+0xe04], R2 ;  /* 0x000e040201007387 */ /* 0x0003e80000100800 */
[----:B------:R1:W-:Y:S01]  /*de60*/  STL [R1+0xe40], R4 ;  /* 0x000e400401007387 */ /* 0x0003e20000100800 */
[----:B0-----:R-:W-:Y:S02]  /*de70*/  IMAD.X R5, R55, 0x1, R25, P4 ;  /* 0x0000000137057824 */ /* 0x001fe400020e0619 */
[----:B-1----:R-:W-:Y:S01]  /*de80*/  IMAD.X R2, R54, 0x1, R28, P3 ;  /* 0x0000000136027824 */ /* 0x002fe200018e061c */
[----:B------:R-:W-:-:S04]  /*de90*/  IADD3 R4, P3, R38, R3, RZ ;  /* 0x0000000326047210 */ /* 0x000fc80007f7e0ff */
[----:B------:R0:W-:Y:S04]  /*dea0*/  STL [R1+0xe0c], R2 ;  /* 0x000e0c0201007387 */ /* 0x0001e80000100800 */
[----:B------:R1:W-:Y:S01]  /*deb0*/  STL [R1+0xe48], R4 ;  /* 0x000e480401007387 */ /* 0x0003e20000100800 */
[----:B0-----:R-:W-:-:S03]  /*dec0*/  IADD3 R2, P4, R38, R57, RZ ;  /* 0x0000003926027210 */ /* 0x001fc60007f9e0ff */
[----:B------:R0:W-:Y:S01]  /*ded0*/  STL [R1+0xe14], R5 ;  /* 0x000e140501007387 */ /* 0x0001e20000100800 */
[----:B-1----:R-:W-:-:S03]  /*dee0*/  IMAD.X R4, R55, 0x1, R28, P5 ;  /* 0x0000000137047824 */ /* 0x002fc600028e061c */
[----:B------:R-:W5:Y:S01]  /*def0*/  LDL.LU R26, [R1+0xf8] ;  /* 0x0000f800011a7983 */ /* 0x000f620000300800 */
[----:B------:R-:W-:-:S03]  /*df00*/  SHF.R.S32.HI R56, RZ, 0x1f, R56 ;  /* 0x0000001fff387819 */ /* 0x000fc60000011438 */
[----:B------:R-:W-:Y:S04]  /*df10*/  STL [R1+0xe50], R2 ;  /* 0x000e500201007387 */ /* 0x000fe80000100800 */
[----:B------:R1:W-:Y:S04]  /*df20*/  STL [R1+0xe1c], R4 ;  /* 0x000e1c0401007387 */ /* 0x0003e80000100800 */
[----:B------:R-:W5:Y:S01]  /*df30*/  LDL.LU R39, [R1] ;  /* 0x0000000001277983 */ /* 0x000f620000300800 */
[C---:B0-----:R-:W-:Y:S02]  /*df40*/  IMAD.X R5, R56.reuse, 0x1, R25, P6 ;  /* 0x0000000138057824 */ /* 0x041fe400030e0619 */
[----:B-1----:R-:W-:Y:S01]  /*df50*/  IMAD.X R4, R56, 0x1, R28, P0 ;  /* 0x0000000138047824 */ /* 0x002fe200000e061c */
[----:B--2---:R-:W-:-:S05]  /*df60*/  IADD3 R2, P5, R37, R3, RZ ;  /* 0x0000000325027210 */ /* 0x004fca0007fbe0ff */
[----:B------:R0:W-:Y:S04]  /*df70*/  STL [R1+0xe58], R2 ;  /* 0x000e580201007387 */ /* 0x0001e80000100800 */
[----:B------:R-:W-:Y:S04]  /*df80*/  STL [R1+0xe24], R5 ;  /* 0x000e240501007387 */ /* 0x000fe80000100800 */
[----:B------:R-:W2:Y:S01]  /*df90*/  LDL.LU R30, [R1+0xf4] ;  /* 0x0000f400011e7983 */ /* 0x000ea20000300800 */
[----:B0-----:R-:W-:-:S05]  /*dfa0*/  IADD3 R2, P6, R37, R57, RZ ;  /* 0x0000003925027210 */ /* 0x001fca0007fde0ff */
[----:B------:R3:W-:Y:S04]  /*dfb0*/  STL [R1+0xe60], R2 ;  /* 0x000e600201007387 */ /* 0x0007e80000100800 */
[----:B------:R0:W-:Y:S04]  /*dfc0*/  STL [R1+0xe2c], R4 ;  /* 0x000e2c0401007387 */ /* 0x0001e80000100800 */
[----:B------:R-:W2:Y:S01]  /*dfd0*/  LDL.LU R38, [R1+0x4] ;  /* 0x0000040001267983 */ /* 0x000ea20000300800 */
[----:B------:R-:W-:Y:S02]  /*dfe0*/  SHF.R.S32.HI R58, RZ, 0x1f, R58 ;  /* 0x0000001fff3a7819 */ /* 0x000fe4000001143a */
[----:B---3--:R-:W-:-:S03]  /*dff0*/  IADD3 R2, P0, R35, R3, RZ ;  /* 0x0000000323027210 */ /* 0x008fc60007f1e0ff */
[C---:B------:R-:W-:Y:S02]  /*e000*/  IMAD.X R5, R58.reuse, 0x1, R25, P1 ;  /* 0x000000013a057824 */ /* 0x040fe400008e0619 */
[----:B------:R1:W-:Y:S01]  /*e010*/  STL [R1+0xe68], R2 ;  /* 0x000e680201007387 */ /* 0x0003e20000100800 */
[----:B0-----:R-:W-:Y:S01]  /*e020*/  IMAD.X R4, R58, 0x1, R28, P2 ;  /* 0x000000013a047824 */ /* 0x001fe200010e061c */
[----:B------:R-:W-:Y:S02]  /*e030*/  SHF.R.S32.HI R59, RZ, 0x1f, R59 ;  /* 0x0000001fff3b7819 */ /* 0x000fe4000001143b */
[----:B------:R0:W-:Y:S04]  /*e040*/  STL [R1+0xe34], R5 ;  /* 0x000e340501007387 */ /* 0x0001e80000100800 */
[----:B------:R-:W3:Y:S01]  /*e050*/  LDL.LU R37, [R1+0xe4] ;  /* 0x0000e40001257983 */ /* 0x000ee20000300800 */
[----:B-1----:R-:W-:-:S05]  /*e060*/  IADD3 R2, P1, R35, R57, RZ ;  /* 0x0000003923027210 */ /* 0x002fca0007f3e0ff */
[----:B------:R4:W-:Y:S01]  /*e070*/  STL [R1+0xe70], R2 ;  /* 0x000e700201007387 */ /* 0x0009e20000100800 */
[----:B0-----:R-:W-:-:S03]  /*e080*/  IMAD.X R5, R59, 0x1, R25, P3 ;  /* 0x000000013b057824 */ /* 0x001fc600018e0619 */
[----:B------:R0:W-:Y:S04]  /*e090*/  STL [R1+0xe3c], R4 ;  /* 0x000e3c0401007387 */ /* 0x0001e80000100800 */
[----:B------:R-:W3:Y:S01]  /*e0a0*/  LDL.LU R35, [R1+0x8] ;  /* 0x0000080001237983 */ /* 0x000ee20000300800 */
[----:B----4-:R-:W-:Y:S01]  /*e0b0*/  IADD3 R2, P2, R23, R3, RZ ;  /* 0x0000000317027210 */ /* 0x010fe20007f5e0ff */
[----:B0-----:R-:W-:-:S04]  /*e0c0*/  IMAD.X R4, R59, 0x1, R28, P4 ;  /* 0x000000013b047824 */ /* 0x001fc800020e061c */
[----:B------:R0:W-:Y:S01]  /*e0d0*/  STL [R1+0xe78], R2 ;  /* 0x000e780201007387 */ /* 0x0001e20000100800 */
[----:B------:R-:W-:-:S03]  /*e0e0*/  SHF.R.S32.HI R60, RZ, 0x1f, R60 ;  /* 0x0000001fff3c7819 */ /* 0x000fc6000001143c */
[----:B------:R1:W-:Y:S04]  /*e0f0*/  STL [R1+0xe44], R5 ;  /* 0x000e440501007387 */ /* 0x0003e80000100800 */
[----:B------:R-:W4:Y:S01]  /*e100*/  LDL.LU R22, [R1+0xe0] ;  /* 0x0000e00001167983 */ /* 0x000f220000300800 */
[----:B0-----:R-:W-:-:S05]  /*e110*/  IADD3 R2, P3, R23, R57, RZ ;  /* 0x0000003917027210 */ /* 0x001fca0007f7e0ff */
[----:B------:R5:W-:Y:S01]  /*e120*/  STL [R1+0xe80], R2 ;  /* 0x000e800201007387 */ /* 0x000be20000100800 */
[----:B-1----:R-:W-:-:S03]  /*e130*/  IMAD.X R5, R60, 0x1, R25, P5 ;  /* 0x000000013c057824 */ /* 0x002fc600028e0619 */
[----:B------:R0:W-:Y:S04]  /*e140*/  STL [R1+0xe4c], R4 ;  /* 0x000e4c0401007387 */ /* 0x0001e80000100800 */
[----:B------:R-:W4:Y:S01]  /*e150*/  LDL.LU R42, [R1+0xc] ;  /* 0x00000c00012a7983 */ /* 0x000f220000300800 */
[----:B-----5:R-:W-:Y:S01]  /*e160*/  IADD3 R2, P4, R36, R3, RZ ;  /* 0x0000000324027210 */ /* 0x020fe20007f9e0ff */
[----:B0-----:R-:W-:-:S04]  /*e170*/  IMAD.X R4, R60, 0x1, R28, P6 ;  /* 0x000000013c047824 */ /* 0x001fc800030e061c */
[----:B------:R0:W-:Y:S01]  /*e180*/  STL [R1+0xe88], R2 ;  /* 0x000e880201007387 */ /* 0x0001e20000100800 */
[----:B------:R-:W-:-:S03]  /*e190*/  SHF.R.S32.HI R61, RZ, 0x1f, R61 ;  /* 0x0000001fff3d7819 */ /* 0x000fc6000001143d */
[----:B------:R1:W-:Y:S04]  /*e1a0*/  STL [R1+0xe54], R5 ;  /* 0x000e540501007387 */ /* 0x0003e80000100800 */
[----:B------:R-:W5:Y:S01]  /*e1b0*/  LDL.LU R23, [R1+0xd8] ;  /* 0x0000d80001177983 */ /* 0x000f620000300800 */
[----:B0-----:R-:W-:-:S05]  /*e1c0*/  IADD3 R2, P5, R36, R57, RZ ;  /* 0x0000003924027210 */ /* 0x001fca0007fbe0ff */
[----:B------:R-:W-:Y:S01]  /*e1d0*/  STL [R1+0xe90], R2 ;  /* 0x000e900201007387 */ /* 0x000fe20000100800 */
[----:B-1----:R-:W-:-:S03]  /*e1e0*/  IMAD.X R5, R61, 0x1, R25, P0 ;  /* 0x000000013d057824 */ /* 0x002fc600000e0619 */
[----:B------:R0:W-:Y:S04]  /*e1f0*/  STL [R1+0xe5c], R4 ;  /* 0x000e5c0401007387 */ /* 0x0001e80000100800 */
[----:B------:R-:W5:Y:S01]  /*e200*/  LDL.LU R36, [R1+0x10] ;  /* 0x0000100001247983 */ /* 0x000f620000300800 */
[----:B0-----:R-:W-:Y:S01]  /*e210*/  IMAD.X R4, R61, 0x1, R28, P1 ;  /* 0x000000013d047824 */ /* 0x001fe200008e061c */
[----:B------:R-:W-:-:S05]  /*e220*/  IADD3 R2, P6, R40, R3, RZ ;  /* 0x0000000328027210 */ /* 0x000fca0007fde0ff */
[----:B------:R0:W-:Y:S04]  /*e230*/  STL [R1+0xe98], R2 ;  /* 0x000e980201007387 */ /* 0x0001e80000100800 */
[----:B------:R-:W-:Y:S04]  /*e240*/  STL [R1+0xe64], R5 ;  /* 0x000e640501007387 */ /* 0x000fe80000100800 */
[----:B------:R-:W5:Y:S01]  /*e250*/  LDL.LU R43, [R1+0xd4] ;  /* 0x0000d400012b7983 */ /* 0x000f620000300800 */
[----:B0-----:R-:W-:-:S05]  /*e260*/  IADD3 R2, P0, R40, R57, RZ ;  /* 0x0000003928027210 */ /* 0x001fca0007f1e0ff */
[----:B------:R0:W-:Y:S04]  /*e270*/  STL [R1+0xea0], R2 ;  /* 0x000ea00201007387 */ /* 0x0001e80000100800 */
[----:B------:R1:W-:Y:S04]  /*e280*/  STL [R1+0xe6c], R4 ;  /* 0x000e6c0401007387 */ /* 0x0003e80000100800 */
[----:B------:R-:W5:Y:S01]  /*e290*/  LDL.LU R40, [R1+0x14] ;  /* 0x0000140001287983 */ /* 0x000f620000300800 */
[----:B0-----:R-:W-:-:S05]  /*e2a0*/  IADD3 R2, P1, R26, R3, RZ ;  /* 0x000000031a027210 */ /* 0x001fca0007f3e0ff */
[----:B------:R0:W-:Y:S01]  /*e2b0*/  STL [R1+0xea8], R2 ;  /* 0x000ea80201007387 */ /* 0x0001e20000100800 */
[C---:B------:R-:W-:Y:S02]  /*e2c0*/  IMAD.X R5, R39.reuse, 0x1, R25, P2 ;  /* 0x0000000127057824 */ /* 0x040fe400010e0619 */
[----:B-1----:R-:W-:Y:S01]  /*e2d0*/  IMAD.X R4, R39, 0x1, R28, P3 ;  /* 0x0000000127047824 */ /* 0x002fe200018e061c */
[----:B0-----:R-:W-:Y:S02]  /*e2e0*/  IADD3 R2, P2, R26, R57, RZ ;  /* 0x000000391a027210 */ /* 0x001fe40007f5e0ff */
[----:B------:R-:W-:Y:S04]  /*e2f0*/  STL [R1+0xe74], R5 ;  /* 0x000e740501007387 */ /* 0x000fe80000100800 */
[----:B------:R-:W5:Y:S04]  /*e300*/  LDL.LU R26, [R1+0xd0] ;  /* 0x0000d000011a7983 */ /* 0x000f680000300800 */
[----:B------:R2:W-:Y:S04]  /*e310*/  STL [R1+0xeb0], R2 ;  /* 0x000eb00201007387 */ /* 0x0005e80000100800 */
[----:B------:R-:W-:Y:S04]  /*e320*/  STL [R1+0xe7c], R4 ;  /* 0x000e7c0401007387 */ /* 0x000fe80000100800 */
[----:B------:R-:W5:Y:S01]  /*e330*/  LDL.LU R39, [R1+0x30] ;  /* 0x0000300001277983 */ /* 0x000f620000300800 */
[----:B--2---:R-:W-:-:S05]  /*e340*/  IADD3 R2, P3, R30, R3, RZ ;  /* 0x000000031e027210 */ /* 0x004fca0007f7e0ff */
[----:B------:R0:W-:Y:S01]  /*e350*/  STL [R1+0xeb8], R2 ;  /* 0x000eb80201007387 */ /* 0x0001e20000100800 */
[----:B------:R-:W-:Y:S01]  /*e360*/  IMAD.X R5, R38, 0x1, R25, P4 ;  /* 0x0000000126057824 */ /* 0x000fe200020e0619 */
[----:B0-----:R-:W-:Y:S01]  /*e370*/  IADD3 R2, P4, R30, R57, RZ ;  /* 0x000000391e027210 */ /* 0x001fe20007f9e0ff */
[----:B------:R-:W-:-:S03]  /*e380*/  IMAD.X R4, R38, 0x1, R28, P5 ;  /* 0x0000000126047824 */ /* 0x000fc600028e061c */
[----:B------:R-:W-:Y:S04]  /*e390*/  STL [R1+0xe84], R5 ;  /* 0x000e840501007387 */ /* 0x000fe80000100800 */
[----:B------:R-:W2:Y:S04]  /*e3a0*/  LDL.LU R30, [R1+0xc4] ;  /* 0x0000c400011e7983 */ /* 0x000ea80000300800 */
[----:B------:R3:W-:Y:S04]  /*e3b0*/  STL [R1+0xec0], R2 ;  /* 0x000ec00201007387 */ /* 0x0007e80000100800 */
[----:B------:R0:W-:Y:S04]  /*e3c0*/  STL [R1+0xe8c], R4 ;  /* 0x000e8c0401007387 */ /* 0x0001e80000100800 */
[----:B------:R-:W2:Y:S01]  /*e3d0*/  LDL.LU R38, [R1+0x34] ;  /* 0x0000340001267983 */ /* 0x000ea20000300800 */
[----:B---3--:R-:W-:-:S05]  /*e3e0*/  IADD3 R2, P5, R37, R3, RZ ;  /* 0x0000000325027210 */ /* 0x008fca0007fbe0ff */
[----:B------:R1:W-:Y:S01]  /*e3f0*/  STL [R1+0xec8], R2 ;  /* 0x000ec80201007387 */ /* 0x0003e20000100800 */
[C---:B------:R-:W-:Y:S02]  /*e400*/  IMAD.X R5, R35.reuse, 0x1, R25, P6 ;  /* 0x0000000123057824 */ /* 0x040fe400030e0619 */
[----:B0-----:R-:W-:Y:S01]  /*e410*/  IMAD.X R4, R35, 0x1, R28, P0 ;  /* 0x0000000123047824 */ /* 0x001fe200000e061c */
[----:B-1----:R-:W-:Y:S02]  /*e420*/  IADD3 R2, P6, R37, R57, RZ ;  /* 0x0000003925027210 */ /* 0x002fe40007fde0ff */
[----:B------:R-:W-:Y:S04]  /*e430*/  STL [R1+0xe94], R5 ;  /* 0x000e940501007387 */ /* 0x000fe80000100800 */
[----:B------:R-:W3:Y:S04]  /*e440*/  LDL.LU R37, [R1+0xc0] ;  /* 0x0000c00001257983 */ /* 0x000ee80000300800 */
[----:B------:R4:W-:Y:S04]  /*e450*/  STL [R1+0xed0], R2 ;  /* 0x000ed00201007387 */ /* 0x0009e80000100800 */
[----:B------:R0:W-:Y:S04]  /*e460*/  STL [R1+0xe9c], R4 ;  /* 0x000e9c0401007387 */ /* 0x0001e80000100800 */
[----:B------:R-:W3:Y:S01]  /*e470*/  LDL.LU R35, [R1+0x38] ;  /* 0x0000380001237983 */ /* 0x000ee20000300800 */
[----:B----4-:R-:W-:-:S05]  /*e480*/  IADD3 R2, P0, R22, R3, RZ ;  /* 0x0000000316027210 */ /* 0x010fca0007f1e0ff */
[----:B------:R1:W-:Y:S01]  /*e490*/  STL [R1+0xed8], R2 ;  /* 0x000ed80201007387 */ /* 0x0003e20000100800 */
[C---:B------:R-:W-:Y:S02]  /*e4a0*/  IMAD.X R5, R42.reuse, 0x1, R25, P1 ;  /* 0x000000012a057824 */ /* 0x040fe400008e0619 */
[----:B0-----:R-:W-:-:S03]  /*e4b0*/  IMAD.X R4, R42, 0x1, R28, P2 ;  /* 0x000000012a047824 */ /* 0x001fc600010e061c */
[----:B------:R-:W-:Y:S01]  /*e4c0*/  STL [R1+0xea4], R5 ;  /* 0x000ea40501007387 */ /* 0x000fe20000100800 */
[----:B-1----:R-:W-:-:S03]  /*e4d0*/  IADD3 R2, P1, R22, R57, RZ ;  /* 0x0000003916027210 */ /* 0x002fc60007f3e0ff */
[----:B------:R-:W4:Y:S04]  /*e4e0*/  LDL.LU R22, [R1+0xb8] ;  /* 0x0000b80001167983 */ /* 0x000f280000300800 */
[----:B------:R5:W-:Y:S04]  /*e4f0*/  STL [R1+0xee0], R2 ;  /* 0x000ee00201007387 */ /* 0x000be80000100800 */
[----:B------:R0:W-:Y:S04]  /*e500*/  STL [R1+0xeac], R4 ;  /* 0x000eac0401007387 */ /* 0x0001e80000100800 */
[----:B------:R-:W4:Y:S01]  /*e510*/  LDL.LU R42, [R1+0x40] ;  /* 0x00004000012a7983 */ /* 0x000f220000300800 */
[----:B-----5:R-:W-:-:S05]  /*e520*/  IADD3 R2, P2, R23, R3, RZ ;  /* 0x0000000317027210 */ /* 0x020fca0007f5e0ff */
[----:B------:R1:W-:Y:S01]  /*e530*/  STL [R1+0xee8], R2 ;  /* 0x000ee80201007387 */ /* 0x0003e20000100800 */
[C---:B------:R-:W-:Y:S02]  /*e540*/  IMAD.X R5, R36.reuse, 0x1, R25, P3 ;  /* 0x0000000124057824 */ /* 0x040fe400018e0619 */
[----:B0-----:R-:W-:-:S03]  /*e550*/  IMAD.X R4, R36, 0x1, R28, P4 ;  /* 0x0000000124047824 */ /* 0x001fc600020e061c */
[----:B------:R-:W-:Y:S01]  /*e560*/  STL [R1+0xeb4], R5 ;  /* 0x000eb40501007387 */ /* 0x000fe20000100800 */
[----:B-1----:R-:W-:-:S03]  /*e570*/  IADD3 R2, P3, R23, R57, RZ ;  /* 0x0000003917027210 */ /* 0x002fc60007f7e0ff */
[----:B------:R-:W5:Y:S04]  /*e580*/  LDL.LU R23, [R1+0xb0] ;  /* 0x0000b00001177983 */ /* 0x000f680000300800 */
[----:B------:R0:W-:Y:S04]  /*e590*/  STL [R1+0xef0], R2 ;  /* 0x000ef00201007387 */ /* 0x0001e80000100800 */
[----:B------:R-:W-:Y:S04]  /*e5a0*/  STL [R1+0xebc], R4 ;  /* 0x000ebc0401007387 */ /* 0x000fe80000100800 */
[----:B------:R-:W5:Y:S01]  /*e5b0*/  LDL.LU R36, [R1+0x50] ;  /* 0x0000500001247983 */ /* 0x000f620000300800 */
[----:B0-----:R-:W-:-:S05]  /*e5c0*/  IADD3 R2, P4, R43, R3, RZ ;  /* 0x000000032b027210 */ /* 0x001fca0007f9e0ff */
[----:B------:R0:W-:Y:S01]  /*e5d0*/  STL [R1+0xef8], R2 ;  /* 0x000ef80201007387 */ /* 0x0001e20000100800 */
[C---:B------:R-:W-:Y:S01]  /*e5e0*/  IMAD.X R5, R40.reuse, 0x1, R25, P5 ;  /* 0x0000000128057824 */ /* 0x040fe200028e0619 */
[----:B0-----:R-:W-:Y:S01]  /*e5f0*/  IADD3 R2, P5, R43, R57, RZ ;  /* 0x000000392b027210 */ /* 0x001fe20007fbe0ff */
[----:B------:R-:W-:-:S03]  /*e600*/  IMAD.X R4, R40, 0x1, R28, P6 ;  /* 0x0000000128047824 */ /* 0x000fc600030e061c */
[----:B------:R-:W-:Y:S04]  /*e610*/  STL [R1+0xec4], R5 ;  /* 0x000ec40501007387 */ /* 0x000fe80000100800 */
[----:B------:R-:W5:Y:S04]  /*e620*/  LDL.LU R43, [R1+0xa8] ;  /* 0x0000a800012b7983 */ /* 0x000f680000300800 */
        /* <DEDUP_REMOVED lines=11> */
[----:B------:R0:W-:Y:S04]  /*e6e0*/  STL [R1+0xedc], R4 ;  /* 0x000edc0401007387 */ /* 0x0001e80000100800 */
[----:B------:R-:W5:Y:S01]  /*e6f0*/  LDL.LU R39, [R1+0x58] ;  /* 0x0000580001277983 */ /* 0x000f620000300800 */
[----:B--2---:R-:W-:-:S05]  /*e700*/  IADD3 R2, P1, R30, R3, RZ ;  /* 0x000000031e027210 */ /* 0x004fca0007f3e0ff */
[----:B------:R1:W-:Y:S01]  /*e710*/  STL [R1+0xf18], R2 ;  /* 0x000f180201007387 */ /* 0x0003e20000100800 */
[C---:B------:R-:W-:Y:S02]  /*e720*/  IMAD.X R5, R38.reuse, 0x1, R25, P2 ;  /* 0x0000000126057824 */ /* 0x040fe400010e0619 */
[----:B0-----:R-:W-:Y:S01]  /*e730*/  IMAD.X R4, R38, 0x1, R28, P3 ;  /* 0x0000000126047824 */ /* 0x001fe200018e061c */
[----:B-1----:R-:W-:Y:S02]  /*e740*/  IADD3 R2, P2, R30, R57, RZ ;  /* 0x000000391e027210 */ /* 0x002fe40007f5e0ff */
        /* <DEDUP_REMOVED lines=77> */
[C-C-:B------:R-:W-:Y:S02]  /*ec20*/  IMAD.X R5, R42.reuse, 0x1, R25.reuse, P4 ;  /* 0x000000012a057824 */ /* 0x140fe400020e0619 */
[----:B0-----:R-:W-:Y:S01]  /*ec30*/  IMAD.X R4, R42, 0x1, R28, P5 ;  /* 0x000000012a047824 */ /* 0x001fe200028e061c */
[----:B-1----:R-:W-:Y:S02]  /*ec40*/  IADD3 R2, P4, R22, R57, RZ ;  /* 0x0000003916027210 */ /* 0x002fe40007f9e0ff */
[----:B------:R-:W-:Y:S04]  /*ec50*/  STL [R1+0xf64], R5 ;  /* 0x000f640501007387 */ /* 0x000fe80000100800 */
[----:B------:R-:W4:Y:S04]  /*ec60*/  LDL.LU R22, [R1+0x128] ;  /* 0x0001280001167983 */ /* 0x000f280000300800 */
[----:B------:R5:W-:Y:S04]  /*ec70*/  STL [R1+0xfa0], R2 ;  /* 0x000fa00201007387 */ /* 0x000be80000100800 */
[----:B------:R0:W-:Y:S04]  /*ec80*/  STL [R1+0xf6c], R4 ;  /* 0x000f6c0401007387 */ /* 0x0001e80000100800 */
[----:B------:R-:W4:Y:S01]  /*ec90*/  LDL.LU R42, [R1+0x138] ;  /* 0x00013800012a7983 */ /* 0x000f220000300800 */
[----:B-----5:R-:W-:Y:S01]  /*eca0*/  IADD3 R2, P5, R23, R3, RZ ;  /* 0x0000000317027210 */ /* 0x020fe20007fbe0ff */
[----:B------:R-:W-:-:S04]  /*ecb0*/  IMAD.X R5, R36, 0x1, R25, P6 ;  /* 0x0000000124057824 */ /* 0x000fc800030e0619 */
[----:B------:R1:W-:Y:S01]  /*ecc0*/  STL [R1+0xfa8], R2 ;  /* 0x000fa80201007387 */ /* 0x0003e20000100800 */
        /* <DEDUP_REMOVED lines=50> */
[----:B0-----:R-:W-:Y:S01]  /*eff0*/  IMAD.X R4, R42, 0x1, R28, P3 ;  /* 0x000000012a047824 */ /* 0x001fe200018e061c */
[----:B-1----:R-:W-:Y:S02]  /*f000*/  IADD3 R2, P2, R22, R57, RZ ;  /* 0x0000003916027210 */ /* 0x002fe40007f5e0ff */
[----:B------:R-:W-:Y:S04]  /*f010*/  STL [R1+0xfc4], R5 ;  /* 0x000fc40501007387 */ /* 0x000fe80000100800 */
[----:B------:R-:W4:Y:S04]  /*f020*/  LDL.LU R22, [R1+0x150] ;  /* 0x0001500001167983 */ /* 0x000f280000300800 */
[----:B------:R5:W-:Y:S04]  /*f030*/  STL [R1+0x1000], R2 ;  /* 0x0010000201007387 */ /* 0x000be80000100800 */
[----:B------:R0:W-:Y:S04]  /*f040*/  STL [R1+0xfcc], R4 ;  /* 0x000fcc0401007387 */ /* 0x0001e80000100800 */
[----:B------:R-:W4:Y:S01]  /*f050*/  LDL.LU R42, [R1+0x178] ;  /* 0x00017800012a7983 */ /* 0x000f220000300800 */
[----:B-----5:R-:W-:-:S05]  /*f060*/  IADD3 R2, P3, R23, R3, RZ ;  /* 0x0000000317027210 */ /* 0x020fca0007f7e0ff */
[----:B------:R1:W-:Y:S01]  /*f070*/  STL [R1+0x1008], R2 ;  /* 0x0010080201007387 */ /* 0x0003e20000100800 */
[C---:B------:R-:W-:Y:S02]  /*f080*/  IMAD.X R5, R36.reuse, 0x1, R25, P4 ;  /* 0x0000000124057824 */ /* 0x040fe400020e0619 */
[----:B0-----:R-:W-:Y:S01]  /*f090*/  IMAD.X R4, R36, 0x1, R28, P5 ;  /* 0x0000000124047824 */ /* 0x001fe200028e061c */
[----:B-1----:R-:W-:Y:S02]  /*f0a0*/  IADD3 R2, P4, R23, R57, RZ ;  /* 0x0000003917027210 */ /* 0x002fe40007f9e0ff */
        /* <DEDUP_REMOVED lines=273> */
[----:B------:R-:W-:Y:S04]  /*101c0*/  STL [R1+0x118c], R4 ;  /* 0x00118c0401007387 */ /* 0x000fe80000100800 */
[----:B------:R-:W2:Y:S01]  /*101d0*/  LDL.LU R38, [R1+0x2a4] ;  /* 0x0002a40001267983 */ /* 0x000ea20000300800 */
[----:B---3--:R-:W-:-:S05]  /*101e0*/  IADD3 R2, P3, R37, R3, RZ ;  /* 0x0000000325027210 */ /* 0x008fca0007f7e0ff */
[----:B------:R0:W-:Y:S01]  /*101f0*/  STL [R1+0x11c8], R2 ;  /* 0x0011c80201007387 */ /* 0x0001e20000100800 */
[----:B------:R-:W-:Y:S01]  /*10200*/  IMAD.X R5, R35, 0x1, R25, P4 ;  /* 0x0000000123057824 */ /* 0x000fe200020e0619 */
[----:B0-----:R-:W-:Y:S01]  /*10210*/  IADD3 R2, P4, R37, R57, RZ ;  /* 0x0000003925027210 */ /* 0x001fe20007f9e0ff */
[----:B------:R-:W-:-:S03]  /*10220*/  IMAD.X R4, R35, 0x1, R28, P5 ;  /* 0x0000000123047824 */ /* 0x000fc600028e061c */
        /* <DEDUP_REMOVED lines=17> */
[C---:B0-----:R-:W-:Y:S01]  /*10340*/  IMAD.X R4, R36.reuse, 0x1, R25, P1 ;  /* 0x0000000124047824 */ /* 0x041fe200008e0619 */
[----:B-1----:R-:W-:Y:S02]  /*10350*/  IADD3 R2, P1, R23, R57, RZ ;  /* 0x0000003917027210 */ /* 0x002fe40007f3e0ff */
[----:B------:R-:W5:Y:S04]  /*10360*/  LDL.LU R23, [R1+0x214] ;  /* 0x0002140001177983 */ /* 0x000f680000300800 */
[----:B------:R0:W-:Y:S04]  /*10370*/  STL [R1+0x11b4], R4 ;  /* 0x0011b40401007387 */ /* 0x0001e80000100800 */
[----:B------:R1:W-:Y:S01]  /*10380*/  STL [R1+0x11f0], R2 ;  /* 0x0011f00201007387 */ /* 0x0003e20000100800 */
[----:B0-----:R-:W-:-:S03]  /*10390*/  IMAD.X R4, R36, 0x1, R28, P2 ;  /* 0x0000000124047824 */ /* 0x001fc600010e061c */
[----:B------:R-:W5:Y:S01]  /*103a0*/  LDL.LU R36, [R1+0x2b4] ;  /* 0x0002b40001247983 */ /* 0x000f620000300800 */
[----:B-1----:R-:W-:-:S03]  /*103b0*/  IADD3 R2, P2, R43, R3, RZ ;  /* 0x000000032b027210 */ /* 0x002fc60007f5e0ff */
[----:B------:R0:W-:Y:S04]  /*103c0*/  STL [R1+0x11bc], R4 ;  /* 0x0011bc0401007387 */ /* 0x0001e80000100800 */
        /* <DEDUP_REMOVED lines=17> */
[----:B------:R-:W5:Y:S04]  /*104e0*/  LDL.LU R39, [R1+0x2bc] ;  /* 0x0002bc0001277983 */ /* 0x000f680000300800 */
[----:B------:R0:W-:Y:S01]  /*104f0*/  STL [R1+0x11dc], R4 ;  /* 0x0011dc0401007387 */ /* 0x0001e20000100800 */
[----:B--2---:R-:W-:-:S05]  /*10500*/  IADD3 R2, P6, R30, R3, RZ ;  /* 0x000000031e027210 */ /* 0x004fca0007fde0ff */
[----:B------:R1:W-:Y:S01]  /*10510*/  STL [R1+0x1218], R2 ;  /* 0x0012180201007387 */ /* 0x0003e20000100800 */
[----:B0-----:R-:W-:Y:S01]  /*10520*/  IMAD.X R4, R38, 0x1, R25, P0 ;  /* 0x0000000126047824 */ /* 0x001fe200000e0619 */
[----:B-1----:R-:W-:Y:S02]  /*10530*/  IADD3 R2, P0, R30, R57, RZ ;  /* 0x000000391e027210 */ /* 0x002fe40007f1e0ff */
[----:B------:R-:W2:Y:S04]  /*10540*/  LDL.LU R30, [R1+0x228] ;  /* 0x00022800011e7983 */ /* 0x000ea80000300800 */
[----:B------:R0:W-:Y:S04]  /*10550*/  STL [R1+0x11e4], R4 ;  /* 0x0011e40401007387 */ /* 0x0001e80000100800 */
[----:B------:R3:W-:Y:S01]  /*10560*/  STL [R1+0x1220], R2 ;  /* 0x0012200201007387 */ /* 0x0007e20000100800 */
[----:B0-----:R-:W-:-:S03]  /*10570*/  IMAD.X R4, R38, 0x1, R28, P1 ;  /* 0x0000000126047824 */ /* 0x001fc600008e061c */
[----:B------:R-:W2:Y:S01]  /*10580*/  LDL.LU R38, [R1+0x2c0] ;  /* 0x0002c00001267983 */ /* 0x000ea20000300800 */
[----:B---3--:R-:W-:-:S03]  /*10590*/  IADD3 R2, P1, R37, R3, RZ ;  /* 0x0000000325027210 */ /* 0x008fc60007f3e0ff */
[----:B------:R0:W-:Y:S04]  /*105a0*/  STL [R1+0x11ec], R4 ;  /* 0x0011ec0401007387 */ /* 0x0001e80000100800 */
[----:B------:R1:W-:Y:S01]  /*105b0*/  STL [R1+0x1228], R2 ;  /* 0x0012280201007387 */ /* 0x0003e20000100800 */
[----:B------:R-:W-:Y:S01]  /*105c0*/  IMAD.X R5, R35, 0x1, R25, P2 ;  /* 0x0000000123057824 */ /* 0x000fe200010e0619 */
[----:B0-----:R-:W-:Y:S01]  /*105d0*/  IADD3 R4, P2, R37, R57, RZ ;  /* 0x0000003925047210 */ /* 0x001fe20007f5e0ff */
[----:B-1----:R-:W-:-:S03]  /*105e0*/  IMAD.X R2, R35, 0x1, R28, P3 ;  /* 0x0000000123027824 */ /* 0x002fc600018e061c */
[----:B------:R-:W-:Y:S04]  /*105f0*/  STL [R1+0x11f4], R5 ;  /* 0x0011f40501007387 */ /* 0x000fe80000100800 */
[----:B------:R-:W3:Y:S04]  /*10600*/  LDL.LU R37, [R1+0x22c] ;  /* 0x00022c0001257983 */ /* 0x000ee80000300800 */
[----:B------:R4:W-:Y:S04]  /*10610*/  STL [R1+0x1230], R4 ;  /* 0x0012300401007387 */ /* 0x0009e80000100800 */
[----:B------:R0:W-:Y:S04]  /*10620*/  STL [R1+0x11fc], R2 ;  /* 0x0011fc0201007387 */ /* 0x0001e80000100800 */
[----:B------:R-:W3:Y:S01]  /*10630*/  LDL.LU R35, [R1+0x2c4] ;  /* 0x0002c40001237983 */ /* 0x000ee20000300800 */
[----:B----4-:R-:W-:-:S05]  /*10640*/  IADD3 R4, P3, R22, R3, RZ ;  /* 0x0000000316047210 */ /* 0x010fca0007f7e0ff */
[----:B------:R1:W-:Y:S01]  /*10650*/  STL [R1+0x1238], R4 ;  /* 0x0012380401007387 */ /* 0x0003e20000100800 */
[----:B0-----:R-:W-:Y:S01]  /*10660*/  IMAD.X R2, R42, 0x1, R25, P4 ;  /* 0x000000012a027824 */ /* 0x001fe200020e0619 */
[----:B------:R-:W-:Y:S01]  /*10670*/  IADD3 R5, P4, R22, R57, RZ ;  /* 0x0000003916057210 */ /* 0x000fe20007f9e0ff */
[----:B-1----:R-:W-:-:S03]  /*10680*/  IMAD.X R4, R42, 0x1, R28, P5 ;  /* 0x000000012a047824 */ /* 0x002fc600028e061c */
[----:B------:R5:W-:Y:S04]  /*10690*/  STL [R1+0x1204], R2 ;  /* 0x0012040201007387 */ /* 0x000be80000100800 */
[----:B------:R-:W-:Y:S04]  /*106a0*/  STL [R1+0x1240], R5 ;  /* 0x0012400501007387 */ /* 0x000fe80000100800 */
[----:B------:R-:W4:Y:S01]  /*106b0*/  LDL.LU R22, [R1+0x234] ;  /* 0x0002340001167983 */ /* 0x000f220000300800 */
[----:B-----5:R-:W-:-:S03]  /*106c0*/  IADD3 R2, P5, R23, R3, RZ ;  /* 0x0000000317027210 */ /* 0x020fc60007fbe0ff */
[----:B------:R-:W-:Y:S04]  /*106d0*/  STL [R1+0x120c], R4 ;  /* 0x00120c0401007387 */ /* 0x000fe80000100800 */
[----:B------:R-:W5:Y:S04]  /*106e0*/  LDL.LU R42, [R1+0x2c8] ;  /* 0x0002c800012a7983 */ /* 0x000f680000300800 */
[----:B------:R0:W-:Y:S02]  /*106f0*/  STL [R1+0x1248], R2 ;  /* 0x0012480201007387 */ /* 0x0001e40000100800 */
[C---:B0-----:R-:W-:Y:S01]  /*10700*/  IMAD.X R2, R36.reuse, 0x1, R25, P6 ;  /* 0x0000000124027824 */ /* 0x041fe200030e0619 */
[----:B------:R-:W-:Y:S01]  /*10710*/  IADD3 R5, P6, R23, R57, RZ ;  /* 0x0000003917057210 */ /* 0x000fe20007fde0ff */
[----:B------:R-:W-:-:S03]  /*10720*/  IMAD.X R4, R36, 0x1, R28, P0 ;  /* 0x0000000124047824 */ /* 0x000fc600000e061c */
[----:B------:R0:W-:Y:S04]  /*10730*/  STL [R1+0x1214], R2 ;  /* 0x0012140201007387 */ /* 0x0001e80000100800 */
[----:B------:R-:W-:Y:S04]  /*10740*/  STL [R1+0x1250], R5 ;  /* 0x0012500501007387 */ /* 0x000fe80000100800 */
[----:B------:R-:W5:Y:S01]  /*10750*/  LDL.LU R36, [R1+0x238] ;  /* 0x0002380001247983 */ /* 0x000f620000300800 */
[----:B0-----:R-:W-:-:S03]  /*10760*/  IADD3 R2, P0, R43, R3, RZ ;  /* 0x000000032b027210 */ /* 0x001fc60007f1e0ff */
[----:B------:R0:W-:Y:S04]  /*10770*/  STL [R1+0x121c], R4 ;  /* 0x00121c0401007387 */ /* 0x0001e80000100800 */
[----:B------:R-:W5:Y:S04]  /*10780*/  LDL.LU R23, [R1+0x2cc] ;  /* 0x0002cc0001177983 */ /* 0x000f680000300800 */
[----:B------:R1:W-:Y:S01]  /*10790*/  STL [R1+0x1258], R2 ;  /* 0x0012580201007387 */ /* 0x0003e20000100800 */
[C---:B0-----:R-:W-:Y:S02]  /*107a0*/  IMAD.X R4, R40.reuse, 0x1, R28, P2 ;  /* 0x0000000128047824 */ /* 0x041fe400010e061c */
[----:B-1----:R-:W-:Y:S01]  /*107b0*/  IMAD.X R2, R40, 0x1, R25, P1 ;  /* 0x0000000128027824 */ /* 0x002fe200008e0619 */
[----:B------:R-:W-:-:S04]  /*107c0*/  IADD3 R5, P1, R43, R57, RZ ;  /* 0x000000392b057210 */ /* 0x000fc80007f3e0ff */
[----:B------:R0:W-:Y:S04]  /*107d0*/  STL [R1+0x1224], R2 ;  /* 0x0012240201007387 */ /* 0x0001e80000100800 */
[----:B------:R-:W-:Y:S04]  /*107e0*/  STL [R1+0x1260], R5 ;  /* 0x0012600501007387 */ /* 0x000fe80000100800 */
[----:B------:R-:W5:Y:S04]  /*107f0*/  LDL.LU R40, [R1+0x240] ;  /* 0x0002400001287983 */ /* 0x000f680000300800 */
[----:B------:R-:W-:Y:S01]  /*10800*/  STL [R1+0x122c], R4 ;  /* 0x00122c0401007387 */ /* 0x000fe20000100800 */
[----:B0-----:R-:W-:-:S03]  /*10810*/  IADD3 R2, P2, R26, R3, RZ ;  /* 0x000000031a027210 */ /* 0x001fc60007f5e0ff */
[----:B------:R-:W5:Y:S04]  /*10820*/  LDL.LU R21, [R1+0x2d0] ;  /* 0x0002d00001157983 */ /* 0x000f680000300800 */
[----:B------:R0:W-:Y:S02]  /*10830*/  STL [R1+0x1268], R2 ;  /* 0x0012680201007387 */ /* 0x0001e40000100800 */
[C---:B0-----:R-:W-:Y:S01]  /*10840*/  IMAD.X R2, R39.reuse, 0x1, R25, P3 ;  /* 0x0000000127027824 */ /* 0x041fe200018e0619 */
[----:B------:R-:W-:Y:S01]  /*10850*/  IADD3 R5, P3, R26, R57, RZ ;  /* 0x000000391a057210 */ /* 0x000fe20007f7e0ff */
[----:B------:R-:W-:-:S03]  /*10860*/  IMAD.X R4, R39, 0x1, R28, P4 ;  /* 0x0000000127047824 */ /* 0x000fc600020e061c */
[----:B------:R2:W-:Y:S04]  /*10870*/  STL [R1+0x1234], R2 ;  /* 0x0012340201007387 */ /* 0x0005e80000100800 */
[----:B------:R0:W-:Y:S04]  /*10880*/  STL [R1+0x1270], R5 ;  /* 0x0012700501007387 */ /* 0x0001e80000100800 */
[----:B------:R-:W5:Y:S04]  /*10890*/  LDL.LU R26, [R1+0x248] ;  /* 0x00024800011a7983 */ /* 0x000f680000300800 */
[----:B------:R1:W-:Y:S04]  /*108a0*/  STL [R1+0x123c], R4 ;  /* 0x00123c0401007387 */ /* 0x0003e80000100800 */
[----:B------:R-:W5:Y:S01]  /*108b0*/  LDL.LU R39, [R1+0x2d4] ;  /* 0x0002d40001277983 */ /* 0x000f620000300800 */
[----:B--2---:R-:W-:-:S05]  /*108c0*/  IADD3 R2, P4, R30, R3, RZ ;  /* 0x000000031e027210 */ /* 0x004fca0007f9e0ff */
[----:B------:R2:W-:Y:S01]  /*108d0*/  STL [R1+0x1278], R2 ;  /* 0x0012780201007387 */ /* 0x0005e20000100800 */
[----:B0-----:R-:W-:Y:S01]  /*108e0*/  IMAD.X R5, R38, 0x1, R25, P5 ;  /* 0x0000000126057824 */ /* 0x001fe200028e0619 */
[----:B-1----:R-:W-:Y:S01]  /*108f0*/  IADD3 R4, P5, R30, R57, RZ ;  /* 0x000000391e047210 */ /* 0x002fe20007fbe0ff */
[----:B--2---:R-:W-:-:S03]  /*10900*/  IMAD.X R2, R38, 0x1, R28, P6 ;  /* 0x0000000126027824 */ /* 0x004fc600030e061c */
[----:B------:R-:W-:Y:S04]  /*10910*/  STL [R1+0x1244], R5 ;  /* 0x0012440501007387 */ /* 0x000fe80000100800 */
[----:B------:R-:W2:Y:S04]  /*10920*/  LDL.LU R30, [R1+0x24c] ;  /* 0x00024c00011e7983 */ /* 0x000ea80000300800 */
[----:B------:R3:W-:Y:S04]  /*10930*/  STL [R1+0x1280], R4 ;  /* 0x0012800401007387 */ /* 0x0007e80000100800 */
[----:B------:R0:W-:Y:S04]  /*10940*/  STL [R1+0x124c], R2 ;  /* 0x00124c0201007387 */ /* 0x0001e80000100800 */
[----:B------:R-:W2:Y:S01]  /*10950*/  LDL.LU R38, [R1+0x2d8] ;  /* 0x0002d80001267983 */ /* 0x000ea20000300800 */
[----:B---3--:R-:W-:-:S05]  /*10960*/  IADD3 R4, P6, R37, R3, RZ ;  /* 0x0000000325047210 */ /* 0x008fca0007fde0ff */
[----:B------:R1:W-:Y:S01]  /*10970*/  STL [R1+0x1288], R4 ;  /* 0x0012880401007387 */ /* 0x0003e20000100800 */
[----:B0-----:R-:W-:Y:S01]  /*10980*/  IMAD.X R2, R35, 0x1, R25, P0 ;  /* 0x0000000123027824 */ /* 0x001fe200000e0619 */
[----:B-1----:R-:W-:Y:S02]  /*10990*/  IADD3 R4, P0, R37, R57, RZ ;  /* 0x0000003925047210 */ /* 0x002fe40007f1e0ff */
[----:B------:R-:W3:Y:S04]  /*109a0*/  LDL.LU R37, [R1+0x254] ;  /* 0x0002540001257983 */ /* 0x000ee80000300800 */
[----:B------:R0:W-:Y:S04]  /*109b0*/  STL [R1+0x1254], R2 ;  /* 0x0012540201007387 */ /* 0x0001e80000100800 */
[----:B------:R5:W-:Y:S01]  /*109c0*/  STL [R1+0x1290], R4 ;  /* 0x0012900401007387 */ /* 0x000be20000100800 */
[----:B0-----:R-:W-:-:S03]  /*109d0*/  IMAD.X R2, R35, 0x1, R28, P1 ;  /* 0x0000000123027824 */ /* 0x001fc600008e061c */
[----:B------:R-:W3:Y:S01]  /*109e0*/  LDL.LU R35, [R1+0x2dc] ;  /* 0x0002dc0001237983 */ /* 0x000ee20000300800 */
[----:B----4-:R-:W-:-:S03]  /*109f0*/  IADD3 R5, P1, R22, R3, RZ ;  /* 0x0000000316057210 */ /* 0x010fc60007f3e0ff */
[----:B------:R0:W-:Y:S04]  /*10a00*/  STL [R1+0x125c], R2 ;  /* 0x00125c0201007387 */ /* 0x0001e80000100800 */
[----:B------:R-:W-:Y:S04]  /*10a10*/  STL [R1+0x1298], R5 ;  /* 0x0012980501007387 */ /* 0x000fe80000100800 */
[----:B------:R-:W4:Y:S01]  /*10a20*/  LDL.LU R43, [R1+0x25c] ;  /* 0x00025c00012b7983 */ /* 0x000f220000300800 */
[----:B-----5:R-:W-:Y:S01]  /*10a30*/  IMAD.X R4, R42, 0x1, R25, P2 ;  /* 0x000000012a047824 */ /* 0x020fe200010e0619 */
[----:B0-----:R-:W-:-:S04]  /*10a40*/  IADD3 R2, P2, R22, R57, RZ ;  /* 0x0000003916027210 */ /* 0x001fc80007f5e0ff */
[----:B------:R-:W-:Y:S04]  /*10a50*/  STL [R1+0x1264], R4 ;  /* 0x0012640401007387 */ /* 0x000fe80000100800 */
[----:B------:R-:W5:Y:S04]  /*10a60*/  LDL.LU R22, [R1+0x2e0] ;  /* 0x0002e00001167983 */ /* 0x000f680000300800 */
[----:B------:R0:W-:Y:S02]  /*10a70*/  STL [R1+0x12a0], R2 ;  /* 0x0012a00201007387 */ /* 0x0001e40000100800 */
[----:B0-----:R-:W-:Y:S01]  /*10a80*/  IMAD.X R2, R42, 0x1, R28, P3 ;  /* 0x000000012a027824 */ /* 0x001fe200018e061c */
[----:B------:R-:W-:-:S04]  /*10a90*/  IADD3 R5, P3, R36, R3, RZ ;  /* 0x0000000324057210 */ /* 0x000fc80007f7e0ff */
[----:B------:R0:W-:Y:S04]  /*10aa0*/  STL [R1+0x126c], R2 ;  /* 0x00126c0201007387 */ /* 0x0001e80000100800 */
[----:B------:R-:W-:Y:S01]  /*10ab0*/  STL [R1+0x12a8], R5 ;  /* 0x0012a80501007387 */ /* 0x000fe20000100800 */
[----:B------:R-:W-:-:S03]  /*10ac0*/  IMAD.X R4, R23, 0x1, R25, P4 ;  /* 0x0000000117047824 */ /* 0x000fc600020e0619 */
[----:B------:R-:W5:Y:S01]  /*10ad0*/  LDL.LU R42, [R1+0x260] ;  /* 0x00026000012a7983 */ /* 0x000f620000300800 */
[----:B0-----:R-:W-:-:S03]  /*10ae0*/  IADD3 R2, P4, R36, R57, RZ ;  /* 0x0000003924027210 */ /* 0x001fc60007f9e0ff */
        /* <DEDUP_REMOVED lines=10> */
[----:B------:R0:W-:Y:S04]  /*10b90*/  STL [R1+0x1284], R4 ;  /* 0x0012840401007387 */ /* 0x0001e80000100800 */
[----:B------:R-:W5:Y:S01]  /*10ba0*/  LDL.LU R40, [R1+0x2e8] ;  /* 0x0002e80001287983 */ /* 0x000f620000300800 */
[----:B0-----:R-:W-:-:S03]  /*10bb0*/  IMAD.X R4, R21, 0x1, R28, P0 ;  /* 0x0000000115047824 */ /* 0x001fc600000e061c */
[----:B------:R0:W-:Y:S04]  /*10bc0*/  STL [R1+0x12c0], R2 ;  /* 0x0012c00201007387 */ /* 0x0001e80000100800 */
[----:B------:R1:W-:Y:S01]  /*10bd0*/  STL [R1+0x128c], R4 ;  /* 0x00128c0401007387 */ /* 0x0003e20000100800 */
[----:B------:R-:W-:-:S05]  /*10be0*/  IADD3 R5, P0, R26, R3, RZ ;  /* 0x000000031a057210 */ /* 0x000fca0007f1e0ff */
[----:B------:R-:W-:Y:S01]  /*10bf0*/  STL [R1+0x12c8], R5 ;  /* 0x0012c80501007387 */ /* 0x000fe20000100800 */
        /* <DEDUP_REMOVED lines=11> */
[----:B------:R-:W-:-:S04]  /*10cb0*/  IADD3 R5, P3, R30, R57, RZ ;  /* 0x000000391e057210 */ /* 0x000fc80007f7e0ff */
[----:B------:R3:W-:Y:S04]  /*10cc0*/  STL [R1+0x12a4], R2 ;  /* 0x0012a40201007387 */ /* 0x0007e80000100800 */
[----:B------:R-:W-:Y:S04]  /*10cd0*/  STL [R1+0x12e0], R5 ;  /* 0x0012e00501007387 */ /* 0x000fe80000100800 */
[----:B------:R-:W2:Y:S01]  /*10ce0*/  LDL.LU R30, [R1+0x274] ;  /* 0x00027400011e7983 */ /* 0x000ea20000300800 */
[----:B-1----:R-:W-:Y:S01]  /*10cf0*/  IMAD.X R4, R38, 0x1, R28, P4 ;  /* 0x0000000126047824 */ /* 0x002fe200020e061c */
[----:B---3--:R-:W-:-:S04]  /*10d00*/  IADD3 R2, P4, R37, R3, RZ ;  /* 0x0000000325027210 */ /* 0x008fc80007f9e0ff */
[----:B------:R0:W-:Y:S04]  /*10d10*/  STL [R1+0x12ac], R4 ;  /* 0x0012ac0401007387 */ /* 0x0001e80000100800 */
[----:B------:R1:W-:Y:S04]  /*10d20*/  STL [R1+0x12e8], R2 ;  /* 0x0012e80201007387 */ /* 0x0003e80000100800 */
[----:B------:R-:W3:Y:S01]  /*10d30*/  LDL.LU R38, [R1+0x2f0] ;  /* 0x0002f00001267983 */ /* 0x000ee20000300800 */
[----:B0-----:R-:W-:Y:S01]  /*10d40*/  IMAD.X R4, R35, 0x1, R25, P5 ;  /* 0x0000000123047824 */ /* 0x001fe200028e0619 */
[----:B-1----:R-:W-:Y:S01]  /*10d50*/  IADD3 R2, P5, R37, R57, RZ ;  /* 0x0000003925027210 */ /* 0x002fe20007fbe0ff */
[----:B------:R-:W-:-:S03]  /*10d60*/  IMAD.X R5, R35, 0x1, R28, P6 ;  /* 0x0000000123057824 */ /* 0x000fc600030e061c */
[----:B------:R4:W-:Y:S04]  /*10d70*/  STL [R1+0x12b4], R4 ;  /* 0x0012b40401007387 */ /* 0x0009e80000100800 */
[----:B------:R5:W-:Y:S01]  /*10d80*/  STL [R1+0x12f0], R2 ;  /* 0x0012f00201007387 */ /* 0x000be20000100800 */
[----:B----4-:R-:W-:-:S03]  /*10d90*/  IADD3 R4, P6, R43, R3, RZ ;  /* 0x000000032b047210 */ /* 0x010fc60007fde0ff */
[----:B------:R-:W-:Y:S04]  /*10da0*/  STL [R1+0x12bc], R5 ;  /* 0x0012bc0501007387 */ /* 0x000fe80000100800 */
[----:B------:R-:W4:Y:S01]  /*10db0*/  LDL.LU R35, [R1+0x278] ;  /* 0x0002780001237983 */ /* 0x000f220000300800 */
[----:B-----5:R-:W-:-:S03]  /*10dc0*/  IMAD.X R2, R22, 0x1, R25, P0 ;  /* 0x0000000116027824 */ /* 0x020fc600000e0619 */
[----:B------:R0:W-:Y:S04]  /*10dd0*/  STL [R1+0x12f8], R4 ;  /* 0x0012f80401007387 */ /* 0x0001e80000100800 */
[----:B------:R-:W5:Y:S04]  /*10de0*/  LDL.LU R37, [R1+0x2f4] ;  /* 0x0002f40001257983 */ /* 0x000f680000300800 */
[----:B------:R1:W-:Y:S01]  /*10df0*/  STL [R1+0x12c4], R2 ;  /* 0x0012c40201007387 */ /* 0x0003e20000100800 */
[----:B0-----:R-:W-:Y:S01]  /*10e00*/  IMAD.X R4, R22, 0x1, R28, P1 ;  /* 0x0000000116047824 */ /* 0x001fe200008e061c */
[----:B-1----:R-:W-:-:S05]  /*10e10*/  IADD3 R2, P0, R43, R57, RZ ;  /* 0x000000392b027210 */ /* 0x002fca0007f1e0ff */
[----:B------:R0:W-:Y:S01]  /*10e20*/  STL [R1+0x1300], R2 ;  /* 0x0013000201007387 */ /* 0x0001e20000100800 */
[----:B------:R-:W-:-:S03]  /*10e30*/  IADD3 R5, P1, R42, R3, RZ ;  /* 0x000000032a057210 */ /* 0x000fc60007f3e0ff */
[----:B------:R1:W-:Y:S04]  /*10e40*/  STL [R1+0x12cc], R4 ;  /* 0x0012cc0401007387 */ /* 0x0003e80000100800 */
[----:B------:R-:W-:Y:S01]  /*10e50*/  STL [R1+0x1308], R5 ;  /* 0x0013080501007387 */ /* 0x000fe20000100800 */
[----:B0-----:R-:W-:-:S03]  /*10e60*/  IMAD.X R2, R36, 0x1, R25, P2 ;  /* 0x0000000124027824 */ /* 0x001fc600010e0619 */
[----:B------:R-:W5:Y:S01]  /*10e70*/  LDL.LU R20, [R1+0x280] ;  /* 0x0002800001147983 */ /* 0x000f620000300800 */
[----:B-1----:R-:W-:-:S03]  /*10e80*/  IADD3 R4, P2, R42, R57, RZ ;  /* 0x000000392a047210 */ /* 0x002fc60007f5e0ff */
[----:B------:R0:W-:Y:S04]  /*10e90*/  STL [R1+0x12d4], R2 ;  /* 0x0012d40201007387 */ /* 0x0001e80000100800 */
[----:B------:R1:W-:Y:S01]  /*10ea0*/  STL [R1+0x1310], R4 ;  /* 0x0013100401007387 */ /* 0x0003e20000100800 */
[----:B0-----:R-:W-:-:S03]  /*10eb0*/  IMAD.X R2, R36, 0x1, R28, P3 ;  /* 0x0000000124027824 */ /* 0x001fc600018e061c */
[----:B------:R-:W5:Y:S04]  /*10ec0*/  LDL.LU R36, [R1+0x2f8] ;  /* 0x0002f80001247983 */ /* 0x000f680000300800 */
[----:B------:R0:W-:Y:S01]  /*10ed0*/  STL [R1+0x12dc], R2 ;  /* 0x0012dc0201007387 */ /* 0x0001e20000100800 */
[----:B------:R-:W-:-:S05]  /*10ee0*/  IADD3 R5, P3, R23, R3, RZ ;  /* 0x0000000317057210 */ /* 0x000fca0007f7e0ff */
[----:B------:R-:W-:Y:S01]  /*10ef0*/  STL [R1+0x1318], R5 ;  /* 0x0013180501007387 */ /* 0x000fe20000100800 */
[----:B-1----:R-:W-:-:S03]  /*10f00*/  IMAD.X R4, R40, 0x1, R25, P4 ;  /* 0x0000000128047824 */ /* 0x002fc600020e0619 */
[----:B------:R-:W5:Y:S01]  /*10f10*/  LDL.LU R44, [R1+0x288] ;  /* 0x00028800012c7983 */ /* 0x000f620000300800 */
[----:B0-----:R-:W-:-:S03]  /*10f20*/  IADD3 R2, P4, R23, R57, RZ ;  /* 0x0000003917027210 */ /* 0x001fc60007f9e0ff */
[----:B------:R0:W-:Y:S04]  /*10f30*/  STL [R1+0x12e4], R4 ;  /* 0x0012e40401007387 */ /* 0x0001e80000100800 */
[----:B------:R-:W5:Y:S01]  /*10f40*/  LDL.LU R21, [R1+0x2fc] ;  /* 0x0002fc0001157983 */ /* 0x000f620000300800 */
[----:B0-----:R-:W-:-:S03]  /*10f50*/  IMAD.X R4, R40, 0x1, R28, P5 ;  /* 0x0000000128047824 */ /* 0x001fc600028e061c */
[----:B------:R0:W-:Y:S04]  /*10f60*/  STL [R1+0x1320], R2 ;  /* 0x0013200201007387 */ /* 0x0001e80000100800 */
[----:B------:R-:W5:Y:S04]  /*10f70*/  LDL.LU R43, [R1+0x28c] ;  /* 0x00028c00012b7983 */ /* 0x000f680000300800 */
[----:B------:R1:W-:Y:S04]  /*10f80*/  STL [R1+0x12ec], R4 ;  /* 0x0012ec0401007387 */ /* 0x0003e80000100800 */
[----:B------:R-:W5:Y:S01]  /*10f90*/  LDL.LU R22, [R1+0x300] ;  /* 0x0003000001167983 */ /* 0x000f620000300800 */
[----:B0-----:R-:W-:-:S05]  /*10fa0*/  IADD3 R2, P5, R26, R3, RZ ;  /* 0x000000031a027210 */ /* 0x001fca0007fbe0ff */
[----:B------:R0:W-:Y:S04]  /*10fb0*/  STL [R1+0x1328], R2 ;  /* 0x0013280201007387 */ /* 0x0001e80000100800 */
[----:B------:R-:W5:Y:S01]  /*10fc0*/  LDL.LU R42, [R1+0x294] ;  /* 0x00029400012a7983 */ /* 0x000f620000300800 */
[----:B-1----:R-:W-:Y:S01]  /*10fd0*/  IMAD.X R4, R39, 0x1, R25, P6 ;  /* 0x0000000127047824 */ /* 0x002fe200030e0619 */
[----:B0-----:R-:W-:-:S04]  /*10fe0*/  IADD3 R2, P6, R26, R57, RZ ;  /* 0x000000391a027210 */ /* 0x001fc80007fde0ff */
[----:B------:R0:W-:Y:S04]  /*10ff0*/  STL [R1+0x12f4], R4 ;  /* 0x0012f40401007387 */ /* 0x0001e80000100800 */
[----:B------:R-:W5:Y:S01]  /*11000*/  LDL.LU R23, [R1+0x304] ;  /* 0x0003040001177983 */ /* 0x000f620000300800 */
[----:B0-----:R-:W-:-:S03]  /*11010*/  IMAD.X R4, R39, 0x1, R28, P0 ;  /* 0x0000000127047824 */ /* 0x001fc600000e061c */
[----:B------:R2:W-:Y:S04]  /*11020*/  STL [R1+0x1330], R2 ;  /* 0x0013300201007387 */ /* 0x0005e80000100800 */
[----:B------:R-:W5:Y:S04]  /*11030*/  LDL.LU R40, [R1+0x298] ;  /* 0x0002980001287983 */ /* 0x000f680000300800 */
[----:B------:R3:W-:Y:S04]  /*11040*/  STL [R1+0x12fc], R4 ;  /* 0x0012fc0401007387 */ /* 0x0007e80000100800 */
[----:B------:R-:W5:Y:S01]  /*11050*/  LDL.LU R26, [R1+0x308] ;  /* 0x00030800011a7983 */ /* 0x000f620000300800 */
[----:B--2---:R-:W-:-:S05]  /*11060*/  IADD3 R2, P0, R30, R3, RZ ;  /* 0x000000031e027210 */ /* 0x004fca0007f1e0ff */
[----:B------:R0:W-:Y:S04]  /*11070*/  STL [R1+0x1338], R2 ;  /* 0x0013380201007387 */ /* 0x0001e80000100800 */
[----:B------:R-:W2:Y:S01]  /*11080*/  LDL.LU R39, [R1+0x2a0] ;  /* 0x0002a00001277983 */ /* 0x000ea20000300800 */
[----:B---3--:R-:W-:Y:S01]  /*11090*/  IMAD.X R4, R38, 0x1, R25, P1 ;  /* 0x0000000126047824 */ /* 0x008fe200008e0619 */
[----:B0-----:R-:W-:Y:S01]  /*110a0*/  IADD3 R2, P1, R30, R57, RZ ;  /* 0x000000391e027210 */ /* 0x001fe20007f3e0ff */
[----:B------:R-:W-:-:S03]  /*110b0*/  IMAD.X R5, R38, 0x1, R28, P2 ;  /* 0x0000000126057824 */ /* 0x000fc600010e061c */
[----:B------:R4:W-:Y:S04]  /*110c0*/  STL [R1+0x1304], R4 ;  /* 0x0013040401007387 */ /* 0x0009e80000100800 */
[----:B------:R5:W-:Y:S04]  /*110d0*/  STL [R1+0x1340], R2 ;  /* 0x0013400201007387 */ /* 0x000be80000100800 */
[----:B------:R-:W-:Y:S04]  /*110e0*/  STL [R1+0x130c], R5 ;  /* 0x00130c0501007387 */ /* 0x000fe80000100800 */
[----:B------:R-:W3:Y:S01]  /*110f0*/  LDL.LU R30, [R1+0x2a8] ;  /* 0x0002a800011e7983 */ /* 0x000ee20000300800 */
[----:B----4-:R-:W-:-:S05]  /*11100*/  IADD3 R4, P2, R35, R3, RZ ;  /* 0x0000000323047210 */ /* 0x010fca0007f5e0ff */
[----:B------:R0:W-:Y:S04]  /*11110*/  STL [R1+0x1348], R4 ;  /* 0x0013480401007387 */ /* 0x0001e80000100800 */
[----:B------:R-:W4:Y:S01]  /*11120*/  LDL.LU R38, [R1+0x310] ;  /* 0x0003100001267983 */ /* 0x000f220000300800 */
[----:B-----5:R-:W-:-:S05]  /*11130*/  IMAD.X R2, R37, 0x1, R25, P3 ;  /* 0x0000000125027824 */ /* 0x020fca00018e0619 */
[----:B------:R1:W-:Y:S01]  /*11140*/  STL [R1+0x1314], R2 ;  /* 0x0013140201007387 */ /* 0x0003e20000100800 */
[----:B0-----:R-:W-:Y:S01]  /*11150*/  IMAD.X R4, R37, 0x1, R28, P4 ;  /* 0x0000000125047824 */ /* 0x001fe200020e061c */
[----:B-1----:R-:W-:Y:S02]  /*11160*/  IADD3 R2, P3, R35, R57, RZ ;  /* 0x0000003923027210 */ /* 0x002fe40007f7e0ff */
[----:B------:R-:W5:Y:S04]  /*11170*/  LDL.LU R35, [R1+0x31c] ;  /* 0x00031c0001237983 */ /* 0x000f680000300800 */
[----:B------:R0:W-:Y:S04]  /*11180*/  STL [R1+0x1350], R2 ;  /* 0x0013500201007387 */ /* 0x0001e80000100800 */
[----:B------:R-:W5:Y:S01]  /*11190*/  LDL.LU R37, [R1+0x314] ;  /* 0x0003140001257983 */ /* 0x000f620000300800 */
[----:B0-----:R-:W-:-:S03]  /*111a0*/  IADD3 R2, P4, R20, R3, RZ ;  /* 0x0000000314027210 */ /* 0x001fc60007f9e0ff */
[----:B------:R-:W-:Y:S04]  /*111b0*/  STL [R1+0x131c], R4 ;  /* 0x00131c0401007387 */ /* 0x000fe80000100800 */
[----:B------:R0:W-:Y:S01]  /*111c0*/  STL [R1+0x1358], R2 ;  /* 0x0013580201007387 */ /* 0x0001e20000100800 */
[----:B------:R-:W-:Y:S01]  /*111d0*/  IMAD.X R5, R36, 0x1, R25, P5 ;  /* 0x0000000124057824 */ /* 0x000fe200028e0619 */
[----:B0-----:R-:W-:Y:S01]  /*111e0*/  IADD3 R2, P5, R20, R57, RZ ;  /* 0x0000003914027210 */ /* 0x001fe20007fbe0ff */
[----:B------:R-:W-:-:S03]  /*111f0*/  IMAD.X R4, R36, 0x1, R28, P6 ;  /* 0x0000000124047824 */ /* 0x000fc600030e061c */
[----:B------:R-:W-:Y:S04]  /*11200*/  STL [R1+0x1324], R5 ;  /* 0x0013240501007387 */ /* 0x000fe80000100800 */
[----:B------:R-:W5:Y:S04]  /*11210*/  LDL.LU R36, [R1+0x318] ;  /* 0x0003180001247983 */ /* 0x000f680000300800 */
[----:B------:R0:W-:Y:S04]  /*11220*/  STL [R1+0x1360], R2 ;  /* 0x0013600201007387 */ /* 0x0001e80000100800 */
[----:B------:R1:W-:Y:S01]  /*11230*/  STL [R1+0x132c], R4 ;  /* 0x00132c0401007387 */ /* 0x0003e20000100800 */
[C---:B0-----:R-:W-:Y:S01]  /*11240*/  IADD3 R2, P6, R44.reuse, R3, RZ ;  /* 0x000000032c027210 */ /* 0x041fe20007fde0ff */
[----:B-1----:R-:W-:Y:S01]  /*11250*/  IMAD.X R4, R21, 0x1, R25, P0 ;  /* 0x0000000115047824 */ /* 0x002fe200000e0619 */
[----:B------:R-:W-:-:S03]  /*11260*/  IADD3 R5, P0, R44, R57, RZ ;  /* 0x000000392c057210 */ /* 0x000fc60007f1e0ff */
[----:B------:R0:W-:Y:S04]  /*11270*/  STL [R1+0x1368], R2 ;  /* 0x0013680201007387 */ /* 0x0001e80000100800 */
[----:B------:R1:W-:Y:S04]  /*11280*/  STL [R1+0x1334], R4 ;  /* 0x0013340401007387 */ /* 0x0003e80000100800 */
[----:B------:R1:W-:Y:S01]  /*11290*/  STL [R1+0x1370], R5 ;  /* 0x0013700501007387 */ /* 0x0003e20000100800 */
[----:B0-----:R-:W-:Y:S01]  /*112a0*/  IMAD.X R2, R21, 0x1, R28, P1 ;  /* 0x0000000115027824 */ /* 0x001fe200008e061c */
[----:B-1----:R-:W-:-:S04]  /*112b0*/  IADD3 R4, P1, R43, R3, RZ ;  /* 0x000000032b047210 */ /* 0x002fc80007f3e0ff */
[----:B------:R0:W-:Y:S01]  /*112c0*/  STL [R1+0x133c], R2 ;  /* 0x00133c0201007387 */ /* 0x0001e20000100800 */
[----:B------:R-:W-:-:S03]  /*112d0*/  IMAD.X R5, R22, 0x1, R25, P2 ;  /* 0x0000000116057824 */ /* 0x000fc600010e0619 */
[----:B------:R1:W-:Y:S04]  /*112e0*/  STL [R1+0x1378], R4 ;  /* 0x0013780401007387 */ /* 0x0003e80000100800 */
[----:B------:R1:W-:Y:S01]  /*112f0*/  STL [R1+0x1344], R5 ;  /* 0x0013440501007387 */ /* 0x0003e20000100800 */
[----:B0-----:R-:W-:Y:S01]  /*11300*/  IADD3 R2, P2, R43, R57, RZ ;  /* 0x000000392b027210 */ /* 0x001fe20007f5e0ff */
[----:B-1----:R-:W-:-:S04]  /*11310*/  IMAD.X R4, R22, 0x1, R28, P3 ;  /* 0x0000000116047824 */ /* 0x002fc800018e061c */
[----:B------:R0:W-:Y:S01]  /*11320*/  STL [R1+0x1380], R2 ;  /* 0x0013800201007387 */ /* 0x0001e20000100800 */
[----:B------:R-:W-:-:S03]  /*11330*/  IADD3 R5, P3, R42, R3, RZ ;  /* 0x000000032a057210 */ /* 0x000fc60007f7e0ff */
[----:B------:R1:W-:Y:S04]  /*11340*/  STL [R1+0x134c], R4 ;  /* 0x00134c0401007387 */ /* 0x0003e80000100800 */
[----:B------:R1:W-:Y:S01]  /*11350*/  STL [R1+0x1384], R5 ;  /* 0x0013840501007387 */ /* 0x0003e20000100800 */
[C---:B0-----:R-:W-:Y:S01]  /*11360*/  IMAD.X R2, R23.reuse, 0x1, R25, P4 ;  /* 0x0000000117027824 */ /* 0x041fe200020e0619 */
[----:B-1----:R-:W-:Y:S01]  /*11370*/  IADD3 R4, P4, R42, R57, RZ ;  /* 0x000000392a047210 */ /* 0x002fe20007f9e0ff */
[----:B------:R-:W-:-:S03]  /*11380*/  IMAD.X R5, R23, 0x1, R28, P5 ;  /* 0x0000000117057824 */ /* 0x000fc600028e061c */
[----:B------:R0:W-:Y:S04]  /*11390*/  STL [R1+0x1354], R2 ;  /* 0x0013540201007387 */ /* 0x0001e80000100800 */
[----:B------:R1:W-:Y:S04]  /*113a0*/  STL [R1+0x1388], R4 ;  /* 0x0013880401007387 */ /* 0x0003e80000100800 */
[----:B------:R1:W-:Y:S01]  /*113b0*/  STL [R1+0x135c], R5 ;  /* 0x00135c0501007387 */ /* 0x0003e20000100800 */
[----:B0-----:R-:W-:Y:S01]  /*113c0*/  IADD3 R2, P5, R40, R3, RZ ;  /* 0x0000000328027210 */ /* 0x001fe20007fbe0ff */
[----:B-1----:R-:W-:-:S04]  /*113d0*/  IMAD.X R4, R26, 0x1, R25, P6 ;  /* 0x000000011a047824 */ /* 0x002fc800030e0619 */
[----:B------:R0:W-:Y:S01]  /*113e0*/  STL [R1+0x138c], R2 ;  /* 0x00138c0201007387 */ /* 0x0001e20000100800 */
[----:B------:R-:W-:-:S03]  /*113f0*/  IADD3 R5, P6, R40, R57, RZ ;  /* 0x0000003928057210 */ /* 0x000fc60007fde0ff */
[----:B------:R-:W-:Y:S04]  /*11400*/  STL [R1+0x1364], R4 ;  /* 0x0013640401007387 */ /* 0x000fe80000100800 */
[----:B------:R1:W-:Y:S01]  /*11410*/  STL [R1+0x1390], R5 ;  /* 0x0013900501007387 */ /* 0x0003e20000100800 */
[----:B0-----:R-:W-:-:S05]  /*11420*/  IMAD.X R2, R26, 0x1, R28, P0 ;  /* 0x000000011a027824 */ /* 0x001fca00000e061c */
[----:B------:R-:W-:Y:S01]  /*11430*/  STL [R1+0x136c], R2 ;  /* 0x00136c0201007387 */ /* 0x000fe20000100800 */
[----:B-1----:R-:W-:Y:S01]  /*11440*/  IMAD.X R5, R0, 0x1, R25, P1 ;  /* 0x0000000100057824 */ /* 0x002fe200008e0619 */
[----:B--2---:R-:W-:-:S05]  /*11450*/  IADD3 R4, P0, R39, R3, RZ ;  /* 0x0000000327047210 */ /* 0x004fca0007f1e0ff */
[----:B------:R0:W-:Y:S04]  /*11460*/  STL [R1+0x1394], R4 ;  /* 0x0013940401007387 */ /* 0x0001e80000100800 */
[----:B------:R-:W-:Y:S01]  /*11470*/  STL [R1+0x1374], R5 ;  /* 0x0013740501007387 */ /* 0x000fe20000100800 */
[----:B0-----:R-:W-:-:S03]  /*11480*/  IMAD.X R4, R0, 0x1, R28, P2 ;  /* 0x0000000100047824 */ /* 0x001fc600010e061c */
[----:B------:R-:W2:Y:S01]  /*11490*/  LDL.LU R0, [R1+0x1560] ;  /* 0x0015600001007983 */ /* 0x000ea20000300800 */
[----:B------:R-:W-:-:S05]  /*114a0*/  IADD3 R2, P1, R39, R57, RZ ;  /* 0x0000003927027210 */ /* 0x000fca0007f3e0ff */
[----:B------:R3:W-:Y:S04]  /*114b0*/  STL [R1+0x1398], R2 ;  /* 0x0013980201007387 */ /* 0x0007e80000100800 */
[----:B------:R0:W-:Y:S01]  /*114c0*/  STL [R1+0x137c], R4 ;  /* 0x00137c0401007387 */ /* 0x0001e20000100800 */
[----:B---3--:R-:W-:-:S05]  /*114d0*/  IADD3 R2, P2, R30, R3, RZ ;  /* 0x000000031e027210 */ /* 0x008fca0007f5e0ff */
[----:B------:R-:W-:Y:S01]  /*114e0*/  STL [R1+0xcb0], R2 ;  /* 0x000cb00201007387 */ /* 0x000fe20000100800 */
[----:B----4-:R-:W-:Y:S01]  /*114f0*/  IMAD.X R3, R38, 0x1, R25, P3 ;  /* 0x0000000126037824 */ /* 0x010fe200018e0619 */
[----:B0-----:R-:W-:-:S04]  /*11500*/  IADD3 R4, P3, R30, R57, RZ ;  /* 0x000000391e047210 */ /* 0x001fc80007f7e0ff */
[----:B------:R0:W-:Y:S04]  /*11510*/  STL [R1+0xcac], R3 ;  /* 0x000cac0301007387 */ /* 0x0001e80000100800 */
[----:B------:R5:W-:Y:S01]  /*11520*/  STL [R1+0xca8], R4 ;  /* 0x000ca80401007387 */ /* 0x000be20000100800 */
[----:B0-----:R-:W-:Y:S01]  /*11530*/  IMAD.X R3, R38, 0x1, R28, P4 ;  /* 0x0000000126037824 */ /* 0x001fe200020e061c */
[----:B-----5:R-:W-:-:S04]  /*11540*/  IADD3 R4, P4, R35, UR8, RZ ;  /* 0x0000000823047c10 */ /* 0x020fc8000ff9e0ff */
[----:B------:R0:W-:Y:S01]  /*11550*/  STL [R1+0xc94], R3 ;  /* 0x000c940301007387 */ /* 0x0001e20000100800 */
[C---:B------:R-:W-:Y:S02]  /*11560*/  IMAD.X R6, R37.reuse, 0x1, R25, P5 ;  /* 0x0000000125067824 */ /* 0x040fe400028e0619 */
[----:B0-----:R-:W-:-:S03]  /*11570*/  IMAD.X R3, R37, 0x1, R28, P6 ;  /* 0x0000000125037824 */ /* 0x001fc600030e061c */
[----:B------:R0:W-:Y:S01]  /*11580*/  STL [R1+0xc98], R6 ;  /* 0x000c980601007387 */ /* 0x0001e20000100800 */
[----:B------:R-:W-:-:S03]  /*11590*/  SHF.R.S32.HI R2, RZ, 0x1f, R30 ;  /* 0x0000001fff027819 */ /* 0x000fc6000001141e */
[----:B------:R-:W-:Y:S04]  /*115a0*/  STL [R1+0x784], R4 ;  /* 0x0007840401007387 */ /* 0x000fe80000100800 */
[----:B------:R1:W-:Y:S01]  /*115b0*/  STL [R1+0xc9c], R3 ;  /* 0x000c9c0301007387 */ /* 0x0003e20000100800 */
[--C-:B------:R-:W-:Y:S02]  /*115c0*/  IMAD.X R7, R2, 0x1, R25.reuse, P2 ;  /* 0x0000000102077824 */ /* 0x100fe400010e0619 */
[C---:B0-----:R-:W-:Y:S02]  /*115d0*/  IMAD.X R6, R36.reuse, 0x1, R25, P0 ;  /* 0x0000000124067824 */ /* 0x041fe400000e0619 */
[----:B-1----:R-:W-:Y:S01]  /*115e0*/  IMAD.X R3, R36, 0x1, R28, P1 ;  /* 0x0000000124037824 */ /* 0x002fe200008e061c */
[----:B------:R-:W-:Y:S01]  /*115f0*/  UIMAD UR29, UR13, 0x3f, URZ ;  /* 0x0000003f0d1d78a4 */ /* 0x000fe2000f8e023f */
[----:B------:R-:W0:Y:S01]  /*11600*/  LDC R36, c[0x0][0x230] ;  /* 0x00008c00ff247b82 */ /* 0x000e220000000800 */
[----:B--2---:R-:W-:-:S05]  /*11610*/  IADD3 R5, P5, R0, UR8, RZ ;  /* 0x0000000800057c10 */ /* 0x004fca000ffbe0ff */
[----:B------:R-:W-:Y:S04]  /*11620*/  STL [R1+0x78c], R5 ;  /* 0x00078c0501007387 */ /* 0x000fe80000100800 */
[----:B------:R1:W-:Y:S04]  /*11630*/  STL [R1+0xca0], R6 ;  /* 0x000ca00601007387 */ /* 0x0003e80000100800 */
[----:B------:R2:W-:Y:S01]  /*11640*/  STL [R1+0xca4], R3 ;  /* 0x000ca40301007387 */ /* 0x0005e20000100800 */
[----:B-1----:R-:W-:Y:S01]  /*11650*/  IMAD.X R6, R2, 0x1, R28, P3 ;  /* 0x0000000102067824 */ /* 0x002fe200018e061c */
[----:B------:R-:W-:-:S02]  /*11660*/  LEA.HI.X.SX32 R2, R0, UR9, 0x1, P5 ;  /* 0x0000000900027c11 */ /* 0x000fc4000a8f0eff */
[----:B------:R1:W-:Y:S01]  /*11670*/  STL [R1+0xc90], R7 ;  /* 0x000c900701007387 */ /* 0x0003e20000100800 */
[----:B--2---:R-:W-:-:S03]  /*11680*/  LEA.HI.X.SX32 R3, R35, UR9, 0x1, P4 ;  /* 0x0000000923037c11 */ /* 0x004fc6000a0f0eff */
[----:B------:R2:W-:Y:S04]  /*11690*/  STL [R1+0x89c], R6 ;  /* 0x00089c0601007387 */ /* 0x0005e80000100800 */
[----:B------:R-:W3:Y:S04]  /*116a0*/  LDL.LU R0, [R1+0x155c] ;  /* 0x00155c0001007983 */ /* 0x000ee80000300800 */
[----:B------:R-:W-:Y:S04]  /*116b0*/  STL [R1+0x780], R3 ;  /* 0x0007800301007387 */ /* 0x000fe80000100800 */
[----:B------:R-:W-:Y:S04]  /*116c0*/  STL [R1+0x788], R2 ;  /* 0x0007880201007387 */ /* 0x000fe80000100800 */
        /* <DEDUP_REMOVED lines=214> */
[----:B------:R-:W-:Y:S01]  /*12430*/  STL [R1+0xe4], RZ ;  /* 0x0000e4ff01007387 */ /* 0x000fe20000100800 */
[----:B------:R-:W-:-:S03]  /*12440*/  USHF.R.S32.HI UR31, URZ, 0x1f, UR29 ;  /* 0x0000001f3f1f7899 */ /* 0x000fc6000801141d */
[----:B------:R-:W-:Y:S01]  /*12450*/  STL [R1+0xe8], RZ ;  /* 0x0000e8ff01007387 */ /* 0x000fe20000100800 */
[----:B-1----:R-:W-:-:S03]  /*12460*/  IADD3 R7, P0, R5, UR29, RZ ;  /* 0x0000001d05077c10 */ /* 0x002fc6000ff1e0ff */
[----:B------:R-:W-:Y:S01]  /*12470*/  STL [R1+0xec], RZ ;  /* 0x0000ecff01007387 */ /* 0x000fe20000100800 */
[----:B--2---:R-:W-:-:S03]  /*12480*/  IADD3 R6, P1, R4, UR29, RZ ;  /* 0x0000001d04067c10 */ /* 0x004fc6000ff3e0ff */
[----:B------:R-:W-:Y:S04]  /*12490*/  STL [R1+0x430], RZ ;  /* 0x000430ff01007387 */ /* 0x000fe80000100800 */
[----:B------:R-:W-:Y:S04]  /*124a0*/  STL [R1+0x434], RZ ;  /* 0x000434ff01007387 */ /* 0x000fe80000100800 */
[----:B------:R-:W-:Y:S04]  /*124b0*/  STL [R1+0x438], RZ ;  /* 0x000438ff01007387 */ /* 0x000fe80000100800 */
[----:B------:R-:W-:Y:S01]  /*124c0*/  STL [R1+0x43c], RZ ;  /* 0x00043cff01007387 */ /* 0x000fe20000100800 */
[----:B------:R-:W-:-:S03]  /*124d0*/  UIMAD UR27, UR13, 0x3e, URZ ;  /* 0x0000003e0d1b78a4 */ /* 0x000fc6000f8e023f */
[----:B------:R-:W-:Y:S04]  /*124e0*/  STL [R1+0x420], RZ ;  /* 0x000420ff01007387 */ /* 0x000fe80000100800 */
[----:B------:R-:W-:Y:S04]  /*124f0*/  STL [R1+0x424], RZ ;  /* 0x000424ff01007387 */ /* 0x000fe80000100800 */
[----:B------:R1:W-:Y:S04]  /*12500*/  STL [R1+0x8a4], R7 ;  /* 0x0008a40701007387 */ /* 0x0003e80000100800 */
[----:B------:R-:W-:Y:S04]  /*12510*/  STL [R1+0x428], RZ ;  /* 0x000428ff01007387 */ /* 0x000fe80000100800 */
[----:B------:R2:W-:Y:S01]  /*12520*/  STL [R1+0x8ac], R6 ;  /* 0x0008ac0601007387 */ /* 0x0005e20000100800 */
[----:B-1----:R-:W-:Y:S01]  /*12530*/  IADD3.X R7, R2, UR31, RZ, P0, !PT ;  /* 0x0000001f02077c10 */ /* 0x002fe200087fe4ff */
[----:B------:R-:W-:-:S04]  /*12540*/  USHF.R.S32.HI UR29, URZ, 0x1f, UR27 ;  /* 0x0000001f3f1d7899 */ /* 0x000fc8000801141b */
[----:B------:R1:W-:Y:S01]  /*12550*/  STL [R1+0x8a0], R7 ;  /* 0x0008a00701007387 */ /* 0x0003e20000100800 */
[----:B--2---:R-:W-:-:S05]  /*12560*/  IADD3.X R6, R3, UR31, RZ, P1, !PT ;  /* 0x0000001f03067c10 */ /* 0x004fca0008ffe4ff */
[----:B------:R2:W-:Y:S01]  /*12570*/  STL [R1+0x8a8], R6 ;  /* 0x0008a80601007387 */ /* 0x0005e20000100800 */
[----:B-1----:R-:W-:Y:S01]  /*12580*/  IADD3 R7, P0, R5, UR27, RZ ;  /* 0x0000001b05077c10 */ /* 0x002fe2000ff1e0ff */
[----:B------:R-:W-:-:S04]  /*12590*/  UIMAD UR25, UR13, 0x3d, URZ ;  /* 0x0000003d0d1978a4 */ /* 0x000fc8000f8e023f */
[----:B------:R1:W-:Y:S01]  /*125a0*/  STL [R1+0x8b4], R7 ;  /* 0x0008b40701007387 */ /* 0x0003e20000100800 */
[----:B--2---:R-:W-:-:S03]  /*125b0*/  IADD3 R6, P1, R4, UR27, RZ ;  /* 0x0000001b04067c10 */ /* 0x004fc6000ff3e0ff */
        /* <DEDUP_REMOVED lines=316> */
[----:B------:R-:W-:-:S04]  /*13980*/  USHF.L.U32 UR28, UR13, 0x5, URZ ;  /* 0x000000050d1c7899 */ /* 0x000fc8000800063f */
        /* <DEDUP_REMOVED lines=38> */
[----:B------:R-:W-:Y:S01]  /*13bf0*/  USHF.R.S32.HI UR18, URZ, 0x1f, UR16 ;  /* 0x0000001f3f127899 */ /* 0x000fe20008011410 */
[----:B--2---:R-:W-:-:S03]  /*13c00*/  IADD3.X R6, R3, UR22, RZ, P1, !PT ;  /* 0x0000001603067c10 */ /* 0x004fc60008ffe4ff */
[----:B------:R1:W-:Y:S04]  /*13c10*/  STL [R1+0xab0], R7 ;  /* 0x000ab00701007387 */ /* 0x0003e80000100800 */
[----:B------:R2:W-:Y:S01]  /*13c20*/  STL [R1+0xab8], R6 ;  /* 0x000ab80601007387 */ /* 0x0005e20000100800 */
[----:B-1----:R-:W-:Y:S02]  /*13c30*/  IADD3 R7, P0, R5, UR16, RZ ;  /* 0x0000001005077c10 */ /* 0x002fe4000ff1e0ff */
[----:B--2---:R-:W-:-:S03]  /*13c40*/  IADD3 R6, P1, R4, UR16, RZ ;  /* 0x0000001004067c10 */ /* 0x004fc6000ff3e0ff */
[----:B------:R1:W-:Y:S01]  /*13c50*/  STL [R1+0xac4], R7 ;  /* 0x000ac40701007387 */ /* 0x0003e20000100800 */
[----:B------:R-:W-:-:S03]  /*13c60*/  UIMAD UR12, UR13, 0x1c, URZ ;  /* 0x0000001c0d0c78a4 */ /* 0x000fc6000f8e023f */
[----:B------:R2:W-:Y:S01]  /*13c70*/  STL [R1+0xacc], R6 ;  /* 0x000acc0601007387 */ /* 0x0005e20000100800 */
[----:B-1----:R-:W-:Y:S02]  /*13c80*/  IADD3.X R7, R2, UR18, RZ, P0, !PT ;  /* 0x0000001202077c10 */ /* 0x002fe400087fe4ff */
[----:B--2---:R-:W-:-:S03]  /*13c90*/  IADD3.X R6, R3, UR18, RZ, P1, !PT ;  /* 0x0000001203067c10 */ /* 0x004fc60008ffe4ff */
[----:B------:R1:W-:Y:S01]  /*13ca0*/  STL [R1+0xac0], R7 ;  /* 0x000ac00701007387 */ /* 0x0003e20000100800 */
[----:B------:R-:W-:-:S03]  /*13cb0*/  UIMAD UR11, UR13, 0x1b, URZ ;  /* 0x0000001b0d0b78a4 */ /* 0x000fc6000f8e023f */
[----:B------:R2:W-:Y:S01]  /*13cc0*/  STL [R1+0xac8], R6 ;  /* 0x000ac80601007387 */ /* 0x0005e20000100800 */
[----:B-1----:R-:W-:Y:S02]  /*13cd0*/  IADD3 R7, P2, R5, UR12, RZ ;  /* 0x0000000c05077c10 */ /* 0x002fe4000ff5e0ff */
[----:B--2---:R-:W-:-:S03]  /*13ce0*/  IADD3 R6, P1, R4, UR12, RZ ;  /* 0x0000000c04067c10 */ /* 0x004fc6000ff3e0ff */
[----:B------:R1:W-:Y:S01]  /*13cf0*/  STL [R1+0xad4], R7 ;  /* 0x000ad40701007387 */ /* 0x0003e20000100800 */
[----:B------:R-:W-:-:S03]  /*13d00*/  UIMAD UR10, UR13, 0x1a, URZ ;  /* 0x0000001a0d0a78a4 */ /* 0x000fc6000f8e023f */
[----:B------:R2:W-:Y:S01]  /*13d10*/  STL [R1+0xadc], R6 ;  /* 0x000adc0601007387 */ /* 0x0005e20000100800 */
[----:B0-----:R-:W-:Y:S01]  /*13d20*/  VIADD R36, R36, 0x3f ;  /* 0x0000003f24247836 */ /* 0x001fe20000000000 */
[----:B-1----:R-:W-:Y:S02]  /*13d30*/  IADD3 R7, P0, R5, UR11, RZ ;  /* 0x0000000b05077c10 */ /* 0x002fe4000ff1e0ff */
[----:B--2---:R-:W-:-:S03]  /*13d40*/  IADD3 R6, P6, R4, UR11, RZ ;  /* 0x0000000b04067c10 */ /* 0x004fc6000ffde0ff */
[----:B------:R-:W-:Y:S01]  /*13d50*/  STL [R1+0xae4], R7 ;  /* 0x000ae40701007387 */ /* 0x000fe20000100800 */
[----:B------:R-:W-:Y:S01]  /*13d60*/  UIMAD UR8, UR13, 0x19, URZ ;  /* 0x000000190d0878a4 */ /* 0x000fe2000f8e023f */
[----:B------:R-:W-:Y:S02]  /*13d70*/  SHF.R.S32.HI R35, RZ, 0x1f, R36 ;  /* 0x0000001fff237819 */ /* 0x000fe40000011424 */
[----:B------:R0:W-:Y:S01]  /*13d80*/  STL [R1+0xaec], R6 ;  /* 0x000aec0601007387 */ /* 0x0001e20000100800 */
[----:B------:R-:W-:Y:S01]  /*13d90*/  USHF.R.S32.HI UR14, URZ, 0x1f, UR12 ;  /* 0x0000001f3f0e7899 */ /* 0x000fe2000801140c */
[----:B------:R-:W-:Y:S02]  /*13da0*/  LEA.HI R35, R35, R36, RZ, 0x6 ;  /* 0x0000002423237211 */ /* 0x000fe400078f30ff */
[----:B0-----:R-:W-:Y:S02]  /*13db0*/  IADD3 R6, P5, R5, UR10, RZ ;  /* 0x0000000a05067c10 */ /* 0x001fe4000ffbe0ff */
[----:B------:R-:W-:-:S03]  /*13dc0*/  IADD3 R7, P4, R4, UR10, RZ ;  /* 0x0000000a04077c10 */ /* 0x000fc6000ff9e0ff */
[----:B------:R0:W-:Y:S01]  /*13dd0*/  STL [R1+0xaf4], R6 ;  /* 0x000af40601007387 */ /* 0x0001e20000100800 */
[----:B------:R-:W-:Y:S01]  /*13de0*/  SHF.R.S32.HI R8, RZ, 0x6, R35 ;  /* 0x00000006ff087819 */ /* 0x000fe20000011423 */
[----:B------:R-:W-:Y:S01]  /*13df0*/  UIMAD UR58, UR13, 0x18, URZ ;  /* 0x000000180d3a78a4 */ /* 0x000fe2000f8e023f */
[----:B---3--:R-:W-:Y:S01]  /*13e00*/  LOP3.LUT R8, R0, 0x20, RZ, 0x3c, !PT ;  /* 0x0000002000087812 */ /* 0x008fe200078e3cff */
[----:B------:R1:W-:Y:S01]  /*13e10*/  STL [R1+0xafc], R7 ;  /* 0x000afc0701007387 */ /* 0x0003e20000100800 */
[----:B------:R-:W-:Y:S02]  /*13e20*/  IADD3.X R8, R2, UR14, RZ, P2, !PT ;  /* 0x0000000e02087c10 */ /* 0x000fe400097fe4ff */
[C---:B0-----:R-:W-:Y:S02]  /*13e30*/  LOP3.LUT R6, R0.reuse, 0x10, RZ, 0x3c, !PT ;  /* 0x0000001000067812 */ /* 0x041fe400078e3cff */
[----:B------:R-:W-:Y:S01]  /*13e40*/  IADD3 R6, P3, R5, UR8, RZ ;  /* 0x0000000805067c10 */ /* 0x000fe2000ff7e0ff */
[----:B------:R-:W-:Y:S01]  /*13e50*/  USHF.R.S32.HI UR59, URZ, 0x1f, UR11 ;  /* 0x0000001f3f3b7899 */ /* 0x000fe2000801140b */
[----:B-1----:R-:W-:-:S02]  /*13e60*/  LOP3.LUT R7, R0, 0x30, RZ, 0x3c, !PT ;  /* 0x0000003000077812 */ /* 0x002fc400078e3cff */
[----:B------:R-:W-:Y:S01]  /*13e70*/  IADD3 R7, P2, R4, UR8, RZ ;  /* 0x0000000804077c10 */ /* 0x000fe2000ff5e0ff */
[----:B------:R0:W-:Y:S01]  /*13e80*/  STL [R1+0xb04], R6 ;  /* 0x000b040601007387 */ /* 0x0001e20000100800 */
[----:B------:R-:W-:-:S03]  /*13e90*/  UIMAD UR56, UR13, 0x17, URZ ;  /* 0x000000170d3878a4 */ /* 0x000fc6000f8e023f */
[----:B------:R1:W-:Y:S01]  /*13ea0*/  STL [R1+0xad0], R8 ;  /* 0x000ad00801007387 */ /* 0x0003e20000100800 */
[----:B0-----:R-:W-:-:S03]  /*13eb0*/  IADD3.X R6, R3, UR14, RZ, P1, !PT ;  /* 0x0000000e03067c10 */ /* 0x001fc60008ffe4ff */
[----:B------:R0:W-:Y:S01]  /*13ec0*/  STL [R1+0xb0c], R7 ;  /* 0x000b0c0701007387 */ /* 0x0001e20000100800 */
[----:B------:R-:W-:Y:S01]  /*13ed0*/  USHF.R.S32.HI UR57, URZ, 0x1f, UR10 ;  /* 0x0000001f3f397899 */ /* 0x000fe2000801140a */
[----:B-1----:R-:W-:Y:S02]  /*13ee0*/  IADD3 R8, P1, R5, UR58, RZ ;  /* 0x0000003a05087c10 */ /* 0x002fe4000ff3e0ff */
[----:B------:R1:W-:Y:S01]  /*13ef0*/  STL [R1+0xad8], R6 ;  /* 0x000ad80601007387 */ /* 0x0003e20000100800 */
[----:B0-----:R-:W-:-:S03]  /*13f00*/  IADD3.X R7, R2, UR59, RZ, P0, !PT ;  /* 0x0000003b02077c10 */ /* 0x001fc600087fe4ff */
[----:B------:R0:W-:Y:S01]  /*13f10*/  STL [R1+0xb14], R8 ;  /* 0x000b140801007387 */ /* 0x0001e20000100800 */
[----:B-1----:R-:W-:-:S03]  /*13f20*/  IADD3 R6, P0, R4, UR58, RZ ;  /* 0x0000003a04067c10 */ /* 0x002fc6000ff1e0ff */
[----:B------:R1:W-:Y:S01]  /*13f30*/  STL [R1+0xae0], R7 ;  /* 0x000ae00701007387 */ /* 0x0003e20000100800 */
[----:B------:R-:W-:-:S03]  /*13f40*/  UIMAD UR54, UR13, 0x16, URZ ;  /* 0x000000160d3678a4 */ /* 0x000fc6000f8e023f */
[----:B------:R2:W-:Y:S01]  /*13f50*/  STL [R1+0xb1c], R6 ;  /* 0x000b1c0601007387 */ /* 0x0005e20000100800 */
[----:B0-----:R-:W-:Y:S02]  /*13f60*/  IADD3.X R8, R3, UR59, RZ, P6, !PT ;  /* 0x0000003b03087c10 */ /* 0x001fe4000b7fe4ff */
[----:B-1----:R-:W-:-:S03]  /*13f70*/  IADD3 R7, P6, R5, UR56, RZ ;  /* 0x0000003805077c10 */ /* 0x002fc6000ffde0ff */
[----:B------:R0:W-:Y:S01]  /*13f80*/  STL [R1+0xae8], R8 ;  /* 0x000ae80801007387 */ /* 0x0001e20000100800 */
[----:B--2---:R-:W-:Y:S01]  /*13f90*/  IADD3.X R6, R2, UR57, RZ, P5, !PT ;  /* 0x0000003902067c10 */ /* 0x004fe2000affe4ff */
[----:B------:R-:W-:Y:S02]  /*13fa0*/  USHF.R.S32.HI UR55, URZ, 0x1f, UR8 ;  /* 0x0000001f3f377899 */ /* 0x000fe40008011408 */
[----:B------:R1:W-:Y:S04]  /*13fb0*/  STL [R1+0xb24], R7 ;  /* 0x000b240701007387 */ /* 0x0003e80000100800 */
[----:B------:R2:W-:Y:S01]  /*13fc0*/  STL [R1+0xaf0], R6 ;  /* 0x000af00601007387 */ /* 0x0005e20000100800 */
[----:B0-----:R-:W-:Y:S02]  /*13fd0*/  IADD3 R8, P5, R4, UR56, RZ ;  /* 0x0000003804087c10 */ /* 0x001fe4000ffbe0ff */
[----:B-1----:R-:W-:-:S03]  /*13fe0*/  IADD3.X R7, R3, UR57, RZ, P4, !PT ;  /* 0x0000003903077c10 */ /* 0x002fc6000a7fe4ff */
[----:B------:R0:W-:Y:S01]  /*13ff0*/  STL [R1+0xb2c], R8 ;  /* 0x000b2c0801007387 */ /* 0x0001e20000100800 */
[----:B--2---:R-:W-:Y:S01]  /*14000*/  IADD3 R6, P4, R5, UR54, RZ ;  /* 0x0000003605067c10 */ /* 0x004fe2000ff9e0ff */
[----:B------:R-:W-:Y:S02]  /*14010*/  UIMAD UR52, UR13, 0x15, URZ ;  /* 0x000000150d3478a4 */ /* 0x000fe4000f8e023f */
[----:B------:R1:W-:Y:S01]  /*14020*/  STL [R1+0xaf8], R7 ;  /* 0x000af80701007387 */ /* 0x0003e20000100800 */
[----:B------:R-:W-:-:S03]  /*14030*/  USHF.R.S32.HI UR53, URZ, 0x1f, UR58 ;  /* 0x0000001f3f357899 */ /* 0x000fc6000801143a */
[----:B------:R2:W-:Y:S01]  /*14040*/  STL [R1+0xb34], R6 ;  /* 0x000b340601007387 */ /* 0x0005e20000100800 */
[----:B0-----:R-:W-:Y:S02]  /*14050*/  IADD3.X R8, R2, UR55, RZ, P3, !PT ;  /* 0x0000003702087c10 */ /* 0x001fe40009ffe4ff */
[----:B-1----:R-:W-:-:S03]  /*14060*/  IADD3 R7, P3, R4, UR54, RZ ;  /* 0x0000003604077c10 */ /* 0x002fc6000ff7e0ff */
[----:B------:R0:W-:Y:S01]  /*14070*/  STL [R1+0xb00], R8 ;  /* 0x000b000801007387 */ /* 0x0001e20000100800 */
[----:B--2---:R-:W-:-:S03]  /*14080*/  IADD3.X R6, R3, UR55, RZ, P2, !PT ;  /* 0x0000003703067c10 */ /* 0x004fc600097fe4ff */
[----:B------:R1:W-:Y:S01]  /*14090*/  STL [R1+0xb3c], R7 ;  /* 0x000b3c0701007387 */ /* 0x0003e20000100800 */
[----:B------:R-:W-:Y:S02]  /*140a0*/  UIMAD UR50, UR13, 0x14, URZ ;  /* 0x000000140d3278a4 */ /* 0x000fe4000f8e023f */
[----:B------:R-:W-:Y:S01]  /*140b0*/  USHF.R.S32.HI UR51, URZ, 0x1f, UR56 ;  /* 0x0000001f3f337899 */ /* 0x000fe20008011438 */
[----:B------:R2:W-:Y:S01]  /*140c0*/  STL [R1+0xb08], R6 ;  /* 0x000b080601007387 */ /* 0x0005e20000100800 */
[----:B0-----:R-:W-:Y:S02]  /*140d0*/  IADD3 R8, P2, R5, UR52, RZ ;  /* 0x0000003405087c10 */ /* 0x001fe4000ff5e0ff */
[----:B-1----:R-:W-:-:S03]  /*140e0*/  IADD3.X R7, R2, UR53, RZ, P1, !PT ;  /* 0x0000003502077c10 */ /* 0x002fc60008ffe4ff */
[----:B------:R0:W-:Y:S01]  /*140f0*/  STL [R1+0xb44], R8 ;  /* 0x000b440801007387 */ /* 0x0001e20000100800 */
[----:B--2---:R-:W-:-:S03]  /*14100*/  IADD3 R6, P1, R4, UR52, RZ ;  /* 0x0000003404067c10 */ /* 0x004fc6000ff3e0ff */
        /* <DEDUP_REMOVED lines=31> */
[----:B------:R-:W-:-:S03]  /*14300*/  USHF.L.U32 UR43, UR13, 0x4, URZ ;  /* 0x000000040d2b7899 */ /* 0x000fc6000800063f */
        /* <DEDUP_REMOVED lines=81> */
[----:B------:R-:W-:Y:S02]  /*14820*/  USHF.L.U32 UR27, UR13, 0x3, URZ ;  /* 0x000000030d1b7899 */ /* 0x000fe4000800063f */
        /* <DEDUP_REMOVED lines=74> */
[----:B------:R-:W-:-:S03]  /*14cd0*/  USHF.R.S32.HI UR12, URZ, 0x1f, UR17 ;  /* 0x0000001f3f0c7899 */ /* 0x000fc60008011411 */
[----:B------:R2:W-:Y:S01]  /*14ce0*/  STL [R1+0xc40], R6 ;  /* 0x000c400601007387 */ /* 0x0005e20000100800 */
[----:B0-----:R-:W-:Y:S02]  /*14cf0*/  IADD3 R8, P5, R4, UR15, RZ ;  /* 0x0000000f04087c10 */ /* 0x001fe4000ffbe0ff */
[----:B-1----:R-:W-:-:S03]  /*14d00*/  IADD3.X R7, R3, UR16, RZ, P4, !PT ;  /* 0x0000001003077c10 */ /* 0x002fc6000a7fe4ff */
[----:B------:R-:W-:Y:S01]  /*14d10*/  STL [R1+0xc7c], R8 ;  /* 0x000c7c0801007387 */ /* 0x000fe20000100800 */
[----:B--2---:R-:W-:Y:S02]  /*14d20*/  IADD3 R6, P4, R5, UR13, RZ ;  /* 0x0000000d05067c10 */ /* 0x004fe4000ff9e0ff */
[----:B------:R-:W-:Y:S02]  /*14d30*/  IADD3.X R5, R2, UR18, RZ, P3, !PT ;  /* 0x0000001202057c10 */ /* 0x000fe40009ffe4ff */
[----:B------:R-:W-:Y:S01]  /*14d40*/  IADD3 R4, P3, R4, UR13, RZ ;  /* 0x0000000d04047c10 */ /* 0x000fe2000ff7e0ff */
[----:B------:R-:W-:Y:S01]  /*14d50*/  STL [R1+0xc48], R7 ;  /* 0x000c480701007387 */ /* 0x000fe20000100800 */
[----:B------:R-:W-:-:S03]  /*14d60*/  USHF.R.S32.HI UR11, URZ, 0x1f, UR15 ;  /* 0x0000001f3f0b7899 */ /* 0x000fc6000801140f */
[----:B------:R0:W-:Y:S01]  /*14d70*/  STL [R1+0xc84], R6 ;  /* 0x000c840601007387 */ /* 0x0001e20000100800 */
[----:B------:R-:W-:-:S03]  /*14d80*/  USHF.R.S32.HI UR9, URZ, 0x1f, UR13 ;  /* 0x0000001f3f097899 */ /* 0x000fc6000801140d */
[----:B------:R1:W-:Y:S04]  /*14d90*/  STL [R1+0xc50], R5 ;  /* 0x000c500501007387 */ /* 0x0003e80000100800 */
[----:B------:R2:W-:Y:S01]  /*14da0*/  STL [R1+0xc8c], R4 ;  /* 0x000c8c0401007387 */ /* 0x0005e20000100800 */
[----:B0-----:R-:W-:Y:S02]  /*14db0*/  IADD3.X R6, R3, UR18, RZ, P2, !PT ;  /* 0x0000001203067c10 */ /* 0x001fe400097fe4ff */
[----:B-1----:R-:W-:-:S03]  /*14dc0*/  IADD3.X R5, R2, UR12, RZ, P1, !PT ;  /* 0x0000000c02057c10 */ /* 0x002fc60008ffe4ff */
[----:B------:R0:W-:Y:S01]  /*14dd0*/  STL [R1+0xc58], R6 ;  /* 0x000c580601007387 */ /* 0x0001e20000100800 */
[----:B--2---:R-:W-:-:S03]  /*14de0*/  IADD3.X R4, R3, UR12, RZ, P0, !PT ;  /* 0x0000000c03047c10 */ /* 0x004fc600087fe4ff */
[----:B------:R1:W-:Y:S04]  /*14df0*/  STL [R1+0xc60], R5 ;  /* 0x000c600501007387 */ /* 0x0003e80000100800 */
[----:B------:R2:W-:Y:S01]  /*14e00*/  STL [R1+0xc68], R4 ;  /* 0x000c680401007387 */ /* 0x0005e20000100800 */
[C---:B0-----:R-:W-:Y:S02]  /*14e10*/  IADD3.X R6, R2.reuse, UR11, RZ, P6, !PT ;  /* 0x0000000b02067c10 */ /* 0x041fe4000b7fe4ff */
[C---:B-1----:R-:W-:Y:S02]  /*14e20*/  IADD3.X R5, R3.reuse, UR11, RZ, P5, !PT ;  /* 0x0000000b03057c10 */ /* 0x042fe4000affe4ff */
[----:B--2---:R-:W-:Y:S02]  /*14e30*/  IADD3.X R4, R2, UR9, RZ, P4, !PT ;  /* 0x0000000902047c10 */ /* 0x004fe4000a7fe4ff */
[----:B------:R-:W-:Y:S01]  /*14e40*/  IADD3.X R2, R3, UR9, RZ, P3, !PT ;  /* 0x0000000903027c10 */ /* 0x000fe20009ffe4ff */
[----:B------:R0:W-:Y:S04]  /*14e50*/  STL [R1+0xc70], R6 ;  /* 0x000c700601007387 */ /* 0x0001e80000100800 */
[----:B------:R0:W-:Y:S04]  /*14e60*/  STL [R1+0xc78], R5 ;  /* 0x000c780501007387 */ /* 0x0001e80000100800 */
[----:B------:R0:W-:Y:S04]  /*14e70*/  STL [R1+0xc88], R2 ;  /* 0x000c880201007387 */ /* 0x0001e80000100800 */
[----:B------:R0:W-:Y:S01]  /*14e80*/  STL [R1+0xc80], R4 ;  /* 0x000c800401007387 */ /* 0x0001e20000100800 */
[----:B------:R-:W-:-:S04]  /*14e90*/  USHF.L.U32 UR5, UR13, 0x6, URZ ;  /* 0x000000060d057899 */ /* 0x000fc8000800063f */
[----:B------:R-:W-:-:S12]  /*14ea0*/  USHF.R.S32.HI UR10, URZ, 0x1f, UR5 ;  /* 0x0000001f3f0a7899 */ /* 0x000fd80008011405 */
.L_x_1:
[----:B-1----:R1:W-:Y:S01]  /*14eb0*/  STL [R1+0x2024], R22 ;  /* 0x0020241601007387 */ /* 0x0023e20000100800 */
[----:B0-----:R-:W0:Y:S03]  /*14ec0*/  LDC R2, c[0x0][0x230] ;  /* 0x00008c00ff027b82 */ /* 0x001e260000000800 */
[----:B------:R-:W2:Y:S04]  /*14ed0*/  LDL R5, [R1+0x780] ;  /* 0x0007800001057983 */ /* 0x000ea80000100800 */
[----:B------:R-:W2:Y:S04]  /*14ee0*/  LDL R4, [R1+0x784] ;  /* 0x0007840001047983 */ /* 0x000ea80000100800 */
[----:B-1----:R-:W0:Y:S04]  /*14ef0*/  LDL R22, [R1+0x850] ;  /* 0x0008500001167983 */ /* 0x002e280000100800 */
[----:B------:R1:W-:Y:S02]  /*14f00*/  STL [R1+0x2020], R25 ;  /* 0x0020201901007387 */ /* 0x0003e40000100800 */
[----:B-1----:R-:W-:-:S02]  /*14f10*/  PRMT R25, RZ, 0x7610, R25 ;  /* 0x00007610ff197816 */ /* 0x002fc40000000019 */
        /* <DEDUP_REMOVED lines=19> */
[----:B------:R-:W-:Y:S01]  /*15050*/  STL [R1+0x1fd0], R46 ;  /* 0x001fd02e01007387 */ /* 0x000fe20000100800 */
[----:B0-----:R-:W-:-:S05]  /*15060*/  IMAD R2, R22, -0x40, R2 ;  /* 0xffffffc016027824 */ /* 0x001fca00078e0202 */
[----:B------:R-:W-:-:S13]  /*15070*/  ISETP.GT.AND P0, PT, R2, RZ, PT ;  /* 0x000000ff0200720c */ /* 0x000fda0003f04270 */
[----:B--2---:R-:W2:Y:S04]  /*15080*/  @P0 LDG.E.U8 R25, desc[UR6][R4.64] ;  /* 0x0000000604190981 */ /* 0x004ea8000c1e1100 */
        /* <DEDUP_REMOVED lines=22> */
[----:B-----5:R-:W-:Y:S04]  /*151f0*/  STL [R1+0x1c70], R0 ;  /* 0x001c700001007387 */ /* 0x020fe80000100800 */
        /* <DEDUP_REMOVED lines=86> */
[----:B------:R-:W3:Y:S04]  /*15760*/  LDL.LU R22, [R1+0x2024] ;  /* 0x0020240001167983 */ /* 0x000ee80000300800 */
[----:B--2---:R0:W-:Y:S04]  /*15770*/  STL [R1+0x518], R25 ;  /* 0x0005181901007387 */ /* 0x0041e80000100800 */
[----:B0-----:R-:W2:Y:S04]  /*15780*/  LDL.LU R25, [R1+0x2020] ;  /* 0x0020200001197983 */ /* 0x001ea80000300800 */
[----:B------:R-:W4:Y:S04]  /*15790*/  LDL R4, [R1+0x788] ;  /* 0x0007880001047983 */ /* 0x000f280000100800 */
[----:B------:R-:W4:Y:S01]  /*157a0*/  LDL R5, [R1+0x78c] ;  /* 0x00078c0001057983 */ /* 0x000f220000100800 */
[----:B------:R-:W-:-:S02]  /*157b0*/  PRMT R24, RZ, 0x7610, R24 ;  /* 0x00007610ff187816 */ /* 0x000fc40000000018 */
[----:B----4-:R-:W-:-:S04]  /*157c0*/  @P0 LOP3.LUT R5, R5, R4, RZ, 0x3c, !PT ;  /* 0x0000000405050212 */ /* 0x010fc800078e3cff */
[----:B------:R-:W-:-:S04]  /*157d0*/  @P0 LOP3.LUT R4, R5, R4, RZ, 0x3c, !PT ;  /* 0x0000000405040212 */ /* 0x000fc800078e3cff */
[----:B------:R-:W-:-:S05]  /*157e0*/  @P0 LOP3.LUT R5, R5, R4, RZ, 0x3c, !PT ;  /* 0x0000000405050212 */ /* 0x000fca00078e3cff */
[----:B------:R-:W4:Y:S01]  /*157f0*/  @P0 LDG.E.U8 R24, desc[UR6][R4.64] ;  /* 0x0000000604180981 */ /* 0x000f22000c1e1100 */
[----:B------:R-:W-:-:S03]  /*15800*/  ISETP.GT.AND P1, PT, R2, 0x1, PT ;  /* 0x000000010200780c */ /* 0x000fc60003f24270 */
[----:B----4-:R0:W-:Y:S04]  /*15810*/  STL [R1+0x514], R24 ;  /* 0x0005141801007387 */ /* 0x0101e80000100800 */
[----:B0-----:R-:W4:Y:S04]  /*15820*/  LDL.LU R24, [R1+0x201c] ;  /* 0x00201c0001187983 */ /* 0x001f280000300800 */
[----:B------:R-:W3:Y:S04]  /*15830*/  LDL R4, [R1+0xc88] ;  /* 0x000c880001047983 */ /* 0x000ee80000100800 */
[----:B------:R-:W3:Y:S01]  /*15840*/  LDL R5, [R1+0xc8c] ;  /* 0x000c8c0001057983 */ /* 0x000ee20000100800 */
[----:B------:R-:W-:-:S02]  /*15850*/  PRMT R23, RZ, 0x7610, R23 ;  /* 0x00007610ff177816 */ /* 0x000fc40000000017 */
[----:B---3--:R-:W-:-:S04]  /*15860*/  @P1 LOP3.LUT R5, R5, R4, RZ, 0x3c, !PT ;  /* 0x0000000405051212 */ /* 0x008fc800078e3cff */
[----:B------:R-:W-:-:S04]  /*15870*/  @P1 LOP3.LUT R4, R5, R4, RZ, 0x3c, !PT ;  /* 0x0000000405041212 */ /* 0x000fc800078e3cff */
[----:B------:R-:W-:-:S05]  /*15880*/  @P1 LOP3.LUT R5, R5, R4, RZ, 0x3c, !PT ;  /* 0x0000000405051212 */ /* 0x000fca00078e3cff */
[----:B------:R-:W3:Y:S04]  /*15890*/  @P1 LDG.E.U8 R23, desc[UR6][R4.64] ;  /* 0x0000000604171981 */ /* 0x000ee8000c1e1100 */
[----:B---3--:R0:W-:Y:S04]  /*158a0*/  STL [R1+0x510], R23 ;  /* 0x0005101701007387 */ /* 0x0081e80000100800 */
[----:B0-----:R-:W3:Y:S04]  /*158b0*/  LDL.LU R23, [R1+0x2018] ;  /* 0x0020180001177983 */ /* 0x001ee80000300800 */
[----:B------:R-:W2:Y:S04]  /*158c0*/  LDL R4, [R1+0xc80] ;  /* 0x000c800001047983 */ /* 0x000ea80000100800 */
[----:B------:R-:W2:Y:S01]  /*158d0*/  LDL R5, [R1+0xc84] ;  /* 0x000c840001057983 */ /* 0x000ea20000100800 */
[----:B------:R-:W-:-:S02]  /*158e0*/  PRMT R20, RZ, 0x7610, R20 ;  /* 0x00007610ff147816 */ /* 0x000fc40000000014 */
[----:B--2---:R-:W-:-:S04]  /*158f0*/  @P1 LOP3.LUT R5, R5, R4, RZ, 0x3c, !PT ;  /* 0x0000000405051212 */ /* 0x004fc800078e3cff */
[----:B------:R-:W-:-:S04]  /*15900*/  @P1 LOP3.LUT R4, R5, R4, RZ, 0x3c, !PT ;  /* 0x0000000405041212 */ /* 0x000fc800078e3cff */
[----:B------:R-:W-:-:S05]  /*15910*/  @P1 LOP3.LUT R5, R5, R4, RZ, 0x3c, !PT ;  /* 0x0000000405051212 */ /* 0x000fca00078e3cff */
[----:B------:R-:W2:Y:S01]  /*15920*/  @P1 LDG.E.U8 R20, desc[UR6][R4.64] ;  /* 0x0000000604141981 */ /* 0x000ea2000c1e1100 */
[----:B------:R-:W-:-:S03]  /*15930*/  ISETP.GT.AND P2, PT, R2, 0x2, PT ;  /* 0x000000020200780c */ /* 0x000fc60003f44270 */
        /* <DEDUP_REMOVED lines=8> */
[----:B------:R-:W4:Y:S04]  /*159c0*/  @P2 LDG.E.U8 R13, desc[UR6][R4.64] ;  /* 0x00000006040d2981 */ /* 0x000f28000c1e1100 */
        /* <DEDUP_REMOVED lines=8> */
[----:B------:R-:W3:Y:S01]  /*15a50*/  @P2 LDG.E.U8 R11, desc[UR6][R4.64] ;  /* 0x00000006040b2981 */ /* 0x000ee2000c1e1100 */
[----:B------:R-:W-:-:S03]  /*15a60*/  ISETP.GT.AND P0, PT, R2, 0x3, PT ;  /* 0x000000030200780c */ /* 0x000fc60003f04270 */
        /* <DEDUP_REMOVED lines=8> */
[----:B------:R-:W2:Y:S04]  /*15af0*/  @P0 LDG.E.U8 R19, desc[UR6][R4.64] ;  /* 0x0000000604130981 */ /* 0x000ea8000c1e1100 */
        /* <DEDUP_REMOVED lines=293> */
[----:B------:R0:W4:Y:S04]  /*16d50*/  @P0 LDG.E.U8 R10, desc[UR6][R4.64] ;  /* 0x00000006040a0981 */ /* 0x000128000c1e1100 */
[----:B------:R-:W0:Y:S04]  /*16d60*/  LDL R4, [R1+0xb68] ;  /* 0x000b680001047983 */ /* 0x000e280000100800 */
[----:B------:R-:W0:Y:S01]  /*16d70*/  LDL R5, [R1+0xb6c] ;  /* 0x000b6c0001057983 */ /* 0x000e220000100800 */
[----:B------:R-:W-:Y:S02]  /*16d80*/  ISETP.GT.AND P1, PT, R2, 0x13, PT ;  /* 0x000000130200780c */ /* 0x000fe40003f24270 */
[----:B------:R-:W-:-:S11]  /*16d90*/  PRMT R49, RZ, 0x7610, R49 ;  /* 0x00007610ff317816 */ /* 0x000fd60000000031 */
[----:B0-----:R-:W-:-:S04]  /*16da0*/  @P1 LOP3.LUT R5, R5, R4, RZ, 0x3c, !PT ;  /* 0x0000000405051212 */ /* 0x001fc800078e3cff */
[----:B------:R-:W-:-:S04]  /*16db0*/  @P1 LOP3.LUT R4, R5, R4, RZ, 0x3c, !PT ;  /* 0x0000000405041212 */ /* 0x000fc800078e3cff */
[----:B------:R-:W-:-:S05]  /*16dc0*/  @P1 LOP3.LUT R5, R5, R4, RZ, 0x3c, !PT ;  /* 0x0000000405051212 */ /* 0x000fca00078e3cff */
[----:B------:R-:W3:Y:S04]  /*16dd0*/  @P1 LDG.E.U8 R49, desc[UR6][R4.64] ;  /* 0x0000000604311981 */ /* 0x000ee8000c1e1100 */
[----:B----4-:R0:W-:Y:S04]  /*16de0*/  STL [R1+0x94], R10 ;  /* 0x0000940a01007387 */ /* 0x0101e80000100800 */
[----:B0-----:R-:W4:Y:S04]  /*16df0*/  LDL R10, [R1+0xb4c] ;  /* 0x000b4c00010a7983 */ /* 0x001f280000100800 */
        /* <DEDUP_REMOVED lines=24> */
[----:B------:R-:W-:Y:S02]  /*16f80*/  ISETP.GT.AND P0, PT, R2, 0x15, PT ;  /* 0x000000150200780c */ /* 0x000fe40003f04270 */
[----:B---3--:R-:W-:-:S04]  /*16f90*/  @P2 LOP3.LUT R5, R5, R4, RZ, 0x3c, !PT ;  /* 0x0000000405052212 */ /* 0x008fc800078e3cff */
[----:B------:R-:W-:-:S04]  /*16fa0*/  @P2 LOP3.LUT R4, R5, R4, RZ, 0x3c, !PT ;  /* 0x0000000405042212 */ /* 0x000fc800078e3cff */
[----:B------:R-:W-:-:S05]  /*16fb0*/  @P2 LOP3.LUT R5, R5, R4, RZ, 0x3c, !PT ;  /* 0x0000000405052212 */ /* 0x000fca00078e3cff */
[----:B------:R0:W3:Y:S04]  /*16fc0*/  @P2 LDG.E.U8 R26, desc[UR6][R4.64] ;  /* 0x00000006041a2981 */ /* 0x0000e8000c1e1100 */
[----:B------:R-:W2:Y:S01]  /*16fd0*/  LDL R5, [R1+0xb48] ;  /* 0x000b480001057983 */ /* 0x000ea20000100800 */
[----:B------:R-:W-:Y:S01]  /*16fe0*/  PRMT R9, RZ, 0x7610, R9 ;  /* 0x00007610ff097816 */ /* 0x000fe20000000009 */
[----:B0-----:R-:W-:Y:S02]  /*16ff0*/  @P0 IMAD.MOV.U32 R4, RZ, RZ, R10 ;  /* 0x000000ffff040224 */ /* 0x001fe400078e000a */
[----:B---3--:R0:W-:Y:S01]  /*17000*/  STL [R1+0x74], R26 ;  /* 0x0000741a01007387 */ /* 0x0081e20000100800 */
[----:B------:R-:W-:-:S03]  /*17010*/  PRMT R55, RZ, 0x7610, R55 ;  /* 0x00007610ff377816 */ /* 0x000fc60000000037 */
[----:B------:R-:W3:Y:S04]  /*17020*/  LDL R10, [R1+0xb20] ;  /* 0x000b2000010a7983 */ /* 0x000ee80000100800 */
[----:B--2---:R1:W2:Y:S04]  /*17030*/  @P0 LDG.E.U8 R9, desc[UR6][R4.64] ;  /* 0x0000000604090981 */ /* 0x0042a8000c1e1100 */
[----:B0-----:R-:W4:Y:S04]  /*17040*/  LDL R26, [R1+0xb2c] ;  /* 0x000b2c00011a7983 */ /* 0x001f280000100800 */
[----:B------:R-:W1:Y:S04]  /*17050*/  LDL R4, [R1+0xb40] ;  /* 0x000b400001047983 */ /* 0x000e680000100800 */
[----:B------:R-:W1:Y:S02]  /*17060*/  LDL R5, [R1+0xb44] ;  /* 0x000b440001057983 */ /* 0x000e640000100800 */
[----:B-1----:R-:W-:-:S04]  /*17070*/  @P0 LOP3.LUT R5, R5, R4, RZ, 0x3c, !PT ;  /* 0x0000000405050212 */ /* 0x002fc800078e3cff */
[----:B------:R-:W-:-:S04]  /*17080*/  @P0 LOP3.LUT R4, R5, R4, RZ, 0x3c, !PT ;  /* 0x0000000405040212 */ /* 0x000fc800078e3cff */
[----:B------:R-:W-:-:S05]  /*17090*/  @P0 LOP3.LUT R5, R5, R4, RZ, 0x3c, !PT ;  /* 0x0000000405050212 */ /* 0x000fca00078e3cff */
[----:B------:R-:W3:Y:S04]  /*170a0*/  @P0 LDG.E.U8 R55, desc[UR6][R4.64] ;  /* 0x0000000604370981 */ /* 0x000ee8000c1e1100 */
[----:B--2---:R0:W-:Y:S04]  /*170b0*/  STL [R1+0x70], R9 ;  /* 0x0000700901007387 */ /* 0x0041e80000100800 */
[----:B0-----:R-:W2:Y:S04]  /*170c0*/  LDL R9, [R1+0xb24] ;  /* 0x000b240001097983 */ /* 0x001ea80000100800 */
[----:B---3--:R0:W-:Y:S04]  /*170d0*/  STL [R1+0x6c], R55 ;  /* 0x00006c3701007387 */ /* 0x0081e80000100800 */
[----:B0-----:R-:W3:Y:S04]  /*170e0*/  LDL.LU R55, [R1+0x1f80] ;  /* 0x001f800001377983 */ /* 0x001ee80000300800 */
[----:B------:R-:W4:Y:S04]  /*170f0*/  LDL R4, [R1+0xb38] ;  /* 0x000b380001047983 */ /* 0x000f280000100800 */
[----:B------:R-:W4:Y:S01]  /*17100*/  LDL R5, [R1+0xb3c] ;  /* 0x000b3c0001057983 */ /* 0x000f220000100800 */
[----:B------:R-:W-:-:S02]  /*17110*/  ISETP.GT.AND P1, PT, R2, 0x16, PT ;  /* 0x000000160200780c */ /* 0x000fc40003f24270 */
[----:B------:R-:W-:-:S11]  /*17120*/  PRMT R30, RZ, 0x7610, R30 ;  /* 0x00007610ff1e7816 */ /* 0x000fd6000000001e */
[----:B----4-:R-:W-:-:S04]  /*17130*/  @P1 LOP3.LUT R5, R5, R4, RZ, 0x3c, !PT ;  /* 0x0000000405051212 */ /* 0x010fc800078e3cff */
[----:B------:R-:W-:-:S04]  /*17140*/  @P1 LOP3.LUT R4, R5, R4, RZ, 0x3c, !PT ;  /* 0x0000000405041212 */ /* 0x000fc800078e3cff */
[----:B------:R-:W-:-:S05]  /*17150*/  @P1 LOP3.LUT R5, R5, R4, RZ, 0x3c, !PT ;  /* 0x0000000405051212 */ /* 0x000fca00078e3cff */
[----:B------:R0:W4:Y:S04]  /*17160*/  @P1 LDG.E.U8 R30, desc[UR6][R4.64] ;  /* 0x00000006041e1981 */ /* 0x000128000c1e1100 */
[----:B------:R-:W0:Y:S04]  /*17170*/  LDL R4, [R1+0xb30] ;  /* 0x000b300001047983 */ /* 0x000e280000100800 */
[----:B------:R-:W0:Y:S01]  /*17180*/  LDL R5, [R1+0xb34] ;  /* 0x000b340001057983 */ /* 0x000e220000100800 */
[----:B------:R-:W-:Y:S02]  /*17190*/  PRMT R56, RZ, 0x7610, R56 ;  /* 0x00007610ff387816 */ /* 0x000fe40000000038 */
[----:B0-----:R-:W-:-:S04]  /*171a0*/  @P1 LOP3.LUT R5, R5, R4, RZ, 0x3c, !PT ;  /* 0x0000000405051212 */ /* 0x001fc800078e3cff */
[----:B------:R-:W-:-:S04]  /*171b0*/  @P1 LOP3.LUT R4, R5, R4, RZ, 0x3c, !PT ;  /* 0x0000000405041212 */ /* 0x000fc800078e3cff */
[----:B------:R-:W-:-:S05]  /*171c0*/  @P1 LOP3.LUT R5, R5, R4, RZ, 0x3c, !PT ;  /* 0x0000000405051212 */ /* 0x000fca00078e3cff */
[----:B------:R-:W2:Y:S04]  /*171d0*/  @P1 LDG.E.U8 R56, desc[UR6][R4.64] ;  /* 0x0000000604381981 */ /* 0x000ea8000c1e1100 */
[----:B----4-:R0:W-:Y:S04]  /*171e0*/  STL [R1+0x68], R30 ;  /* 0x0000681e01007387 */ /* 0x0101e80000100800 */
[----:B0-----:R-:W4:Y:S01]  /*171f0*/  LDL R30, [R1+0xb1c] ;  /* 0x000b1c00011e7983 */ /* 0x001f220000100800 */
[----:B------:R-:W-:-:S03]  /*17200*/  ISETP.GT.AND P2, PT, R2, 0x17, PT ;  /* 0x000000170200780c */ /* 0x000fc60003f44270 */
[----:B--2---:R0:W-:Y:S04]  /*17210*/  STL [R1+0x64], R56 ;  /* 0x0000643801007387 */ /* 0x0041e80000100800 */
[----:B0-----:R-:W2:Y:S04]  /*17220*/  LDL.LU R56, [R1+0x1f7c] ;  /* 0x001f7c0001387983 */ /* 0x001ea80000300800 */
[----:B------:R-:W3:Y:S01]  /*17230*/  LDL R5, [R1+0xb28] ;  /* 0x000b280001057983 */ /* 0x000ee20000100800 */
[----:B------:R-:W-:Y:S01]  /*17240*/  PRMT R31, RZ, 0x7610, R31 ;  /* 0x00007610ff1f7816 */ /* 0x000fe2000000001f */
[----:B------:R-:W-:Y:S01]  /*17250*/  @P2 IMAD.MOV.U32 R4, RZ, RZ, R26 ;  /* 0x000000ffff042224 */ /* 0x000fe200078e001a */
[----:B------:R-:W-:Y:S01]  /*17260*/  PRMT R8, RZ, 0x7610, R8 ;  /* 0x00007610ff087816 */ /* 0x000fe20000000008 */
[----:B------:R-:W2:Y:S01]  /*17270*/  LDL R26, [R1+0xb14] ;  /* 0x000b1400011a7983 */ /* 0x000ea20000100800 */
[----:B------:R-:W-:-:S03]  /*17280*/  ISETP.GT.AND P0, PT, R2, 0x18, PT ;  /* 0x000000180200780c */ /* 0x000fc60003f04270 */
[----:B---3--:R0:W3:Y:S02]  /*17290*/  @P2 LDG.E.U8 R31, desc[UR6][R4.64] ;  /* 0x00000006041f2981 */ /* 0x0080e4000c1e1100 */
[----:B0-----:R-:W-:Y:S02]  /*172a0*/  @P2 IMAD.MOV.U32 R4, RZ, RZ, R9 ;  /* 0x000000ffff042224 */ /* 0x001fe400078e0009 */
[----:B------:R-:W-:Y:S01]  /*172b0*/  @P2 IMAD.MOV.U32 R5, RZ, RZ, R10 ;  /* 0x000000ffff052224 */ /* 0x000fe200078e000a */
[----:B------:R-:W-:Y:S01]  /*172c0*/  PRMT R29, RZ, 0x7610, R29 ;  /* 0x00007610ff1d7816 */ /* 0x000fe2000000001d */
[----:B------:R-:W2:Y:S04]  /*172d0*/  LDL R10, [R1+0xb08] ;  /* 0x000b0800010a7983 */ /* 0x000ea80000100800 */
[----:B------:R4:W2:Y:S04]  /*172e0*/  @P2 LDG.E.U8 R8, desc[UR6][R4.64] ;  /* 0x0000000604082981 */ /* 0x0008a8000c1e1100 */
[----:B------:R-:W2:Y:S04]  /*172f0*/  LDL R9, [R1+0xb0c] ;  /* 0x000b0c0001097983 */ /* 0x000ea80000100800 */
[----:B------:R-:W2:Y:S01]  /*17300*/  LDL R5, [R1+0xb18] ;  /* 0x000b180001057983 */ /* 0x000ea20000100800 */
[----:B----4-:R-:W-:-:S03]  /*17310*/  @P0 IMAD.MOV.U32 R4, RZ, RZ, R30 ;  /* 0x000000ffff040224 */ /* 0x010fc600078e001e */
[----:B---3--:R0:W-:Y:S04]  /*17320*/  STL [R1+0x60], R31 ;  /* 0x0000601f01007387 */ /* 0x0081e80000100800 */
[----:B0-----:R-:W3:Y:S04]  /*17330*/  LDL R31, [R1+0xb00] ;  /* 0x000b0000011f7983 */ /* 0x001ee80000100800 */
[----:B--2---:R0:W-:Y:S01]  /*17340*/  STL [R1+0x5c], R8 ;  /* 0x00005c0801007387 */ /* 0x0041e20000100800 */
[----:B------:R-:W-:Y:S02]  /*17350*/  PRMT R21, RZ, 0x7610, R21 ;  /* 0x00007610ff157816 */ /* 0x000fe40000000015 */
[----:B------:R-:W-:Y:S01]  /*17360*/  ISETP.GT.AND P1, PT, R2, 0x19, PT ;  /* 0x000000190200780c */ /* 0x000fe20003f24270 */
[----:B------:R-:W2:Y:S04]  /*17370*/  LDL R30, [R1+0xaf8] ;  /* 0x000af800011e7983 */ /* 0x000ea80000100800 */
[----:B------:R1:W4:Y:S04]  /*17380*/  @P0 LDG.E.U8 R29, desc[UR6][R4.64] ;  /* 0x00000006041d0981 */ /* 0x000328000c1e1100 */
[----:B0-----:R-:W3:Y:S04]  /*17390*/  LDL R8, [R1+0xb04] ;  /* 0x000b040001087983 */ /* 0x001ee80000100800 */
[----:B------:R-:W2:Y:S01]  /*173a0*/  LDL R5, [R1+0xb10] ;  /* 0x000b100001057983 */ /* 0x000ea20000100800 */
[----:B-1----:R-:W-:Y:S01]  /*173b0*/  @P0 IMAD.MOV.U32 R4, RZ, RZ, R26 ;  /* 0x000000ffff040224 */ /* 0x002fe200078e001a */
[----:B------:R-:W-:-:S02]  /*173c0*/  PRMT R57, RZ, 0x7610, R57 ;  /* 0x00007610ff397816 */ /* 0x000fc40000000039 */
[----:B------:R-:W-:Y:S02]  /*173d0*/  PRMT R7, RZ, 0x7610, R7 ;  /* 0x00007610ff077816 */ /* 0x000fe40000000007 */
[----:B--2---:R0:W2:Y:S02]  /*173e0*/  @P0 LDG.E.U8 R21, desc[UR6][R4.64] ;  /* 0x0000000604150981 */ /* 0x0040a4000c1e1100 */
[----:B0-----:R-:W-:Y:S02]  /*173f0*/  @P1 IMAD.MOV.U32 R4, RZ, RZ, R9 ;  /* 0x000000ffff041224 */ /* 0x001fe400078e0009 */
[----:B------:R-:W-:-:S05]  /*17400*/  @P1 IMAD.MOV.U32 R5, RZ, RZ, R10 ;  /* 0x000000ffff051224 */ /* 0x000fca00078e000a */
[----:B------:R3:W2:Y:S04]  /*17410*/  @P1 LDG.E.U8 R57, desc[UR6][R4.64] ;  /* 0x0000000604391981 */ /* 0x0006a8000c1e1100 */
[----:B----4-:R0:W-:Y:S04]  /*17420*/  STL [R1+0x58], R29 ;  /* 0x0000581d01007387 */ /* 0x0101e80000100800 */
[----:B------:R-:W4:Y:S01]  /*17430*/  LDL R26, [R1+0xaf0] ;  /* 0x000af000011a7983 */ /* 0x000f220000100800 */
[----:B---3--:R-:W-:Y:S02]  /*17440*/  @P1 IMAD.MOV.U32 R4, RZ, RZ, R8 ;  /* 0x000000ffff041224 */ /* 0x008fe400078e0008 */
[----:B------:R-:W-:Y:S01]  /*17450*/  @P1 IMAD.MOV.U32 R5, RZ, RZ, R31 ;  /* 0x000000ffff051224 */ /* 0x000fe200078e001f */
[----:B0-----:R-:W3:Y:S04]  /*17460*/  LDL R29, [R1+0xafc] ;  /* 0x000afc00011d7983 */ /* 0x001ee80000100800 */
[----:B------:R0:W4:Y:S04]  /*17470*/  @P1 LDG.E.U8 R7, desc[UR6][R4.64] ;  /* 0x0000000604071981 */ /* 0x000128000c1e1100 */
[----:B--2---:R1:W-:Y:S01]  /*17480*/  STL [R1+0x54], R21 ;  /* 0x0000541501007387 */ /* 0x0043e20000100800 */
[----:B------:R-:W-:-:S03]  /*17490*/  ISETP.GT.AND P2, PT, R2, 0x1a, PT ;  /* 0x0000001a0200780c */ /* 0x000fc60003f44270 */
[----:B------:R-:W2:Y:S04]  /*174a0*/  LDL R10, [R1+0xae8] ;  /* 0x000ae800010a7983 */ /* 0x000ea80000100800 */
[----:B------:R-:W2:Y:S04]  /*174b0*/  LDL R9, [R1+0xaec] ;  /* 0x000aec0001097983 */ /* 0x000ea80000100800 */
[----:B-1----:R-:W2:Y:S01]  /*174c0*/  LDL R21, [R1+0xaf4] ;  /* 0x000af40001157983 */ /* 0x002ea20000100800 */
[----:B------:R-:W-:Y:S01]  /*174d0*/  PRMT R28, RZ, 0x7610, R28 ;  /* 0x00007610ff1c7816 */ /* 0x000fe2000000001c */
[----:B0-----:R-:W-:-:S02]  /*174e0*/  @P2 IMAD.MOV.U32 R5, RZ, RZ, R30 ;  /* 0x000000ffff052224 */ /* 0x001fc400078e001e */
[----:B------:R0:W-:Y:S04]  /*174f0*/  STL [R1+0x50], R57 ;  /* 0x0000503901007387 */ /* 0x0001e80000100800 */
[----:B0-----:R-:W2:Y:S04]  /*17500*/  LDL.LU R57, [R1+0x1f78] ;  /* 0x001f780001397983 */ /* 0x001ea80000300800 */
[----:B------:R-:W2:Y:S01]  /*17510*/  LDL R8, [R1+0xae0] ;  /* 0x000ae00001087983 */ /* 0x000ea20000100800 */
[----:B---3--:R-:W-:-:S03]  /*17520*/  @P2 IMAD.MOV.U32 R4, RZ, RZ, R29 ;  /* 0x000000ffff042224 */ /* 0x008fc600078e001d */
[----:B----4-:R0:W-:Y:S04]  /*17530*/  STL [R1+0x4c], R7 ;  /* 0x00004c0701007387 */ /* 0x0101e80000100800 */
[----:B------:R1:W3:Y:S04]  /*17540*/  @P2 LDG.E.U8 R28, desc[UR6][R4.64] ;  /* 0x00000006041c2981 */ /* 0x0002e8000c1e1100 */
[----:B0-----:R-:W4:Y:S01]  /*17550*/  LDL R7, [R1+0xae4] ;  /* 0x000ae40001077983 */ /* 0x001f220000100800 */
[----:B-1----:R-:W-:-:S03]  /*17560*/  @P2 IMAD.MOV.U32 R5, RZ, RZ, R26 ;  /* 0x000000ffff052224 */ /* 0x002fc600078e001a */
[----:B------:R-:W3:Y:S01]  /*17570*/  LDL R26, [R1+0xad8] ;  /* 0x000ad800011a7983 */ /* 0x000ee20000100800 */
[----:B--2---:R-:W-:-:S03]  /*17580*/  @P2 IMAD.MOV.U32 R4, RZ, RZ, R21 ;  /* 0x000000ffff042224 */ /* 0x004fc600078e0015 */
[----:B------:R-:W2:Y:S01]  /*17590*/  LDL R21, [R1+0xadc] ;  /* 0x000adc0001157983 */ /* 0x000ea20000100800 */
[C---:B------:R-:W-:Y:S02]  /*175a0*/  ISETP.GT.AND P0, PT, R2.reuse, 0x1b, PT ;  /* 0x0000001b0200780c */ /* 0x040fe40003f04270 */
[----:B------:R-:W-:Y:S02]  /*175b0*/  PRMT R27, RZ, 0x7610, R27 ;  /* 0x00007610ff1b7816 */ /* 0x000fe4000000001b */
[----:B------:R-:W-:Y:S02]  /*175c0*/  PRMT R12, RZ, 0x7610, R12 ;  /* 0x00007610ff0c7816 */ /* 0x000fe4000000000c */
[----:B------:R-:W-:Y:S02]  /*175d0*/  ISETP.GT.AND P1, PT, R2, 0x1c, PT ;  /* 0x0000001c0200780c */ /* 0x000fe40003f24270 */
[----:B------:R0:W2:Y:S01]  /*175e0*/  @P2 LDG.E.U8 R27, desc[UR6][R4.64] ;  /* 0x00000006041b2981 */ /* 0x0000a2000c1e1100 */
[----:B------:R-:W-:-:S04]  /*175f0*/  PRMT R6, RZ, 0x7610, R6 ;  /* 0x00007610ff067816 */ /* 0x000fc80000000006 */
[----:B0-----:R-:W-:Y:S02]  /*17600*/  @P0 IMAD.MOV.U32 R4, RZ, RZ, R9 ;  /* 0x000000ffff040224 */ /* 0x001fe400078e0009 */
[----:B------:R-:W-:Y:S01]  /*17610*/  @P0 IMAD.MOV.U32 R5, RZ, RZ, R10 ;  /* 0x000000ffff050224 */ /* 0x000fe200078e000a */
[----:B------:R-:W-:Y:S01]  /*17620*/  PRMT R22, RZ, 0x7610, R22 ;  /* 0x00007610ff167816 */ /* 0x000fe20000000016 */
[----:B------:R-:W2:Y:S04]  /*17630*/  LDL R10, [R1+0xad0] ;  /* 0x000ad000010a7983 */ /* 0x000ea80000100800 */
[----:B------:R4:W2:Y:S04]  /*17640*/  @P0 LDG.E.U8 R12, desc[UR6][R4.64] ;  /* 0x00000006040c0981 */ /* 0x0008a8000c1e1100 */
[----:B------:R-:W2:Y:S01]  /*17650*/  LDL R9, [R1+0xad4] ;  /* 0x000ad40001097983 */ /* 0x000ea20000100800 */
[----:B----4-:R-:W-:-:S02]  /*17660*/  @P0 IMAD.MOV.U32 R4, RZ, RZ, R7 ;  /* 0x000000ffff040224 */ /* 0x010fc400078e0007 */
[----:B------:R-:W-:-:S05]  /*17670*/  @P0 IMAD.MOV.U32 R5, RZ, RZ, R8 ;  /* 0x000000ffff050224 */ /* 0x000fca00078e0008 */
[----:B------:R3:W4:Y:S02]  /*17680*/  @P0 LDG.E.U8 R6, desc[UR6][R4.64] ;  /* 0x0000000604060981 */ /* 0x000724000c1e1100 */
[----:B---3--:R-:W-:Y:S02]  /*17690*/  @P1 IMAD.MOV.U32 R5, RZ, RZ, R26 ;  /* 0x000000ffff051224 */ /* 0x008fe400078e001a */
[----:B--2---:R-:W-:-:S05]  /*176a0*/  @P1 IMAD.MOV.U32 R4, RZ, RZ, R21 ;  /* 0x000000ffff041224 */ /* 0x004fca00078e0015 */
[----:B------:R0:W2:Y:S04]  /*176b0*/  @P1 LDG.E.U8 R22, desc[UR6][R4.64] ;  /* 0x0000000604161981 */ /* 0x0000a8000c1e1100 */
[----:B------:R1:W-:Y:S04]  /*176c0*/  STL [R1+0x40], R12 ;  /* 0x0000400c01007387 */ /* 0x0003e80000100800 */
[----:B------:R-:W3:Y:S04]  /*176d0*/  LDL R8, [R1+0xacc] ;  /* 0x000acc0001087983 */ /* 0x000ee80000100800 */
[----:B------:R-:W3:Y:S04]  /*176e0*/  LDL R7, [R1+0xac0] ;  /* 0x000ac00001077983 */ /* 0x000ee80000100800 */
[----:B-1----:R-:W3:Y:S04]  /*176f0*/  LDL R12, [R1+0xac8] ;  /* 0x000ac800010c7983 */ /* 0x002ee80000100800 */
[----:B----4-:R1:W-:Y:S04]  /*17700*/  STL [R1+0x3c], R6 ;  /* 0x00003c0601007387 */ /* 0x0103e80000100800 */
[----:B------:R-:W4:Y:S04]  /*17710*/  LDL R21, [R1+0xabc] ;  /* 0x000abc0001157983 */ /* 0x000f280000100800 */
[----:B-1----:R-:W4:Y:S01]  /*17720*/  LDL R6, [R1+0xac4] ;  /* 0x000ac40001067983 */ /* 0x002f220000100800 */
[----:B0-----:R-:W-:-:S02]  /*17730*/  @P1 IMAD.MOV.U32 R5, RZ, RZ, R10 ;  /* 0x000000ffff051224 */ /* 0x001fc400078e000a */
[----:B------:R-:W-:Y:S01]  /*17740*/  @P1 IMAD.MOV.U32 R4, RZ, RZ, R9 ;  /* 0x000000ffff041224 */ /* 0x000fe200078e0009 */
[----:B--2---:R0:W-:Y:S04]  /*17750*/  STL [R1+0x38], R22 ;  /* 0x0000381601007387 */ /* 0x0041e80000100800 */
[----:B------:R-:W2:Y:S04]  /*17760*/  LDL R10, [R1+0xab0] ;  /* 0x000ab000010a7983 */ /* 0x000ea80000100800 */
[----:B0-----:R-:W2:Y:S04]  /*17770*/  LDL R22, [R1+0xab8] ;  /* 0x000ab80001167983 */ /* 0x001ea80000100800 */
[----:B------:R-:W-:Y:S04]  /*17780*/  STL [R1+0x48], R28 ;  /* 0x0000481c01007387 */ /* 0x000fe80000100800 */
[----:B------:R-:W2:Y:S01]  /*17790*/  LDL R9, [R1+0xab4] ;  /* 0x000ab40001097983 */ /* 0x000ea20000100800 */
[----:B------:R-:W-:-:S02]  /*177a0*/  ISETP.GT.AND P2, PT, R2, 0x1d, PT ;  /* 0x0000001d0200780c */ /* 0x000fc40003f44270 */
[----:B------:R-:W-:Y:S02]  /*177b0*/  PRMT R25, RZ, 0x7610, R25 ;  /* 0x00007610ff197816 */ /* 0x000fe40000000019 */
[----:B------:R-:W-:Y:S02]  /*177c0*/  ISETP.GT.AND P0, PT, R2, 0x1e, PT ;  /* 0x0000001e0200780c */ /* 0x000fe40003f04270 */
[----:B------:R-:W-:Y:S02]  /*177d0*/  PRMT R24, RZ, 0x7610, R24 ;  /* 0x00007610ff187816 */ /* 0x000fe40000000018 */
[----:B------:R3:W2:Y:S01]  /*177e0*/  @P1 LDG.E.U8 R25, desc[UR6][R4.64] ;  /* 0x0000000604191981 */ /* 0x0006a2000c1e1100 */
[----:B------:R-:W-:-:S04]  /*177f0*/  PRMT R23, RZ, 0x7610, R23 ;  /* 0x00007610ff177816 */ /* 0x000fc80000000017 */
[----:B---3--:R-:W-:Y:S02]  /*17800*/  @P2 IMAD.MOV.U32 R5, RZ, RZ, R12 ;  /* 0x000000ffff052224 */ /* 0x008fe400078e000c */
[----:B------:R-:W-:Y:S01]  /*17810*/  @P2 IMAD.MOV.U32 R4, RZ, RZ, R8 ;  /* 0x000000ffff042224 */ /* 0x000fe200078e0008 */
[----:B------:R-:W3:Y:S04]  /*17820*/  LDL R12, [R1+0xaa8] ;  /* 0x000aa800010c7983 */ /* 0x000ee80000100800 */
[----:B------:R-:W-:Y:S04]  /*17830*/  STL [R1+0x44], R27 ;  /* 0x0000441b01007387 */ /* 0x000fe80000100800 */
[----:B------:R-:W3:Y:S04]  /*17840*/  LDL R8, [R1+0xaac] ;  /* 0x000aac0001087983 */ /* 0x000ee80000100800 */
[----:B------:R4:W3:Y:S01]  /*17850*/  @P2 LDG.E.U8 R24, desc[UR6][R4.64] ;  /* 0x0000000604182981 */ /* 0x0008e2000c1e1100 */
[----:B------:R-:W-:Y:S01]  /*17860*/  PRMT R20, RZ, 0x7610, R20 ;  /* 0x00007610ff147816 */ /* 0x000fe20000000014 */
[----:B----4-:R-:W-:-:S02]  /*17870*/  @P2 IMAD.MOV.U32 R4, RZ, RZ, R6 ;  /* 0x000000ffff042224 */ /* 0x010fc400078e0006 */
[----:B------:R-:W-:Y:S01]  /*17880*/  @P2 IMAD.MOV.U32 R5, RZ, RZ, R7 ;  /* 0x000000ffff052224 */ /* 0x000fe200078e0007 */
[----:B------:R-:W4:Y:S04]  /*17890*/  LDL R6, [R1+0xaa4] ;  /* 0x000aa40001067983 */ /* 0x000f280000100800 */
[----:B------:R0:W4:Y:S01]  /*178a0*/  @P2 LDG.E.U8 R23, desc[UR6][R4.64] ;  /* 0x0000000604172981 */ /* 0x000122000c1e1100 */
[----:B------:R-:W-:-:S03]  /*178b0*/  PRMT R13, RZ, 0x7610, R13 ;  /* 0x00007610ff0d7816 */ /* 0x000fc6000000000d */
[----:B------:R-:W4:Y:S01]  /*178c0*/  LDL R7, [R1+0xaa0] ;  /* 0x000aa00001077983 */ /* 0x000f220000100800 */
[----:B0-----:R-:W-:Y:S02]  /*178d0*/  @P0 IMAD.MOV.U32 R4, RZ, RZ, R21 ;  /* 0x000000ffff040224 */ /* 0x001fe400078e0015 */
[----:B--2---:R-:W-:-:S05]  /*178e0*/  @P0 IMAD.MOV.U32 R5, RZ, RZ, R22 ;  /* 0x000000ffff050224 */ /* 0x004fca00078e0016 */
[----:B------:R0:W2:Y:S02]  /*178f0*/  @P0 LDG.E.U8 R20, desc[UR6][R4.64] ;  /* 0x0000000604140981 */ /* 0x0000a4000c1e1100 */
[----:B0-----:R-:W-:Y:S02]  /*17900*/  @P0 IMAD.MOV.U32 R4, RZ, RZ, R9 ;  /* 0x000000ffff040224 */ /* 0x001fe400078e0009 */
[----:B------:R-:W-:Y:S01]  /*17910*/  @P0 IMAD.MOV.U32 R5, RZ, RZ, R10 ;  /* 0x000000ffff050224 */ /* 0x000fe200078e000a */
[----:B------:R-:W-:Y:S01]  /*17920*/  ISETP.GT.AND P1, PT, R2, 0x1f, PT ;  /* 0x0000001f0200780c */ /* 0x000fe20003f24270 */
[----:B------:R-:W2:Y:S04]  /*17930*/  LDL R10, [R1+0xa98] ;  /* 0x000a9800010a7983 */ /* 0x000ea80000100800 */
[----:B------:R3:W2:Y:S01]  /*17940*/  @P0 LDG.E.U8 R13, desc[UR6][R4.64] ;  /* 0x00000006040d0981 */ /* 0x0006a2000c1e1100 */
[----:B------:R-:W-:-:S02]  /*17950*/  PRMT R11, RZ, 0x7610, R11 ;  /* 0x00007610ff0b7816 */ /* 0x000fc4000000000b */
[----:B------:R-:W-:Y:S01]  /*17960*/  PRMT R0, RZ, 0x7610, R0 ;  /* 0x00007610ff007816 */ /* 0x000fe20000000000 */
[----:B------:R-:W2:Y:S04]  /*17970*/  LDL R9, [R1+0xa9c] ;  /* 0x000a9c0001097983 */ /* 0x000ea80000100800 */
[----:B---3--:R-:W-:Y:S02]  /*17980*/  @P1 IMAD.MOV.U32 R5, RZ, RZ, R12 ;  /* 0x000000ffff051224 */ /* 0x008fe400078e000c */
[----:B------:R-:W-:-:S05]  /*17990*/  @P1 IMAD.MOV.U32 R4, RZ, RZ, R8 ;  /* 0x000000ffff041224 */ /* 0x000fca00078e0008 */
[----:B------:R4:W3:Y:S02]  /*179a0*/  @P1 LDG.E.U8 R11, desc[UR6][R4.64] ;  /* 0x00000006040b1981 */ /* 0x0008e4000c1e1100 */
[----:B----4-:R-:W-:Y:S02]  /*179b0*/  @P1 IMAD.MOV.U32 R4, RZ, RZ, R6 ;  /* 0x000000ffff041224 */ /* 0x010fe400078e0006 */
[----:B------:R-:W-:-:S05]  /*179c0*/  @P1 IMAD.MOV.U32 R5, RZ, RZ, R7 ;  /* 0x000000ffff051224 */ /* 0x000fca00078e0007 */
[----:B------:R0:W4:Y:S04]  /*179d0*/  @P1 LDG.E.U8 R0, desc[UR6][R4.64] ;  /* 0x0000000604001981 */ /* 0x000128000c1e1100 */
[----:B--2---:R1:W-:Y:S04]  /*179e0*/  STL [R1+0x24], R13 ;  /* 0x0000240d01007387 */ /* 0x0043e80000100800 */
[----:B------:R-:W2:Y:S01]  /*179f0*/  LDL R8, [R1+0xa94] ;  /* 0x000a940001087983 */ /* 0x000ea20000100800 */
[----:B------:R-:W-:-:S03]  /*17a00*/  ISETP.GT.AND P2, PT, R2, 0x20, PT ;  /* 0x000000200200780c */ /* 0x000fc60003f44270 */
[----:B------:R-:W2:Y:S04]  /*17a10*/  LDL R12, [R1+0xa88] ;  /* 0x000a8800010c7983 */ /* 0x000ea80000100800 */
[----:B-1----:R-:W2:Y:S04]  /*17a20*/  LDL R13, [R1+0xa90] ;  /* 0x000a9000010d7983 */ /* 0x002ea80000100800 */
[----:B---3--:R1:W-:Y:S04]  /*17a30*/  STL [R1+0x20], R11 ;  /* 0x0000200b01007387 */ /* 0x0083e80000100800 */
[----:B------:R-:W-:Y:S01]  /*17a40*/  STL [R1+0x34], R25 ;  /* 0x0000341901007387 */ /* 0x000fe20000100800 */
[----:B------:R-:W-:-:S03]  /*17a50*/  PRMT R19, RZ, 0x7610, R19 ;  /* 0x00007610ff137816 */ /* 0x000fc60000000013 */
[----:B------:R-:W3:Y:S04]  /*17a60*/  LDL R7, [R1+0xa80] ;  /* 0x000a800001077983 */ /* 0x000ee80000100800 */
[----:B-1----:R-:W3:Y:S01]  /*17a70*/  LDL R11, [R1+0xa8c] ;  /* 0x000a8c00010b7983 */ /* 0x002ee20000100800 */
[----:B0-----:R-:W-:-:S03]  /*17a80*/  @P2 IMAD.MOV.U32 R4, RZ, RZ, R9 ;  /* 0x000000ffff042224 */ /* 0x001fc600078e0009 */
[----:B------:R-:W3:Y:S01]  /*17a90*/  LDL R6, [R1+0xa84] ;  /* 0x000a840001067983 */ /* 0x000ee20000100800 */
[----:B------:R-:W-:-:S05]  /*17aa0*/  @P2 IMAD.MOV.U32 R5, RZ, RZ, R10 ;  /* 0x000000ffff052224 */ /* 0x000fca00078e000a */
[----:B------:R2:W3:Y:S04]  /*17ab0*/  @P2 LDG.E.U8 R19, desc[UR6][R4.64] ;  /* 0x0000000604132981 */ /* 0x0004e8000c1e1100 */
[----:B----4-:R0:W-:Y:S04]  /*17ac0*/  STL [R1+0x1f20], R0 ;  /* 0x001f200001007387 */ /* 0x0101e80000100800 */
[----:B------:R-:W-:Y:S04]  /*17ad0*/  STL [R1+0x30], R24 ;  /* 0x0000301801007387 */ /* 0x000fe80000100800 */
[----:B------:R-:W4:Y:S04]  /*17ae0*/  LDL R10, [R1+0xa78] ;  /* 0x000a7800010a7983 */ /* 0x000f280000100800 */
[----:B------:R-:W4:Y:S04]  /*17af0*/  LDL R9, [R1+0xa7c] ;  /* 0x000a7c0001097983 */ /* 0x000f280000100800 */
[----:B------:R-:W-:Y:S01]  /*17b00*/  STL [R1+0x2c], R23 ;  /* 0x00002c1701007387 */ /* 0x000fe20000100800 */
[----:B--2---:R-:W-:-:S02]  /*17b10*/  @P2 IMAD.MOV.U32 R4, RZ, RZ, R8 ;  /* 0x000000ffff042224 */ /* 0x004fc400078e0008 */
[----:B------:R-:W-:Y:S02]  /*17b20*/  @P2 IMAD.MOV.U32 R5, RZ, RZ, R13 ;  /* 0x000000ffff052224 */ /* 0x000fe400078e000d */
[----:B------:R-:W2:Y:S04]  /*17b30*/  LDL R13, [R1+0xa70] ;  /* 0x000a7000010d7983 */ /* 0x000ea80000100800 */
        /* <DEDUP_REMOVED lines=10> */
[----:B------:R-:W-:Y:S01]  /*17be0*/  PRMT R14, RZ, 0x7610, R14 ;  /* 0x00007610ff0e7816 */ /* 0x000fe2000000000e */
[----:B------:R-:W3:Y:S04]  /*17bf0*/  LDL R12, [R1+0xa68] ;  /* 0x000a6800010c7983 */ /* 0x000ee80000100800 */
[----:B------:R1:W3:Y:S01]  /*17c00*/  @P0 LDG.E.U8 R17, desc[UR6][R4.64] ;  /* 0x0000000604110981 */ /* 0x0002e2000c1e1100 */
[----:B0-----:R-:W-:-:S03]  /*17c10*/  PRMT R0, RZ, 0x7610, R0 ;  /* 0x00007610ff007816 */ /* 0x001fc60000000000 */
[----:B------:R-:W3:Y:S01]  /*17c20*/  LDL R11, [R1+0xa6c] ;  /* 0x000a6c00010b7983 */ /* 0x000ee20000100800 */
[----:B-1----:R-:W-:Y:S02]  /*17c30*/  @P0 IMAD.MOV.U32 R4, RZ, RZ, R6 ;  /* 0x000000ffff040224 */ /* 0x002fe400078e0006 */
[----:B------:R-:W-:Y:S01]  /*17c40*/  @P0 IMAD.MOV.U32 R5, RZ, RZ, R7 ;  /* 0x000000ffff050224 */ /* 0x000fe200078e0007 */
[----:B------:R-:W3:Y:S04]  /*17c50*/  LDL R6, [R1+0xa64] ;  /* 0x000a640001067983 */ /* 0x000ee80000100800 */
[----:B------:R4:W3:Y:S04]  /*17c60*/  @P0 LDG.E.U8 R15, desc[UR6][R4.64] ;  /* 0x00000006040f0981 */ /* 0x0008e8000c1e1100 */
[----:B------:R-:W3:Y:S01]  /*17c70*/  LDL R7, [R1+0xa60] ;  /* 0x000a600001077983 */ /* 0x000ee20000100800 */
[----:B----4-:R-:W-:-:S02]  /*17c80*/  @P1 IMAD.MOV.U32 R4, RZ, RZ, R9 ;  /* 0x000000ffff041224 */ /* 0x010fc400078e0009 */
[----:B------:R-:W-:Y:S01]  /*17c90*/  @P1 IMAD.MOV.U32 R5, RZ, RZ, R10 ;  /* 0x000000ffff051224 */ /* 0x000fe200078e000a */
[----:B------:R-:W-:Y:S01]  /*17ca0*/  ISETP.GT.AND P2, PT, R2, 0x23, PT ;  /* 0x000000230200780c */ /* 0x000fe20003f44270 */
[----:B------:R-:W4:Y:S04]  /*17cb0*/  LDL R10, [R1+0xa58] ;  /* 0x000a5800010a7983 */ /* 0x000f280000100800 */
[----:B------:R2:W4:Y:S04]  /*17cc0*/  @P1 LDG.E.U8 R14, desc[UR6][R4.64] ;  /* 0x00000006040e1981 */ /* 0x000528000c1e1100 */
[----:B------:R-:W4:Y:S01]  /*17cd0*/  LDL R9, [R1+0xa5c] ;  /* 0x000a5c0001097983 */ /* 0x000f220000100800 */
[----:B--2---:R-:W-:-:S02]  /*17ce0*/  @P1 IMAD.MOV.U32 R5, RZ, RZ, R13 ;  /* 0x000000ffff051224 */ /* 0x004fc400078e000d */
[----:B------:R-:W-:-:S05]  /*17cf0*/  @P1 IMAD.MOV.U32 R4, RZ, RZ, R8 ;  /* 0x000000ffff041224 */ /* 0x000fca00078e0008 */
[----:B------:R3:W2:Y:S01]  /*17d00*/  @P1 LDG.E.U8 R0, desc[UR6][R4.64] ;  /* 0x0000000604001981 */ /* 0x0006a2000c1e1100 */
[----:B------:R-:W-:Y:S02]  /*17d10*/  PRMT R16, RZ, 0x7610, R16 ;  /* 0x00007610ff107816 */ /* 0x000fe40000000010 */
[----:B------:R-:W-:Y:S01]  /*17d20*/  PRMT R61, RZ, 0x7610, R61 ;  /* 0x00007610ff3d7816 */ /* 0x000fe2000000003d */
[----:B---3--:R-:W-:Y:S02]  /*17d30*/  @P2 IMAD.MOV.U32 R5, RZ, RZ, R12 ;  /* 0x000000ffff052224 */ /* 0x008fe400078e000c */
[----:B------:R-:W-:-:S05]  /*17d40*/  @P2 IMAD.MOV.U32 R4, RZ, RZ, R11 ;  /* 0x000000ffff042224 */ /* 0x000fca00078e000b */
[----:B------:R0:W3:Y:S04]  /*17d50*/  @P2 LDG.E.U8 R16, desc[UR6][R4.64] ;  /* 0x0000000604102981 */ /* 0x0000e8000c1e1100 */
[----:B------:R1:W-:Y:S04]  /*17d60*/  STL [R1+0xc], R15 ;  /* 0x00000c0f01007387 */ /* 0x0003e80000100800 */
[----:B------:R-:W3:Y:S04]  /*17d70*/  LDL R8, [R1+0xa54] ;  /* 0x000a540001087983 */ /* 0x000ee80000100800 */
[----:B------:R-:W3:Y:S04]  /*17d80*/  LDL R13, [R1+0xa4c] ;  /* 0x000a4c00010d7983 */ /* 0x000ee80000100800 */
[----:B-1----:R-:W3:Y:S01]  /*17d90*/  LDL R15, [R1+0xa50] ;  /* 0x000a5000010f7983 */ /* 0x002ee20000100800 */
[----:B0-----:R-:W-:-:S02]  /*17da0*/  @P2 IMAD.MOV.U32 R4, RZ, RZ, R6 ;  /* 0x000000ffff042224 */ /* 0x001fc400078e0006 */
[----:B------:R-:W-:-:S05]  /*17db0*/  @P2 IMAD.MOV.U32 R5, RZ, RZ, R7 ;  /* 0x000000ffff052224 */ /* 0x000fca00078e0007 */
[----:B------:R0:W3:Y:S04]  /*17dc0*/  @P2 LDG.E.U8 R61, desc[UR6][R4.64] ;  /* 0x00000006043d2981 */ /* 0x0000e8000c1e1100 */
[----:B--2---:R-:W-:Y:S04]  /*17dd0*/  STL [R1+0x1f60], R0 ;  /* 0x001f600001007387 */ /* 0x004fe80000100800 */
[----:B------:R-:W-:Y:S04]  /*17de0*/  STL [R1+0x18], R19 ;  /* 0x0000181301007387 */ /* 0x000fe80000100800 */
[----:B----4-:R1:W-:Y:S04]  /*17df0*/  STL [R1+0x8], R14 ;  /* 0x0000080e01007387 */ /* 0x0103e80000100800 */
[----:B------:R-:W2:Y:S04]  /*17e00*/  LDL R12, [R1+0xa40] ;  /* 0x000a4000010c7983 */ /* 0x000ea80000100800 */
[----:B------:R-:W4:Y:S04]  /*17e10*/  LDL R11, [R1+0xa44] ;  /* 0x000a4400010b7983 */ /* 0x000f280000100800 */
[----:B-1----:R-:W2:Y:S01]  /*17e20*/  LDL R14, [R1+0xa48] ;  /* 0x000a4800010e7983 */ /* 0x002ea20000100800 */
[----:B------:R-:W-:-:S02]  /*17e30*/  ISETP.GT.AND P0, PT, R2, 0x24, PT ;  /* 0x000000240200780c */ /* 0x000fc40003f04270 */
[----:B------:R-:W-:Y:S02]  /*17e40*/  PRMT R60, RZ, 0x7610, R60 ;  /* 0x00007610ff3c7816 */ /* 0x000fe4000000003c */
[----:B------:R-:W-:Y:S02]  /*17e50*/  ISETP.GT.AND P1, PT, R2, 0x25, PT ;  /* 0x000000250200780c */ /* 0x000fe40003f24270 */
[----:B------:R-:W-:-:S07]  /*17e60*/  PRMT R59, RZ, 0x7610, R59 ;  /* 0x00007610ff3b7816 */ /* 0x000fce000000003b */
[----:B0-----:R-:W-:Y:S02]  /*17e70*/  @P0 IMAD.MOV.U32 R4, RZ, RZ, R9 ;  /* 0x000000ffff040224 */ /* 0x001fe400078e0009 */
[----:B------:R-:W-:-:S05]  /*17e80*/  @P0 IMAD.MOV.U32 R5, RZ, RZ, R10 ;  /* 0x000000ffff050224 */ /* 0x000fca00078e000a */
[----:B------:R3:W4:Y:S01]  /*17e90*/  @P0 LDG.E.U8 R60, desc[UR6][R4.64] ;  /* 0x00000006043c0981 */ /* 0x000722000c1e1100 */
[----:B------:R-:W-:Y:S01]  /*17ea0*/  PRMT R58, RZ, 0x7610, R58 ;  /* 0x00007610ff3a7816 */ /* 0x000fe2000000003a */
[----:B---3--:R-:W-:Y:S02]  /*17eb0*/  @P0 IMAD.MOV.U32 R4, RZ, RZ, R8 ;  /* 0x000000ffff040224 */ /* 0x008fe400078e0008 */
[----:B------:R-:W-:-:S05]  /*17ec0*/  @P0 IMAD.MOV.U32 R5, RZ, RZ, R15 ;  /* 0x000000ffff050224 */ /* 0x000fca00078e000f */
[----:B------:R0:W3:Y:S01]  /*17ed0*/  @P0 LDG.E.U8 R59, desc[UR6][R4.64] ;  /* 0x00000006043b0981 */ /* 0x0000e2000c1e1100 */
[----:B------:R-:W-:-:S03]  /*17ee0*/  PRMT R54, RZ, 0x7610, R54 ;  /* 0x00007610ff367816 */ /* 0x000fc60000000036 */
[----:B------:R-:W-:Y:S04]  /*17ef0*/  STL [R1+0x14], R18 ;  /* 0x0000141201007387 */ /* 0x000fe80000100800 */
[----:B------:R-:W3:Y:S01]  /*17f00*/  LDL R7, [R1+0xa38] ;  /* 0x000a380001077983 */ /* 0x000ee20000100800 */
[----:B0-----:R-:W-:-:S03]  /*17f10*/  @P1 IMAD.MOV.U32 R4, RZ, RZ, R13 ;  /* 0x000000ffff041224 */ /* 0x001fc600078e000d */
[----:B------:R-:W3:Y:S04]  /*17f20*/  LDL R6, [R1+0xa3c] ;  /* 0x000a3c0001067983 */ /* 0x000ee80000100800 */
[----:B------:R-:W-:Y:S04]  /*17f30*/  STL [R1+0x10], R17 ;  /* 0x0000101101007387 */ /* 0x000fe80000100800 */
[----:B------:R-:W-:Y:S04]  /*17f40*/  STL [R1+0x1f64], R61 ;  /* 0x001f643d01007387 */ /* 0x000fe80000100800 */
[----:B------:R-:W3:Y:S04]  /*17f50*/  LDL R10, [R1+0xa30] ;  /* 0x000a3000010a7983 */ /* 0x000ee80000100800 */
[----:B------:R-:W3:Y:S01]  /*17f60*/  LDL R9, [R1+0xa34] ;  /* 0x000a340001097983 */ /* 0x000ee20000100800 */
[----:B------:R-:W-:-:S03]  /*17f70*/  ISETP.GT.AND P2, PT, R2, 0x26, PT ;  /* 0x000000260200780c */ /* 0x000fc60003f44270 */
[----:B------:R-:W3:Y:S01]  /*17f80*/  LDL R0, [R1+0xa2c] ;  /* 0x000a2c0001007983 */ /* 0x000ee20000100800 */
[----:B--2---:R-:W-:-:S05]  /*17f90*/  @P1 IMAD.MOV.U32 R5, RZ, RZ, R14 ;  /* 0x000000ffff051224 */ /* 0x004fca00078e000e */
[----:B------:R4:W2:Y:S02]  /*17fa0*/  @P1 LDG.E.U8 R58, desc[UR6][R4.64] ;  /* 0x00000006043a1981 */ /* 0x0008a4000c1e1100 */
[----:B----4-:R-:W-:Y:S02]  /*17fb0*/  @P1 IMAD.MOV.U32 R4, RZ, RZ, R11 ;  /* 0x000000ffff041224 */ /* 0x010fe400078e000b */
[----:B------:R-:W-:-:S05]  /*17fc0*/  @P1 IMAD.MOV.U32 R5, RZ, RZ, R12 ;  /* 0x000000ffff051224 */ /* 0x000fca00078e000c */
[----:B------:R0:W4:Y:S04]  /*17fd0*/  @P1 LDG.E.U8 R54, desc[UR6][R4.64] ;  /* 0x0000000604361981 */ /* 0x000128000c1e1100 */
[----:B------:R-:W-:Y:S04]  /*17fe0*/  STL [R1+0x1f58], R60 ;  /* 0x001f583c01007387 */ /* 0x000fe80000100800 */
[----:B------:R-:W4:Y:S01]  /*17ff0*/  LDL R8, [R1+0xa28] ;  /* 0x000a280001087983 */ /* 0x000f220000100800 */
[----:B------:R-:W-:-:S03]  /*18000*/  PRMT R52, RZ, 0x7610, R52 ;  /* 0x00007610ff347816 */ /* 0x000fc60000000034 */
[----:B---3--:R-:W-:Y:S04]  /*18010*/  STL [R1+0x1f5c], R59 ;  /* 0x001f5c3b01007387 */ /* 0x008fe80000100800 */
[----:B------:R1:W-:Y:S04]  /*18020*/  STL [R1], R16 ;  /* 0x0000001001007387 */ /* 0x0003e80000100800 */
[----:B------:R-:W3:Y:S04]  /*18030*/  LDL R15, [R1+0xa24] ;  /* 0x000a2400010f7983 */ /* 0x000ee80000100800 */
[----:B-1----:R-:W3:Y:S01]  /*18040*/  LDL R16, [R1+0xa20] ;  /* 0x000a200001107983 */ /* 0x002ee20000100800 */
[----:B0-----:R-:W-:-:S02]  /*18050*/  @P2 IMAD.MOV.U32 R4, RZ, RZ, R6 ;  /* 0x000000ffff042224 */ /* 0x001fc400078e0006 */
[----:B------:R-:W-:Y:S01]  /*18060*/  @P2 IMAD.MOV.U32 R5, RZ, RZ, R7 ;  /* 0x000000ffff052224 */ /* 0x000fe200078e0007 */
[----:B------:R-:W-:-:S04]  /*18070*/  PRMT R50, RZ, 0x7610, R50 ;  /* 0x00007610ff327816 */ /* 0x000fc80000000032 */
[----:B------:R0:W3:Y:S02]  /*18080*/  @P2 LDG.E.U8 R52, desc[UR6][R4.64] ;  /* 0x0000000604342981 */ /* 0x0000e4000c1e1100 */
[----:B0-----:R-:W-:Y:S02]  /*18090*/  @P2 IMAD.MOV.U32 R4, RZ, RZ, R9 ;  /* 0x000000ffff042224 */ /* 0x001fe400078e0009 */
[----:B------:R-:W-:-:S05]  /*180a0*/  @P2 IMAD.MOV.U32 R5, RZ, RZ, R10 ;  /* 0x000000ffff052224 */ /* 0x000fca00078e000a */
[----:B------:R0:W3:Y:S04]  /*180b0*/  @P2 LDG.E.U8 R50, desc[UR6][R4.64] ;  /* 0x0000000604322981 */ /* 0x0000e8000c1e1100 */
[----:B--2---:R-:W-:Y:S04]  /*180c0*/  STL [R1+0x1f68], R58 ;  /* 0x001f683a01007387 */ /* 0x004fe80000100800 */
[----:B------:R-:W2:Y:S04]  /*180d0*/  LDL R13, [R1+0xa18] ;  /* 0x000a1800010d7983 */ /* 0x000ea80000100800 */
[----:B------:R-:W2:Y:S04]  /*180e0*/  LDL R12, [R1+0xa1c] ;  /* 0x000a1c00010c7983 */ /* 0x000ea80000100800 */
[----:B----4-:R-:W-:Y:S04]  /*180f0*/  STL [R1+0x1f6c], R54 ;  /* 0x001f6c3601007387 */ /* 0x010fe80000100800 */
[----:B------:R-:W4:Y:S04]  /*18100*/  LDL R7, [R1+0xa10] ;  /* 0x000a100001077983 */ /* 0x000f280000100800 */
[----:B------:R-:W4:Y:S01]  /*18110*/  LDL R6, [R1+0xa14] ;  /* 0x000a140001067983 */ /* 0x000f220000100800 */
[----:B------:R-:W-:-:S02]  /*18120*/  ISETP.GT.AND P0, PT, R2, 0x27, PT ;  /* 0x000000270200780c */ /* 0x000fc40003f04270 */
[----:B------:R-:W-:Y:S02]  /*18130*/  ISETP.GT.AND P1, PT, R2, 0x28, PT ;  /* 0x000000280200780c */ /* 0x000fe40003f24270 */
[----:B------:R-:W-:Y:S02]  /*18140*/  PRMT R48, RZ, 0x7610, R48 ;  /* 0x00007610ff307816 */ /* 0x000fe40000000030 */
        /* <DEDUP_REMOVED lines=10> */
[----:B------:R-:W3:Y:S04]  /*181f0*/  LDL R14, [R1+0xa08] ;  /* 0x000a0800010e7983 */ /* 0x000ee80000100800 */
[----:B------:R-:W3:Y:S04]  /*18200*/  LDL R9, [R1+0xa0c] ;  /* 0x000a0c0001097983 */ /* 0x000ee80000100800 */
[----:B------:R-:W-:Y:S04]  /*18210*/  STL [R1+0x1f28], R50 ;  /* 0x001f283201007387 */ /* 0x000fe80000100800 */
[----:B------:R-:W3:Y:S04]  /*18220*/  LDL R8, [R1+0xa00] ;  /* 0x000a000001087983 */ /* 0x000ee80000100800 */
[----:B------:R-:W3:Y:S01]  /*18230*/  LDL R0, [R1+0xa04] ;  /* 0x000a040001007983 */ /* 0x000ee20000100800 */
[----:B------:R-:W-:-:S03]  /*18240*/  ISETP.GT.AND P2, PT, R2, 0x29, PT ;  /* 0x000000290200780c */ /* 0x000fc60003f44270 */
[----:B------:R-:W3:Y:S04]  /*18250*/  LDL R11, [R1+0x9f8] ;  /* 0x0009f800010b7983 */ /* 0x000ee80000100800 */
[----:B------:R-:W3:Y:S01]  /*18260*/  LDL R10, [R1+0x9fc] ;  /* 0x0009fc00010a7983 */ /* 0x000ee20000100800 */
[----:B--2---:R-:W-:Y:S02]  /*18270*/  @P1 IMAD.MOV.U32 R5, RZ, RZ, R13 ;  /* 0x000000ffff051224 */ /* 0x004fe400078e000d */
[----:B------:R-:W-:-:S05]  /*18280*/  @P1 IMAD.MOV.U32 R4, RZ, RZ, R12 ;  /* 0x000000ffff041224 */ /* 0x000fca00078e000c */
[----:B------:R4:W2:Y:S02]  /*18290*/  @P1 LDG.E.U8 R44, desc[UR6][R4.64] ;  /* 0x00000006042c1981 */ /* 0x0008a4000c1e1100 */
[----:B----4-:R-:W-:Y:S02]  /*182a0*/  @P1 IMAD.MOV.U32 R5, RZ, RZ, R7 ;  /* 0x000000ffff051224 */ /* 0x010fe400078e0007 */
[----:B------:R-:W-:-:S05]  /*182b0*/  @P1 IMAD.MOV.U32 R4, RZ, RZ, R6 ;  /* 0x000000ffff041224 */ /* 0x000fca00078e0006 */
[----:B------:R0:W4:Y:S01]  /*182c0*/  @P1 LDG.E.U8 R42, desc[UR6][R4.64] ;  /* 0x00000006042a1981 */ /* 0x000122000c1e1100 */
[----:B------:R-:W-:-:S03]  /*182d0*/  PRMT R40, RZ, 0x7610, R40 ;  /* 0x00007610ff287816 */ /* 0x000fc60000000028 */
[----:B------:R1:W-:Y:S04]  /*182e0*/  STL [R1+0x1f2c], R48 ;  /* 0x001f2c3001007387 */ /* 0x0003e80000100800 */
[----:B---3--:R-:W-:Y:S04]  /*182f0*/  STL [R1+0x1f30], R46 ;  /* 0x001f302e01007387 */ /* 0x008fe80000100800 */
[----:B------:R-:W3:Y:S04]  /*18300*/  LDL R16, [R1+0x9f0] ;  /* 0x0009f00001107983 */ /* 0x000ee80000100800 */
[----:B------:R-:W3:Y:S01]  /*18310*/  LDL R15, [R1+0x9f4] ;  /* 0x0009f400010f7983 */ /* 0x000ee20000100800 */
[----:B0-----:R-:W-:-:S02]  /*18320*/  @P2 IMAD.MOV.U32 R5, RZ, RZ, R14 ;  /* 0x000000ffff052224 */ /* 0x001fc400078e000e */
[----:B------:R-:W-:Y:S01]  /*18330*/  @P2 IMAD.MOV.U32 R4, RZ, RZ, R9 ;  /* 0x000000ffff042224 */ /* 0x000fe200078e0009 */
[----:B------:R-:W3:Y:S04]  /*18340*/  LDL R13, [R1+0x9e8] ;  /* 0x0009e800010d7983 */ /* 0x000ee80000100800 */
[----:B------:R-:W3:Y:S04]  /*18350*/  LDL R12, [R1+0x9ec] ;  /* 0x0009ec00010c7983 */ /* 0x000ee80000100800 */
[----:B------:R0:W3:Y:S02]  /*18360*/  @P2 LDG.E.U8 R40, desc[UR6][R4.64] ;  /* 0x0000000604282981 */ /* 0x0000e4000c1e1100 */
[----:B0-----:R-:W-:-:S02]  /*18370*/  @P2 IMAD.MOV.U32 R5, RZ, RZ, R8 ;  /* 0x000000ffff052224 */ /* 0x001fc400078e0008 */
[----:B------:R-:W-:Y:S01]  /*18380*/  @P2 IMAD.MOV.U32 R4, RZ, RZ, R0 ;  /* 0x000000ffff042224 */ /* 0x000fe200078e0000 */
[----:B--2---:R-:W-:Y:S04]  /*18390*/  STL [R1+0x1f70], R44 ;  /* 0x001f702c01007387 */ /* 0x004fe80000100800 */
[----:B------:R-:W2:Y:S04]  /*183a0*/  LDL R7, [R1+0x9e0] ;  /* 0x0009e00001077983 */ /* 0x000ea80000100800 */
[----:B------:R-:W2:Y:S04]  /*183b0*/  LDL R6, [R1+0x9e4] ;  /* 0x0009e40001067983 */ /* 0x000ea80000100800 */
[----:B----4-:R0:W-:Y:S04]  /*183c0*/  STL [R1+0x1f74], R42 ;  /* 0x001f742a01007387 */ /* 0x0101e80000100800 */
[----:B------:R-:W4:Y:S04]  /*183d0*/  LDL R9, [R1+0x9dc] ;  /* 0x0009dc0001097983 */ /* 0x000f280000100800 */
[----:B------:R-:W4:Y:S04]  /*183e0*/  LDL R14, [R1+0x9d8] ;  /* 0x0009d800010e7983 */ /* 0x000f280000100800 */
[----:B------:R-:W4:Y:S04]  /*183f0*/  LDL R8, [R1+0x9d0] ;  /* 0x0009d00001087983 */ /* 0x000f280000100800 */
[----:B------:R-:W4:Y:S01]  /*18400*/  LDL R0, [R1+0x9d4] ;  /* 0x0009d40001007983 */ /* 0x000f220000100800 */
[----:B------:R-:W-:-:S02]  /*18410*/  ISETP.GT.AND P0, PT, R2, 0x2a, PT ;  /* 0x0000002a0200780c */ /* 0x000fc40003f04270 */
[----:B------:R-:W-:Y:S01]  /*18420*/  PRMT R38, RZ, 0x7610, R38 ;  /* 0x00007610ff267816 */ /* 0x000fe20000000026 */
[----:B------:R-:W4:Y:S01]  /*18430*/  LDL R20, [R1+0x9c8] ;  /* 0x0009c80001147983 */ /* 0x000f220000100800 */
[C---:B------:R-:W-:Y:S02]  /*18440*/  ISETP.GT.AND P1, PT, R2.reuse, 0x2b, PT ;  /* 0x0000002b0200780c */ /* 0x040fe40003f24270 */
[----:B------:R-:W-:Y:S01]  /*18450*/  PRMT R36, RZ, 0x7610, R36 ;  /* 0x00007610ff247816 */ /* 0x000fe20000000024 */
[----:B------:R-:W4:Y:S04]  /*18460*/  LDL R19, [R1+0x9cc] ;  /* 0x0009cc0001137983 */ /* 0x000f280000100800 */
[----:B------:R1:W4:Y:S01]  /*18470*/  @P2 LDG.E.U8 R38, desc[UR6][R4.64] ;  /* 0x0000000604262981 */ /* 0x000322000c1e1100 */
[----:B------:R-:W-:-:S02]  /*18480*/  ISETP.GT.AND P2, PT, R2, 0x2c, PT ;  /* 0x0000002c0200780c */ /* 0x000fc40003f44270 */
[----:B------:R-:W-:Y:S01]  /*18490*/  PRMT R34, RZ, 0x7610, R34 ;  /* 0x00007610ff227816 */ /* 0x000fe20000000022 */
[----:B------:R-:W4:Y:S01]  /*184a0*/  LDL R17, [R1+0x990] ;  /* 0x0009900001117983 */ /* 0x000f220000100800 */
[----:B------:R-:W-:-:S03]  /*184b0*/  PRMT R3, RZ, 0x7610, R3 ;  /* 0x00007610ff037816 */ /* 0x000fc60000000003 */
[----:B------:R-:W4:Y:S01]  /*184c0*/  LDL R18, [R1+0x980] ;  /* 0x0009800001127983 */ /* 0x000f220000100800 */
[----:B-1----:R-:W-:Y:S02]  /*184d0*/  @P0 IMAD.MOV.U32 R4, RZ, RZ, R10 ;  /* 0x000000ffff040224 */ /* 0x002fe400078e000a */
[----:B------:R-:W-:Y:S01]  /*184e0*/  @P0 IMAD.MOV.U32 R5, RZ, RZ, R11 ;  /* 0x000000ffff050224 */ /* 0x000fe200078e000b */
[----:B------:R-:W4:Y:S04]  /*184f0*/  LDL R10, [R1+0x99c] ;  /* 0x00099c00010a7983 */ /* 0x000f280000100800 */
[----:B------:R3:W4:Y:S04]  /*18500*/  @P0 LDG.E.U8 R36, desc[UR6][R4.64] ;  /* 0x0000000604240981 */ /* 0x000728000c1e1100 */
[----:B------:R-:W4:Y:S01]  /*18510*/  LDL R11, [R1+0x998] ;  /* 0x00099800010b7983 */ /* 0x000f220000100800 */
[----:B------:R-:W-:-:S02]  /*18520*/  PRMT R32, RZ, 0x7610, R32 ;  /* 0x00007610ff207816 */ /* 0x000fc40000000020 */
[----:B------:R-:W-:Y:S01]  /*18530*/  ISETP.GT.AND P3, PT, R2, 0x38, PT ;  /* 0x000000380200780c */ /* 0x000fe20003f64270 */
[----:B------:R-:W4:Y:S01]  /*18540*/  LDL R21, [R1+0x910] ;  /* 0x0009100001157983 */ /* 0x000f220000100800 */
[----:B---3--:R-:W-:Y:S02]  /*18550*/  @P0 IMAD.MOV.U32 R4, RZ, RZ, R15 ;  /* 0x000000ffff040224 */ /* 0x008fe400078e000f */
[----:B------:R-:W-:Y:S01]  /*18560*/  @P0 IMAD.MOV.U32 R5, RZ, RZ, R16 ;  /* 0x000000ffff050224 */ /* 0x000fe200078e0010 */
[----:B------:R-:W3:Y:S04]  /*18570*/  LDL R15, [R1+0x984] ;  /* 0x00098400010f7983 */ /* 0x000ee80000100800 */
[----:B------:R1:W3:Y:S04]  /*18580*/  @P0 LDG.E.U8 R34, desc[UR6][R4.64] ;  /* 0x0000000604220981 */ /* 0x0002e8000c1e1100 */
[----:B------:R-:W3:Y:S04]  /*18590*/  LDL R16, [R1+0x994] ;  /* 0x0009940001107983 */ /* 0x000ee80000100800 */
[----:B------:R-:W3:Y:S01]  /*185a0*/  LDL R23, [R1+0x900] ;  /* 0x0009000001177983 */ /* 0x000ee20000100800 */
[----:B-1----:R-:W-:-:S02]  /*185b0*/  @P1 IMAD.MOV.U32 R4, RZ, RZ, R12 ;  /* 0x000000ffff041224 */ /* 0x002fc400078e000c */
[----:B------:R-:W-:Y:S01]  /*185c0*/  @P1 IMAD.MOV.U32 R5, RZ, RZ, R13 ;  /* 0x000000ffff051224 */ /* 0x000fe200078e000d */
[----:B------:R-:W3:Y:S04]  /*185d0*/  LDL R12, [R1+0x98c] ;  /* 0x00098c00010c7983 */ /* 0x000ee80000100800 */
[----:B------:R-:W3:Y:S04]  /*185e0*/  LDL R13, [R1+0x988] ;  /* 0x00098800010d7983 */ /* 0x000ee80000100800 */
[----:B------:R-:W3:Y:S01]  /*185f0*/  LDL R22, [R1+0x904] ;  /* 0x0009040001167983 */ /* 0x000ee20000100800 */
[----:B------:R-:W-:-:S03]  /*18600*/  ISETP.GT.AND P4, PT, R2, 0x39, PT ;  /* 0x000000390200780c */ /* 0x000fc60003f84270 */
        /* <DEDUP_REMOVED lines=8> */
[----:B0-----:R-:W3:Y:S04]  /*18690*/  LDL R42, [R1+0x954] ;  /* 0x00095400012a7983 */ /* 0x001ee80000100800 */
[----:B------:R-:W3:Y:S04]  /*186a0*/  LDL R31, [R1+0x948] ;  /* 0x00094800011f7983 */ /* 0x000ee80000100800 */
[----:B------:R-:W3:Y:S04]  /*186b0*/  LDL R54, [R1+0x940] ;  /* 0x0009400001367983 */ /* 0x000ee80000100800 */
[----:B--2---:R4:W2:Y:S01]  /*186c0*/  @P1 LDG.E.U8 R3, desc[UR6][R6.64] ;  /* 0x0000000606031981 */ /* 0x0048a2000c1e1100 */
[----:B------:R-:W-:-:S03]  /*186d0*/  ISETP.GT.AND P0, PT, R2, 0x2d, PT ;  /* 0x0000002d0200780c */ /* 0x000fc60003f04270 */
[----:B------:R0:W2:Y:S01]  /*186e0*/  @P1 LDG.E.U8 R32, desc[UR6][R4.64] ;  /* 0x0000000604201981 */ /* 0x0000a2000c1e1100 */
[----:B----4-:R-:W-:Y:S02]  /*186f0*/  @P2 IMAD.MOV.U32 R6, RZ, RZ, R9 ;  /* 0x000000ffff062224 */ /* 0x010fe400078e0009 */
[----:B------:R-:W-:Y:S02]  /*18700*/  @P2 IMAD.MOV.U32 R7, RZ, RZ, R14 ;  /* 0x000000ffff072224 */ /* 0x000fe400078e000e */
[----:B------:R-:W4:Y:S01]  /*18710*/  LDL R14, [R1+0x918] ;  /* 0x00091800010e7983 */ /* 0x000f220000100800 */
[----:B------:R-:W-:Y:S02]  /*18720*/  @P2 IMAD.MOV.U32 R9, RZ, RZ, R8 ;  /* 0x000000ffff092224 */ /* 0x000fe400078e0008 */
[----:B------:R-:W-:Y:S02]  /*18730*/  @P2 IMAD.MOV.U32 R8, RZ, RZ, R0 ;  /* 0x000000ffff082224 */ /* 0x000fe400078e0000 */
[----:B------:R-:W2:Y:S01]  /*18740*/  LDL R0, [R1+0x91c] ;  /* 0x00091c0001007983 */ /* 0x000ea20000100800 */
[----:B0-----:R-:W-:-:S02]  /*18750*/  PRMT R4, RZ, 0x7610, R4 ;  /* 0x00007610ff047816 */ /* 0x001fc40000000004 */
[----:B------:R-:W-:Y:S02]  /*18760*/  PRMT R5, RZ, 0x7610, R5 ;  /* 0x00007610ff057816 */ /* 0x000fe40000000005 */
[C---:B------:R-:W-:Y:S02]  /*18770*/  ISETP.GT.AND P1, PT, R2.reuse, 0x30, PT ;  /* 0x000000300200780c */ /* 0x040fe40003f24270 */
[----:B------:R0:W2:Y:S04]  /*18780*/  @P2 LDG.E.U8 R4, desc[UR6][R6.64] ;  /* 0x0000000606042981 */ /* 0x0000a8000c1e1100 */
[----:B------:R1:W2:Y:S01]  /*18790*/  @P2 LDG.E.U8 R5, desc[UR6][R8.64] ;  /* 0x0000000608052981 */ /* 0x0002a2000c1e1100 */
[----:B------:R-:W-:Y:S02]  /*187a0*/  ISETP.GT.AND P2, PT, R2, 0x31, PT ;  /* 0x000000310200780c */ /* 0x000fe40003f44270 */
[----:B0-----:R-:W-:Y:S01]  /*187b0*/  PRMT R6, RZ, 0x7610, R6 ;  /* 0x00007610ff067816 */ /* 0x001fe20000000006 */
[----:B-1----:R-:W-:-:S02]  /*187c0*/  @P0 IMAD.MOV.U32 R8, RZ, RZ, R19 ;  /* 0x000000ffff080224 */ /* 0x002fc400078e0013 */
[----:B------:R-:W-:Y:S01]  /*187d0*/  @P0 IMAD.MOV.U32 R9, RZ, RZ, R20 ;  /* 0x000000ffff090224 */ /* 0x000fe200078e0014 */
[----:B------:R-:W-:Y:S01]  /*187e0*/  PRMT R7, RZ, 0x7610, R7 ;  /* 0x00007610ff077816 */ /* 0x000fe20000000007 */
[----:B------:R-:W2:Y:S04]  /*187f0*/  LDL R20, [R1+0x914] ;  /* 0x0009140001147983 */ /* 0x000ea80000100800 */
[----:B------:R0:W2:Y:S04]  /*18800*/  @P0 LDG.E.U8 R6, desc[UR6][R8.64] ;  /* 0x0000000608060981 */ /* 0x0000a8000c1e1100 */
[----:B------:R1:W2:Y:S04]  /*18810*/  @P1 LDG.E.U8 R7, desc[UR6][R10.64] ;  /* 0x000000060a071981 */ /* 0x0002a8000c1e1100 */
[----:B------:R-:W2:Y:S01]  /*18820*/  LDL R19, [R1+0x9c0] ;  /* 0x0009c00001137983 */ /* 0x000ea20000100800 */
[----:B0-----:R-:W-:Y:S01]  /*18830*/  PRMT R9, RZ, 0x7610, R9 ;  /* 0x00007610ff097816 */ /* 0x001fe20000000009 */
[----:B-1----:R-:W-:-:S02]  /*18840*/  @P1 IMAD.MOV.U32 R11, RZ, RZ, R17 ;  /* 0x000000ffff0b1224 */ /* 0x002fc400078e0011 */
[----:B------:R-:W2:Y:S01]  /*18850*/  LDL R17, [R1+0x908] ;  /* 0x0009080001117983 */ /* 0x000ea20000100800 */
[----:B---3--:R-:W-:-:S03]  /*18860*/  @P1 IMAD.MOV.U32 R10, RZ, RZ, R16 ;  /* 0x000000ffff0a1224 */ /* 0x008fc600078e0010 */
[----:B------:R-:W3:Y:S04]  /*18870*/  LDL R16, [R1+0x90c] ;  /* 0x00090c0001107983 */ /* 0x000ee80000100800 */
[----:B------:R0:W3:Y:S02]  /*18880*/  @P2 LDG.E.U8 R9, desc[UR6][R12.64] ;  /* 0x000000060c092981 */ /* 0x0000e4000c1e1100 */
[----:B0-----:R-:W-:Y:S02]  /*18890*/  @P2 IMAD.MOV.U32 R12, RZ, RZ, R15 ;  /* 0x000000ffff0c2224 */ /* 0x001fe400078e000f */
[----:B------:R-:W-:Y:S02]  /*188a0*/  @P2 IMAD.MOV.U32 R13, RZ, RZ, R18 ;  /* 0x000000ffff0d2224 */ /* 0x000fe400078e0012 */
[----:B------:R-:W3:Y:S01]  /*188b0*/  LDL R18, [R1+0x9c4] ;  /* 0x0009c40001127983 */ /* 0x000ee20000100800 */
[----:B----4-:R-:W-:-:S02]  /*188c0*/  @P3 IMAD.MOV.U32 R15, RZ, RZ, R14 ;  /* 0x000000ffff0f3224 */ /* 0x010fc400078e000e */
[----:B--2---:R-:W-:Y:S02]  /*188d0*/  @P3 IMAD.MOV.U32 R14, RZ, RZ, R0 ;  /* 0x000000ffff0e3224 */ /* 0x004fe400078e0000 */
[----:B------:R-:W2:Y:S01]  /*188e0*/  LDL R0, [R1+0x97c] ;  /* 0x00097c0001007983 */ /* 0x000ea20000100800 */
[----:B------:R-:W-:-:S06]  /*188f0*/  PRMT R8, RZ, 0x7610, R8 ;  /* 0x00007610ff087816 */ /* 0x000fcc0000000008 */
[----:B------:R0:W4:Y:S01]  /*18900*/  @P1 LDG.E.U8 R8, desc[UR6][R10.64] ;  /* 0x000000060a081981 */ /* 0x000122000c1e1100 */
[----:B------:R-:W-:Y:S02]  /*18910*/  ISETP.GT.AND P1, PT, R2, 0x32, PT ;  /* 0x000000320200780c */ /* 0x000fe40003f24270 */
[----:B0-----:R-:W-:Y:S02]  /*18920*/  PRMT R10, RZ, 0x7610, R10 ;  /* 0x00007610ff0a7816 */ /* 0x001fe4000000000a */
[----:B------:R-:W-:-:S04]  /*18930*/  PRMT R11, RZ, 0x7610, R11 ;  /* 0x00007610ff0b7816 */ /* 0x000fc8000000000b */
[----:B------:R0:W4:Y:S04]  /*18940*/  @P2 LDG.E.U8 R10, desc[UR6][R12.64] ;  /* 0x000000060c0a2981 */ /* 0x000128000c1e1100 */
[----:B------:R1:W4:Y:S01]  /*18950*/  @P3 LDG.E.U8 R11, desc[UR6][R14.64] ;  /* 0x000000060e0b3981 */ /* 0x000322000c1e1100 */
[----:B0-----:R-:W-:Y:S01]  /*18960*/  PRMT R12, RZ, 0x7610, R12 ;  /* 0x00007610ff0c7816 */ /* 0x001fe2000000000c */
[----:B-1----:R-:W-:Y:S02]  /*18970*/  @P3 IMAD.MOV.U32 R14, RZ, RZ, R20 ;  /* 0x000000ffff0e3224 */ /* 0x002fe400078e0014 */
[----:B------:R-:W-:Y:S01]  /*18980*/  @P3 IMAD.MOV.U32 R15, RZ, RZ, R21 ;  /* 0x000000ffff0f3224 */ /* 0x000fe200078e0015 */
[----:B------:R-:W-:Y:S01]  /*18990*/  PRMT R13, RZ, 0x7610, R13 ;  /* 0x00007610ff0d7816 */ /* 0x000fe2000000000d */
[----:B------:R-:W4:Y:S04]  /*189a0*/  LDL R21, [R1+0x970] ;  /* 0x0009700001157983 */ /* 0x000f280000100800 */
[----:B------:R0:W4:Y:S04]  /*189b0*/  @P3 LDG.E.U8 R12, desc[UR6][R14.64] ;  /* 0x000000060e0c3981 */ /* 0x000128000c1e1100 */
[----:B---3--:R1:W3:Y:S04]  /*189c0*/  @P4 LDG.E.U8 R13, desc[UR6][R16.64] ;  /* 0x00000006100d4981 */ /* 0x0082e8000c1e1100 */
[----:B------:R-:W4:Y:S01]  /*189d0*/  LDL R20, [R1+0x974] ;  /* 0x0009740001147983 */ /* 0x000f220000100800 */
[----:B0-----:R-:W-:Y:S01]  /*189e0*/  PRMT R15, RZ, 0x7610, R15 ;  /* 0x00007610ff0f7816 */ /* 0x001fe2000000000f */
[----:B-1----:R-:W-:-:S02]  /*189f0*/  @P4 IMAD.MOV.U32 R16, RZ, RZ, R22 ;  /* 0x000000ffff104224 */ /* 0x002fc400078e0016 */
[----:B------:R-:W-:Y:S01]  /*18a00*/  @P4 IMAD.MOV.U32 R17, RZ, RZ, R23 ;  /* 0x000000ffff114224 */ /* 0x000fe200078e0017 */
[----:B------:R-:W3:Y:S04]  /*18a10*/  LDL R22, [R1+0x964] ;  /* 0x0009640001167983 */ /* 0x000ee80000100800 */
[----:B------:R-:W3:Y:S04]  /*18a20*/  LDL R23, [R1+0x960] ;  /* 0x0009600001177983 */ /* 0x000ee80000100800 */
[----:B------:R2:W3:Y:S02]  /*18a30*/  @P0 LDG.E.U8 R15, desc[UR6][R18.64] ;  /* 0x00000006120f0981 */ /* 0x0004e4000c1e1100 */
[----:B--2---:R-:W-:-:S02]  /*18a40*/  @P1 IMAD.MOV.U32 R18, RZ, RZ, R0 ;  /* 0x000000ffff121224 */ /* 0x004fc400078e0000 */
[----:B------:R-:W2:Y:S01]  /*18a50*/  LDL R0, [R1+0x8fc] ;  /* 0x0008fc0001007983 */ /* 0x000ea20000100800 */
[----:B------:R-:W-:Y:S01]  /*18a60*/  PRMT R14, RZ, 0x7610, R14 ;  /* 0x00007610ff0e7816 */ /* 0x000fe2000000000e */
[----:B------:R-:W-:Y:S01]  /*18a70*/  @P1 IMAD.MOV.U32 R19, RZ, RZ, R24 ;  /* 0x000000ffff131224 */ /* 0x000fe200078e0018 */
[C---:B------:R-:W-:Y:S01]  /*18a80*/  ISETP.GT.AND P2, PT, R2.reuse, 0x33, PT ;  /* 0x000000330200780c */ /* 0x040fe20003f44270 */
[----:B------:R-:W2:Y:S01]  /*18a90*/  LDL R24, [R1+0x8f4] ;  /* 0x0008f40001187983 */ /* 0x000ea20000100800 */
[----:B------:R-:W-:-:S03]  /*18aa0*/  ISETP.GT.AND P3, PT, R2, 0x3a, PT ;  /* 0x0000003a0200780c */ /* 0x000fc60003f64270 */
[----:B------:R0:W2:Y:S02]  /*18ab0*/  @P4 LDG.E.U8 R14, desc[UR6][R16.64] ;  /* 0x00000006100e4981 */ /* 0x0000a4000c1e1100 */
[----:B0-----:R-:W-:Y:S02]  /*18ac0*/  PRMT R16, RZ, 0x7610, R16 ;  /* 0x00007610ff107816 */ /* 0x001fe40000000010 */
[----:B------:R-:W-:-:S04]  /*18ad0*/  PRMT R17, RZ, 0x7610, R17 ;  /* 0x00007610ff117816 */ /* 0x000fc80000000011 */
[----:B------:R0:W2:Y:S02]  /*18ae0*/  @P1 LDG.E.U8 R16, desc[UR6][R18.64] ;  /* 0x0000000612101981 */ /* 0x0000a4000c1e1100 */
[----:B0-----:R-:W-:Y:S02]  /*18af0*/  PRMT R19, RZ, 0x7610, R19 ;  /* 0x00007610ff137816 */ /* 0x001fe40000000013 */
[----:B----4-:R0:W4:Y:S02]  /*18b00*/  @P1 LDG.E.U8 R17, desc[UR6][R20.64] ;  /* 0x0000000614111981 */ /* 0x010124000c1e1100 */
[----:B0-----:R-:W-:Y:S02]  /*18b10*/  @P2 IMAD.MOV.U32 R20, RZ, RZ, R26 ;  /* 0x000000ffff142224 */ /* 0x001fe400078e001a */
[----:B------:R-:W-:Y:S01]  /*18b20*/  @P2 IMAD.MOV.U32 R21, RZ, RZ, R27 ;  /* 0x000000ffff152224 */ /* 0x000fe200078e001b */
[----:B---3--:R0:W3:Y:S04]  /*18b30*/  @P2 LDG.E.U8 R19, desc[UR6][R22.64] ;  /* 0x0000000616132981 */ /* 0x0080e8000c1e1100 */
[----:B------:R-:W4:Y:S04]  /*18b40*/  LDL R27, [R1+0x8e0] ;  /* 0x0008e000011b7983 */ /* 0x000f280000100800 */
[----:B------:R-:W4:Y:S01]  /*18b50*/  LDL R26, [R1+0x8e4] ;  /* 0x0008e400011a7983 */ /* 0x000f220000100800 */
[----:B0-----:R-:W-:-:S03]  /*18b60*/  @P3 IMAD.MOV.U32 R23, RZ, RZ, R30 ;  /* 0x000000ffff173224 */ /* 0x001fc600078e001e */
[----:B------:R-:W3:Y:S01]  /*18b70*/  LDL R30, [R1+0x9b8] ;  /* 0x0009b800011e7983 */ /* 0x000ee20000100800 */
[----:B--2---:R-:W-:-:S03]  /*18b80*/  @P3 IMAD.MOV.U32 R22, RZ, RZ, R0 ;  /* 0x000000ffff163224 */ /* 0x004fc600078e0000 */
[----:B------:R-:W2:Y:S01]  /*18b90*/  LDL R0, [R1+0x9bc] ;  /* 0x0009bc0001007983 */ /* 0x000ea20000100800 */
[----:B------:R-:W-:Y:S02]  /*18ba0*/  PRMT R18, RZ, 0x7610, R18 ;  /* 0x00007610ff127816 */ /* 0x000fe40000000012 */
[----:B------:R-:W-:-:S04]  /*18bb0*/  ISETP.GT.AND P4, PT, R2, 0x3b, PT ;  /* 0x0000003b0200780c */ /* 0x000fc80003f84270 */
[----:B------:R0:W2:Y:S01]  /*18bc0*/  @P2 LDG.E.U8 R18, desc[UR6][R20.64] ;  /* 0x0000000614122981 */ /* 0x0000a2000c1e1100 */
[----:B------:R-:W-:Y:S02]  /*18bd0*/  ISETP.GT.AND P0, PT, R2, 0x2e, PT ;  /* 0x0000002e0200780c */ /* 0x000fe40003f04270 */
[----:B0-----:R-:W-:Y:S02]  /*18be0*/  PRMT R20, RZ, 0x7610, R20 ;  /* 0x00007610ff147816 */ /* 0x001fe40000000014 */
[----:B------:R-:W-:-:S04]  /*18bf0*/  PRMT R21, RZ, 0x7610, R21 ;  /* 0x00007610ff157816 */ /* 0x000fc80000000015 */
[----:B------:R0:W2:Y:S04]  /*18c00*/  @P3 LDG.E.U8 R20, desc[UR6][R22.64] ;  /* 0x0000000616143981 */ /* 0x0000a8000c1e1100 */
[----:B------:R1:W2:Y:S01]  /*18c10*/  @P3 LDG.E.U8 R21, desc[UR6][R24.64] ;  /* 0x0000000618153981 */ /* 0x0002a2000c1e1100 */
[----:B0-----:R-:W-:Y:S02]  /*18c20*/  PRMT R22, RZ, 0x7610, R22 ;  /* 0x00007610ff167816 */ /* 0x001fe40000000016 */
[----:B------:R-:W-:Y:S01]  /*18c30*/  PRMT R23, RZ, 0x7610, R23 ;  /* 0x00007610ff177816 */ /* 0x000fe20000000017 */
[----:B-1----:R-:W-:Y:S02]  /*18c40*/  @P4 IMAD.MOV.U32 R24, RZ, RZ, R28 ;  /* 0x000000ffff184224 */ /* 0x002fe400078e001c */
[----:B------:R-:W-:Y:S01]  /*18c50*/  @P4 IMAD.MOV.U32 R25, RZ, RZ, R29 ;  /* 0x000000ffff194224 */ /* 0x000fe200078e001d */
[----:B------:R-:W2:Y:S04]  /*18c60*/  LDL R28, [R1+0x95c] ;  /* 0x00095c00011c7983 */ /* 0x000ea80000100800 */
[----:B------:R0:W2:Y:S04]  /*18c70*/  @P4 LDG.E.U8 R22, desc[UR6][R24.64] ;  /* 0x0000000618164981 */ /* 0x0000a8000c1e1100 */
[----:B------:R-:W2:Y:S01]  /*18c80*/  LDL R29, [R1+0x958] ;  /* 0x00095800011d7983 */ /* 0x000ea20000100800 */
[----:B0-----:R-:W-:-:S03]  /*18c90*/  PRMT R24, RZ, 0x7610, R24 ;  /* 0x00007610ff187816 */ /* 0x001fc60000000018 */
[----:B----4-:R3:W4:Y:S02]  /*18ca0*/  @P4 LDG.E.U8 R23, desc[UR6][R26.64] ;  /* 0x000000061a174981 */ /* 0x010724000c1e1100 */
[----:B---3--:R-:W-:Y:S02]  /*18cb0*/  @P0 IMAD.MOV.U32 R27, RZ, RZ, R30 ;  /* 0x000000ffff1b0224 */ /* 0x008fe400078e001e */
[----:B------:R-:W3:Y:S01]  /*18cc0*/  LDL R30, [R1+0x94c] ;  /* 0x00094c00011e7983 */ /* 0x000ee20000100800 */
[----:B--2---:R-:W-:-:S03]  /*18cd0*/  @P0 IMAD.MOV.U32 R26, RZ, RZ, R0 ;  /* 0x000000ffff1a0224 */ /* 0x004fc600078e0000 */
[----:B------:R-:W2:Y:S04]  /*18ce0*/  LDL R0, [R1+0x944] ;  /* 0x0009440001007983 */ /* 0x000ea80000100800 */
[----:B------:R0:W4:Y:S01]  /*18cf0*/  @P0 LDG.E.U8 R24, desc[UR6][R26.64] ;  /* 0x000000061a180981 */ /* 0x000122000c1e1100 */
[C---:B------:R-:W-:Y:S02]  /*18d00*/  ISETP.GT.AND P1, PT, R2.reuse, 0x34, PT ;  /* 0x000000340200780c */ /* 0x040fe40003f24270 */
[----:B------:R-:W-:Y:S02]  /*18d10*/  PRMT R25, RZ, 0x7610, R25 ;  /* 0x00007610ff197816 */ /* 0x000fe40000000019 */
[C---:B------:R-:W-:Y:S02]  /*18d20*/  ISETP.GT.AND P2, PT, R2.reuse, 0x35, PT ;  /* 0x000000350200780c */ /* 0x040fe40003f44270 */
[----:B------:R-:W-:-:S02]  /*18d30*/  ISETP.GT.AND P3, PT, R2, 0x3c, PT ;  /* 0x0000003c0200780c */ /* 0x000fc40003f64270 */
[----:B0-----:R-:W-:Y:S02]  /*18d40*/  PRMT R26, RZ, 0x7610, R26 ;  /* 0x00007610ff1a7816 */ /* 0x001fe4000000001a */
[----:B------:R-:W-:-:S03]  /*18d50*/  PRMT R27, RZ, 0x7610, R27 ;  /* 0x00007610ff1b7816 */ /* 0x000fc6000000001b */
[----:B------:R0:W2:Y:S04]  /*18d60*/  @P1 LDG.E.U8 R25, desc[UR6][R28.64] ;  /* 0x000000061c191981 */ /* 0x0000a8000c1e1100 */
[----:B----4-:R1:W-:Y:S04]  /*18d70*/  STL [R1+0x1f34], R24 ;  /* 0x001f341801007387 */ /* 0x0103e80000100800 */
[----:B------:R-:W4:Y:S04]  /*18d80*/  LDL R46, [R1+0x8d8] ;  /* 0x0008d800012e7983 */ /* 0x000f280000100800 */
[----:B------:R-:W4:Y:S01]  /*18d90*/  LDL R44, [R1+0x8dc] ;  /* 0x0008dc00012c7983 */ /* 0x000f220000100800 */
[----:B0-----:R-:W-:-:S02]  /*18da0*/  @P1 IMAD.MOV.U32 R28, RZ, RZ, R42 ;  /* 0x000000ffff1c1224 */ /* 0x001fc400078e002a */
[----:B------:R-:W-:Y:S01]  /*18db0*/  @P1 IMAD.MOV.U32 R29, RZ, RZ, R48 ;  /* 0x000000ffff1d1224 */ /* 0x000fe200078e0030 */
[----:B------:R-:W4:Y:S04]  /*18dc0*/  LDL R42, [R1+0x8d4] ;  /* 0x0008d400012a7983 */ /* 0x000f280000100800 */
[----:B------:R-:W4:Y:S04]  /*18dd0*/  LDL R48, [R1+0x8d0] ;  /* 0x0008d00001307983 */ /* 0x000f280000100800 */
[----:B------:R-:W4:Y:S04]  /*18de0*/  LDL R52, [R1+0x8c8] ;  /* 0x0008c80001347983 */ /* 0x000f280000100800 */
[----:B------:R-:W4:Y:S04]  /*18df0*/  LDL R50, [R1+0x8cc] ;  /* 0x0008cc0001327983 */ /* 0x000f280000100800 */
[----:B------:R0:W4:Y:S04]  /*18e00*/  @P1 LDG.E.U8 R26, desc[UR6][R28.64] ;  /* 0x000000061c1a1981 */ /* 0x000128000c1e1100 */
[----:B---3--:R2:W3:Y:S04]  /*18e10*/  @P2 LDG.E.U8 R27, desc[UR6][R30.64] ;  /* 0x000000061e1b2981 */ /* 0x0084e8000c1e1100 */
[----:B-1----:R-:W3:Y:S01]  /*18e20*/  LDL R24, [R1+0x8c0] ;  /* 0x0008c00001187983 */ /* 0x002ee20000100800 */
[----:B0-----:R-:W-:Y:S01]  /*18e30*/  PRMT R28, RZ, 0x7610, R28 ;  /* 0x00007610ff1c7816 */ /* 0x001fe2000000001c */
[----:B--2---:R-:W-:-:S02]  /*18e40*/  @P2 IMAD.MOV.U32 R30, RZ, RZ, R0 ;  /* 0x000000ffff1e2224 */ /* 0x004fc400078e0000 */
[----:B------:R-:W-:Y:S01]  /*18e50*/  @P2 IMAD.MOV.U32 R31, RZ, RZ, R54 ;  /* 0x000000ffff1f2224 */ /* 0x000fe200078e0036 */
[----:B------:R-:W2:Y:S04]  /*18e60*/  LDL R0, [R1+0x8c4] ;  /* 0x0008c40001007983 */ /* 0x000ea80000100800 */
[----:B------:R4:W3:Y:S02]  /*18e70*/  @P2 LDG.E.U8 R28, desc[UR6][R30.64] ;  /* 0x000000061e1c2981 */ /* 0x0008e4000c1e1100 */
[----:B----4-:R-:W-:Y:S02]  /*18e80*/  @P3 IMAD.MOV.U32 R31, RZ, RZ, R46 ;  /* 0x000000ffff1f3224 */ /* 0x010fe400078e002e */
[----:B------:R-:W4:Y:S01]  /*18e90*/  LDL R46, [R1+0x9b0] ;  /* 0x0009b000012e7983 */ /* 0x000f220000100800 */
[----:B------:R-:W-:-:S03]  /*18ea0*/  @P3 IMAD.MOV.U32 R30, RZ, RZ, R44 ;  /* 0x000000ffff1e3224 */ /* 0x000fc600078e002c */
[----:B------:R-:W4:Y:S01]  /*18eb0*/  LDL R44, [R1+0x9b4] ;  /* 0x0009b400012c7983 */ /* 0x000f220000100800 */
[----:B------:R-:W-:Y:S02]  /*18ec0*/  ISETP.GT.AND P4, PT, R2, 0x3d, PT ;  /* 0x0000003d0200780c */ /* 0x000fe40003f84270 */
[----:B------:R-:W-:Y:S02]  /*18ed0*/  PRMT R29, RZ, 0x7610, R29 ;  /* 0x00007610ff1d7816 */ /* 0x000fe4000000001d */
[----:B------:R-:W-:-:S04]  /*18ee0*/  PRMT R33, RZ, 0x7610, R33 ;  /* 0x00007610ff217816 */ /* 0x000fc80000000021 */
[----:B------:R0:W4:Y:S01]  /*18ef0*/  @P3 LDG.E.U8 R29, desc[UR6][R30.64] ;  /* 0x000000061e1d3981 */ /* 0x000122000c1e1100 */
[----:B------:R-:W-:Y:S01]  /*18f00*/  PRMT R35, RZ, 0x7610, R35 ;  /* 0x00007610ff237816 */ /* 0x000fe20000000023 */
[----:B0-----:R-:W-:Y:S02]  /*18f10*/  @P3 IMAD.MOV.U32 R30, RZ, RZ, R42 ;  /* 0x000000ffff1e3224 */ /* 0x001fe400078e002a */
[----:B------:R-:W-:Y:S01]  /*18f20*/  @P3 IMAD.MOV.U32 R31, RZ, RZ, R48 ;  /* 0x000000ffff1f3224 */ /* 0x000fe200078e0030 */
[----:B------:R-:W4:Y:S04]  /*18f30*/  LDL R42, [R1+0x9ac] ;  /* 0x0009ac00012a7983 */ /* 0x000f280000100800 */
[----:B------:R0:W4:Y:S04]  /*18f40*/  @P3 LDG.E.U8 R33, desc[UR6][R30.64] ;  /* 0x000000061e213981 */ /* 0x000128000c1e1100 */
[----:B------:R-:W4:Y:S01]  /*18f50*/  LDL R48, [R1+0x9a8] ;  /* 0x0009a80001307983 */ /* 0x000f220000100800 */
[----:B------:R-:W-:Y:S01]  /*18f60*/  PRMT R37, RZ, 0x7610, R37 ;  /* 0x00007610ff257816 */ /* 0x000fe20000000025 */
[----:B0-----:R-:W-:-:S02]  /*18f70*/  @P4 IMAD.MOV.U32 R30, RZ, RZ, R50 ;  /* 0x000000ffff1e4224 */ /* 0x001fc400078e0032 */
[----:B------:R-:W-:-:S05]  /*18f80*/  @P4 IMAD.MOV.U32 R31, RZ, RZ, R52 ;  /* 0x000000ffff1f4224 */ /* 0x000fca00078e0034 */
[----:B------:R2:W4:Y:S02]  /*18f90*/  @P4 LDG.E.U8 R35, desc[UR6][R30.64] ;  /* 0x000000061e234981 */ /* 0x000524000c1e1100 */
[----:B--2---:R-:W-:Y:S02]  /*18fa0*/  @P4 IMAD.MOV.U32 R30, RZ, RZ, R0 ;  /* 0x000000ffff1e4224 */ /* 0x004fe400078e0000 */
[----:B---3--:R-:W-:Y:S01]  /*18fb0*/  @P4 IMAD.MOV.U32 R31, RZ, RZ, R24 ;  /* 0x000000ffff1f4224 */ /* 0x008fe200078e0018 */
[----:B------:R-:W2:Y:S04]  /*18fc0*/  LDL R0, [R1+0x9a4] ;  /* 0x0009a40001007983 */ /* 0x000ea80000100800 */
[----:B------:R-:W3:Y:S04]  /*18fd0*/  LDL R24, [R1+0x9a0] ;  /* 0x0009a00001187983 */ /* 0x000ee80000100800 */
[----:B------:R4:W3:Y:S01]  /*18fe0*/  @P4 LDG.E.U8 R37, desc[UR6][R30.64] ;  /* 0x000000061e254981 */ /* 0x0008e2000c1e1100 */
[----:B------:R-:W-:Y:S01]  /*18ff0*/  PRMT R39, RZ, 0x7610, R39 ;  /* 0x00007610ff277816 */ /* 0x000fe20000000027 */
[----:B----4-:R-:W-:-:S02]  /*19000*/  @P0 IMAD.MOV.U32 R31, RZ, RZ, R46 ;  /* 0x000000ffff1f0224 */ /* 0x010fc400078e002e */
[----:B------:R-:W4:Y:S01]  /*19010*/  LDL R46, [R1+0x938] ;  /* 0x00093800012e7983 */ /* 0x000f220000100800 */
[----:B------:R-:W-:-:S03]  /*19020*/  @P0 IMAD.MOV.U32 R30, RZ, RZ, R44 ;  /* 0x000000ffff1e0224 */ /* 0x000fc600078e002c */
[----:B------:R-:W4:Y:S04]  /*19030*/  LDL R44, [R1+0x93c] ;  /* 0x00093c00012c7983 */ /* 0x000f280000100800 */
[----:B------:R0:W4:Y:S01]  /*19040*/  @P0 LDG.E.U8 R39, desc[UR6][R30.64] ;  /* 0x000000061e270981 */ /* 0x000122000c1e1100 */
[C---:B------:R-:W-:Y:S02]  /*19050*/  ISETP.GT.AND P1, PT, R2.reuse, 0x2f, PT ;  /* 0x0000002f0200780c */ /* 0x040fe40003f24270 */
[----:B------:R-:W-:Y:S02]  /*19060*/  ISETP.GT.AND P2, PT, R2, 0x36, PT ;  /* 0x000000360200780c */ /* 0x000fe40003f44270 */
[----:B------:R-:W-:Y:S02]  /*19070*/  PRMT R41, RZ, 0x7610, R41 ;  /* 0x00007610ff297816 */ /* 0x000fe40000000029 */
[----:B------:R-:W-:-:S07]  /*19080*/  PRMT R43, RZ, 0x7610, R43 ;  /* 0x00007610ff2b7816 */ /* 0x000fce000000002b */
[----:B0-----:R-:W-:Y:S02]  /*19090*/  @P1 IMAD.MOV.U32 R30, RZ, RZ, R42 ;  /* 0x000000ffff1e1224 */ /* 0x001fe400078e002a */
[----:B------:R-:W-:-:S05]  /*190a0*/  @P1 IMAD.MOV.U32 R31, RZ, RZ, R48 ;  /* 0x000000ffff1f1224 */ /* 0x000fca00078e0030 */
[----:B------:R2:W4:Y:S01]  /*190b0*/  @P1 LDG.E.U8 R41, desc[UR6][R30.64] ;  /* 0x000000061e291981 */ /* 0x000522000c1e1100 */
[----:B------:R-:W-:Y:S01]  /*190c0*/  PRMT R45, RZ, 0x7610, R45 ;  /* 0x00007610ff2d7816 */ /* 0x000fe2000000002d */
[----:B--2---:R-:W-:Y:S02]  /*190d0*/  @P1 IMAD.MOV.U32 R30, RZ, RZ, R0 ;  /* 0x000000ffff1e1224 */ /* 0x004fe400078e0000 */
[----:B---3--:R-:W-:-:S05]  /*190e0*/  @P1 IMAD.MOV.U32 R31, RZ, RZ, R24 ;  /* 0x000000ffff1f1224 */ /* 0x008fca00078e0018 */
[----:B------:R4:W2:Y:S02]  /*190f0*/  @P1 LDG.E.U8 R43, desc[UR6][R30.64] ;  /* 0x000000061e2b1981 */ /* 0x0008a4000c1e1100 */
[----:B----4-:R-:W-:Y:S02]  /*19100*/  @P2 IMAD.MOV.U32 R31, RZ, RZ, R46 ;  /* 0x000000ffff1f2224 */ /* 0x010fe400078e002e */
[----:B------:R-:W-:-:S05]  /*19110*/  @P2 IMAD.MOV.U32 R30, RZ, RZ, R44 ;  /* 0x000000ffff1e2224 */ /* 0x000fca00078e002c */
[----:B------:R-:W3:Y:S04]  /*19120*/  @P2 LDG.E.U8 R45, desc[UR6][R30.64] ;  /* 0x000000061e2d2981 */ /* 0x000ee8000c1e1100 */
[----:B------:R0:W-:Y:S04]  /*19130*/  STL [R1+0x1f38], R39 ;  /* 0x001f382701007387 */ /* 0x0001e80000100800 */
[----:B------:R-:W4:Y:S04]  /*19140*/  LDL R42, [R1+0x930] ;  /* 0x00093000012a7983 */ /* 0x000f280000100800 */
[----:B0-----:R-:W4:Y:S04]  /*19150*/  LDL R39, [R1+0x934] ;  /* 0x0009340001277983 */ /* 0x001f280000100800 */
[----:B------:R-:W-:Y:S04]  /*19160*/  STL [R1+0x1f3c], R41 ;  /* 0x001f3c2901007387 */ /* 0x000fe80000100800 */
[----:B------:R-:W4:Y:S04]  /*19170*/  LDL R24, [R1+0x928] ;  /* 0x0009280001187983 */ /* 0x000f280000100800 */
[----:B------:R-:W4:Y:S01]  /*19180*/  LDL R0, [R1+0x92c] ;  /* 0x00092c0001007983 */ /* 0x000f220000100800 */
[----:B------:R-:W-:-:S03]  /*19190*/  PRMT R47, RZ, 0x7610, R47 ;  /* 0x00007610ff2f7816 */ /* 0x000fc6000000002f */
[----:B--2---:R-:W-:Y:S04]  /*191a0*/  STL [R1+0x1f40], R43 ;  /* 0x001f402b01007387 */ /* 0x004fe80000100800 */
[----:B------:R-:W2:Y:S04]  /*191b0*/  LDL R46, [R1+0x924] ;  /* 0x00092400012e7983 */ /* 0x000ea80000100800 */
[----:B---3--:R0:W-:Y:S04]  /*191c0*/  STL [R1+0x1f44], R45 ;  /* 0x001f442d01007387 */ /* 0x0081e80000100800 */
[----:B------:R-:W3:Y:S04]  /*191d0*/  LDL R48, [R1+0x920] ;  /* 0x0009200001307983 */ /* 0x000ee80000100800 */
[----:B------:R-:W3:Y:S04]  /*191e0*/  LDL R44, [R1+0x8bc] ;  /* 0x0008bc00012c7983 */ /* 0x000ee80000100800 */
[----:B0-----:R-:W3:Y:S01]  /*191f0*/  LDL R45, [R1+0x8b8] ;  /* 0x0008b800012d7983 */ /* 0x001ee20000100800 */
[----:B----4-:R-:W-:-:S02]  /*19200*/  @P2 IMAD.MOV.U32 R31, RZ, RZ, R42 ;  /* 0x000000ffff1f2224 */ /* 0x010fc400078e002a */
[----:B------:R-:W-:Y:S01]  /*19210*/  @P2 IMAD.MOV.U32 R30, RZ, RZ, R39 ;  /* 0x000000ffff1e2224 */ /* 0x000fe200078e0027 */
[C---:B------:R-:W-:Y:S01]  /*19220*/  ISETP.GT.AND P0, PT, R2.reuse, 0x37, PT ;  /* 0x000000370200780c */ /* 0x040fe20003f04270 */
[----:B------:R-:W4:Y:S04]  /*19230*/  LDL R43, [R1+0x8b0] ;  /* 0x0008b000012b7983 */ /* 0x000f280000100800 */
[----:B------:R0:W4:Y:S01]  /*19240*/  @P2 LDG.E.U8 R47, desc[UR6][R30.64] ;  /* 0x000000061e2f2981 */ /* 0x000122000c1e1100 */
[----:B------:R-:W-:Y:S02]  /*19250*/  ISETP.GT.AND P1, PT, R2, 0x3e, PT ;  /* 0x0000003e0200780c */ /* 0x000fe40003f24270 */
[----:B------:R-:W-:Y:S01]  /*19260*/  PRMT R49, RZ, 0x7610, R49 ;  /* 0x00007610ff317816 */ /* 0x000fe20000000031 */
[----:B------:R-:W4:Y:S01]  /*19270*/  LDL R42, [R1+0x8b4] ;  /* 0x0008b400012a7983 */ /* 0x000f220000100800 */
[----:B------:R-:W-:-:S03]  /*19280*/  PRMT R51, RZ, 0x7610, R51 ;  /* 0x00007610ff337816 */ /* 0x000fc60000000033 */
[----:B0-----:R-:W-:Y:S02]  /*19290*/  @P0 IMAD.MOV.U32 R31, RZ, RZ, R24 ;  /* 0x000000ffff1f0224 */ /* 0x001fe400078e0018 */
[----:B------:R-:W-:-:S05]  /*192a0*/  @P0 IMAD.MOV.U32 R30, RZ, RZ, R0 ;  /* 0x000000ffff1e0224 */ /* 0x000fca00078e0000 */
[----:B------:R2:W4:Y:S01]  /*192b0*/  @P0 LDG.E.U8 R49, desc[UR6][R30.64] ;  /* 0x000000061e310981 */ /* 0x000522000c1e1100 */
[----:B------:R-:W-:Y:S01]  /*192c0*/  PRMT R53, RZ, 0x7610, R53 ;  /* 0x00007610ff357816 */ /* 0x000fe20000000035 */
[----:B--2---:R-:W-:Y:S02]  /*192d0*/  @P0 IMAD.MOV.U32 R30, RZ, RZ, R46 ;  /* 0x000000ffff1e0224 */ /* 0x004fe400078e002e */
[----:B---3--:R-:W-:-:S05]  /*192e0*/  @P0 IMAD.MOV.U32 R31, RZ, RZ, R48 ;  /* 0x000000ffff1f0224 */ /* 0x008fca00078e0030 */
[----:B------:R0:W2:Y:S02]  /*192f0*/  @P0 LDG.E.U8 R51, desc[UR6][R30.64] ;  /* 0x000000061e330981 */ /* 0x0000a4000c1e1100 */
[----:B0-----:R-:W-:Y:S02]  /*19300*/  @P1 IMAD.MOV.U32 R30, RZ, RZ, R44 ;  /* 0x000000ffff1e1224 */ /* 0x001fe400078e002c */
[----:B------:R-:W-:Y:S01]  /*19310*/  @P1 IMAD.MOV.U32 R31, RZ, RZ, R45 ;  /* 0x000000ffff1f1224 */ /* 0x000fe200078e002d */
[----:B----4-:R-:W-:Y:S04]  /*19320*/  STL [R1+0x1f48], R47 ;  /* 0x001f482f01007387 */ /* 0x010fe80000100800 */
[----:B------:R0:W3:Y:S04]  /*19330*/  @P1 LDG.E.U8 R53, desc[UR6][R30.64] ;  /* 0x000000061e351981 */ /* 0x0000e8000c1e1100 */
[----:B------:R-:W4:Y:S04]  /*19340*/  LDL R41, [R1+0x8a8] ;  /* 0x0008a80001297983 */ /* 0x000f280000100800 */
[----:B------:R-:W4:Y:S04]  /*19350*/  LDL R39, [R1+0x8ac] ;  /* 0x0008ac0001277983 */ /* 0x000f280000100800 */
[----:B------:R-:W4:Y:S04]  /*19360*/  LDL R24, [R1+0x8a0] ;  /* 0x0008a00001187983 */ /* 0x000f280000100800 */
[----:B------:R-:W4:Y:S01]  /*19370*/  LDL R0, [R1+0x8a4] ;  /* 0x0008a40001007983 */ /* 0x000f220000100800 */
[----:B------:R-:W-:Y:S01]  /*19380*/  ISETP.GT.AND P2, PT, R2, 0x3f, PT ;  /* 0x0000003f0200780c */ /* 0x000fe20003f44270 */
[----:B0-----:R-:W-:Y:S01]  /*19390*/  @P1 IMAD.MOV.U32 R30, RZ, RZ, R42 ;  /* 0x000000ffff1e1224 */ /* 0x001fe200078e002a */
[----:B------:R-:W-:Y:S01]  /*193a0*/  PRMT R55, RZ, 0x7610, R55 ;  /* 0x00007610ff377816 */ /* 0x000fe20000000037 */
[----:B------:R-:W-:Y:S01]  /*193b0*/  STL [R1+0x1f4c], R49 ;  /* 0x001f4c3101007387 */ /* 0x000fe20000100800 */
[----:B------:R-:W-:Y:S01]  /*193c0*/  @P1 IMAD.MOV.U32 R31, RZ, RZ, R43 ;  /* 0x000000ffff1f1224 */ /* 0x000fe200078e002b */
[----:B------:R-:W-:-:S04]  /*193d0*/  PRMT R56, RZ, 0x7610, R56 ;  /* 0x00007610ff387816 */ /* 0x000fc80000000038 */
[----:B------:R4:W4:Y:S01]  /*193e0*/  @P1 LDG.E.U8 R55, desc[UR6][R30.64] ;  /* 0x000000061e371981 */ /* 0x000922000c1e1100 */
[----:B------:R-:W0:Y:S01]  /*193f0*/  S2R R59, SR_TID.X ;  /* 0x00000000003b7919 */ /* 0x000e220000002100 */
[----:B------:R-:W-:Y:S02]  /*19400*/  PRMT R57, RZ, 0x7610, R57 ;  /* 0x00007610ff397816 */ /* 0x000fe40000000039 */
[----:B0-----:R-:W-:-:S04]  /*19410*/  LOP3.LUT R42, R59, 0x1f, RZ, 0xc0, !PT ;  /* 0x0000001f3b2a7812 */ /* 0x001fc800078ec0ff */
[----:B------:R-:W-:-:S04]  /*19420*/  LOP3.LUT R42, R42, 0x20, RZ, 0xfc, !PT ;  /* 0x000000202a2a7812 */ /* 0x000fc800078efcff */
[----:B------:R-:W-:Y:S01]  /*19430*/  ISETP.GE.AND P1, PT, R42, R2, PT ;  /* 0x000000022a00720c */ /* 0x000fe20003f26270 */
[----:B--2---:R-:W-:Y:S04]  /*19440*/  STL [R1+0x1f50], R51 ;  /* 0x001f503301007387 */ /* 0x004fe80000100800 */
[----:B---3--:R0:W-:Y:S04]  /*19450*/  STL [R1+0x1f54], R53 ;  /* 0x001f543501007387 */ /* 0x0081e80000100800 */
[----:B------:R-:W2:Y:S01]  /*19460*/  LDL.LU R44, [R1+0x518] ;  /* 0x00051800012c7983 */ /* 0x000ea20000300800 */
[----:B----4-:R-:W-:-:S03]  /*19470*/  @P2 IMAD.MOV.U32 R31, RZ, RZ, R41 ;  /* 0x000000ffff1f2224 */ /* 0x010fc600078e0029 */
[----:B------:R-:W3:Y:S01]  /*19480*/  LDL.LU R54, [R1+0x514] ;  /* 0x0005140001367983 */ /* 0x000ee20000300800 */
[----:B------:R-:W-:-:S03]  /*19490*/  @P2 IMAD.MOV.U32 R30, RZ, RZ, R39 ;  /* 0x000000ffff1e2224 */ /* 0x000fc600078e0027 */
[----:B------:R-:W4:Y:S04]  /*194a0*/  LDL.LU R58, [R1+0x510] ;  /* 0x00051000013a7983 */ /* 0x000f280000300800 */
[----:B0-----:R-:W4:Y:S04]  /*194b0*/  LDL.LU R53, [R1+0x4d8] ;  /* 0x0004d80001357983 */ /* 0x001f280000300800 */
[----:B------:R-:W4:Y:S04]  /*194c0*/  LDL.LU R51, [R1+0x4d4] ;  /* 0x0004d40001337983 */ /* 0x000f280000300800 */
[----:B------:R-:W4:Y:S04]  /*194d0*/  LDL.LU R49, [R1+0x4d0] ;  /* 0x0004d00001317983 */ /* 0x000f280000300800 */
[----:B------:R-:W4:Y:S04]  /*194e0*/  LDL.LU R47, [R1+0x38c] ;  /* 0x00038c00012f7983 */ /* 0x000f280000300800 */
[----:B------:R-:W4:Y:S04]  /*194f0*/  LDL.LU R45, [R1+0xb8] ;  /* 0x0000b800012d7983 */ /* 0x000f280000300800 */
[----:B------:R-:W4:Y:S04]  /*19500*/  LDL.LU R43, [R1+0xb4] ;  /* 0x0000b400012b7983 */ /* 0x000f280000300800 */
[----:B------:R0:W4:Y:S04]  /*19510*/  @P2 LDG.E.U8 R56, desc[UR6][R30.64] ;  /* 0x000000061e382981 */ /* 0x000128000c1e1100 */
[----:B------:R-:W4:Y:S04]  /*19520*/  LDL.LU R41, [R1+0xb0] ;  /* 0x0000b00001297983 */ /* 0x000f280000300800 */
[----:B------:R-:W4:Y:S01]  /*19530*/  LDL.LU R39, [R1+0x9c] ;  /* 0x00009c0001277983 */ /* 0x000f220000300800 */
[----:B0-----:R-:W-:-:S03]  /*19540*/  @P2 IMAD.MOV.U32 R31, RZ, RZ, R24 ;  /* 0x000000ffff1f2224 */ /* 0x001fc600078e0018 */
[----:B------:R-:W4:Y:S01]  /*19550*/  LDL.LU R24, [R1+0x58] ;  /* 0x0000580001187983 */ /* 0x000f220000300800 */
[----:B------:R-:W-:-:S03]  /*19560*/  @P2 IMAD.MOV.U32 R30, RZ, RZ, R0 ;  /* 0x000000ffff1e2224 */ /* 0x000fc600078e0000 */
[----:B------:R-:W4:Y:S04]  /*19570*/  LDL.LU R46, [R1+0x54] ;  /* 0x00005400012e7983 */ /* 0x000f280000300800 */
[----:B------:R-:W4:Y:S04]  /*19580*/  LDL.LU R48, [R1+0x50] ;  /* 0x0000500001307983 */ /* 0x000f280000300800 */
[----:B------:R-:W4:Y:S04]  /*19590*/  LDL.LU R50, [R1+0x4c] ;  /* 0x00004c0001327983 */ /* 0x000f280000300800 */
[----:B------:R-:W4:Y:S04]  /*195a0*/  LDL.LU R52, [R1+0x18] ;  /* 0x0000180001347983 */ /* 0x000f280000300800 */
[----:B------:R-:W4:Y:S04]  /*195b0*/  LDL.LU R60, [R1+0x14] ;  /* 0x00001400013c7983 */ /* 0x000f280000300800 */
[----:B------:R-:W4:Y:S04]  /*195c0*/  LDL.LU R61, [R1+0x10] ;  /* 0x00001000013d7983 */ /* 0x000f280000300800 */
[----:B------:R-:W4:Y:S04]  /*195d0*/  LDL.LU R0, [R1+0xc] ;  /* 0x00000c0001007983 */ /* 0x000f280000300800 */
        /* <DEDUP_REMOVED lines=82> */
[----:B------:R0:W4:Y:S04]  /*19b00*/  @P2 LDG.E.U8 R57, desc[UR6][R30.64] ;  /* 0x000000061e392981 */ /* 0x000128000c1e1100 */
[----:B------:R0:W-:Y:S04]  /*19b10*/  STL [R1+0x1f18], R30 ;  /* 0x001f181e01007387 */ /* 0x0001e80000100800 */
[----:B------:R-:W-:Y:S04]  /*19b20*/  STL [R1+0x1c7c], R31 ;  /* 0x001c7c1f01007387 */ /* 0x000fe80000100800 */
[----:B------:R-:W4:Y:S01]  /*19b30*/  LDL.LU R42, [R1+0x1f74] ;  /* 0x001f7400012a7983 */ /* 0x000f220000300800 */
[----:B0-----:R-:W-:Y:S01]  /*19b40*/  LOP3.LUT R30, R59, 0x1f, RZ, 0xc0, !PT ;  /* 0x0000001f3b1e7812 */ /* 0x001fe200078ec0ff */
[----:B------:R-:W-:Y:S03]  /*19b50*/  BAR.SYNC.DEFER_BLOCKING 0x0 ;  /* 0x0000000000007b1d */ /* 0x000fe60000010000 */
[----:B------:R-:W-:-:S03]  /*19b60*/  ISETP.GE.AND P0, PT, R30, R2, PT ;  /* 0x000000021e00720c */ /* 0x000fc60003f06270 */
[----:B------:R-:W4:Y:S04]  /*19b70*/  LDL.LU R2, [R1+0x50c] ;  /* 0x00050c0001027983 */ /* 0x000f280000300800 */
[----:B--2---:R0:W-:Y:S04]  /*19b80*/  STS.U8 [R30+UR4], R44 ;  /* 0x0000002c1e007988 */ /* 0x0041e80008000004 */
[----:B---3--:R1:W-:Y:S04]  /*19b90*/  STS.U8 [R30+UR4+0x20], R54 ;  /* 0x000020361e007988 */ /* 0x0083e80008000004 */
[----:B----4-:R2:W-:Y:S04]  /*19ba0*/  STS.U8 [R30+UR4+0x40], R58 ;  /* 0x0000403a1e007988 */ /* 0x0105e80008000004 */
[----:B0-----:R-:W3:Y:S04]  /*19bb0*/  LDL.LU R44, [R1+0x1f70] ;  /* 0x001f7000012c7983 */ /* 0x001ee80000300800 */
[----:B-1----:R-:W4:Y:S04]  /*19bc0*/  LDL.LU R54, [R1+0x1f6c] ;  /* 0x001f6c0001367983 */ /* 0x002f280000300800 */
[----:B--2---:R-:W2:Y:S04]  /*19bd0*/  LDL.LU R58, [R1+0x1f68] ;  /* 0x001f6800013a7983 */ /* 0x004ea80000300800 */
[----:B------:R-:W-:Y:S04]  /*19be0*/  STS.U8 [R30+UR4+0x60], R2 ;  /* 0x000060021e007988 */ /* 0x000fe80008000004 */
        /* <DEDUP_REMOVED lines=14> */
[----:B------:R0:W-:Y:S04]  /*19cd0*/  STS.U8 [R30+UR4+0x840], R61 ;  /* 0x0008403d1e007988 */ /* 0x0001e80008000004 */
[----:B------:R1:W-:Y:S04]  /*19ce0*/  STS.U8 [R30+UR4+0x860], R0 ;  /* 0x000860001e007988 */ /* 0x0003e80008000004 */
[----:B0-----:R-:W4:Y:S04]  /*19cf0*/  LDL.LU R61, [R1+0x508] ;  /* 0x00050800013d7983 */ /* 0x001f280000300800 */
[----:B-1----:R-:W2:Y:S04]  /*19d00*/  LDL.LU R0, [R1+0x504] ;  /* 0x0005040001007983 */ /* 0x002ea80000300800 */
[----:B------:R-:W2:Y:S04]  /*19d10*/  LDL.LU R53, [R1+0x500] ;  /* 0x0005000001357983 */ /* 0x000ea80000300800 */
[----:B------:R-:W2:Y:S04]  /*19d20*/  LDL.LU R2, [R1+0x4fc] ;  /* 0x0004fc0001027983 */ /* 0x000ea80000300800 */
[----:B------:R-:W2:Y:S04]  /*19d30*/  LDL.LU R51, [R1+0x388] ;  /* 0x0003880001337983 */ /* 0x000ea80000300800 */
[----:B------:R-:W2:Y:S04]  /*19d40*/  LDL.LU R49, [R1+0x384] ;  /* 0x0003840001317983 */ /* 0x000ea80000300800 */
[----:B------:R-:W2:Y:S04]  /*19d50*/  LDL.LU R47, [R1+0x380] ;  /* 0x00038000012f7983 */ /* 0x000ea80000300800 */
[----:B------:R-:W2:Y:S04]  /*19d60*/  LDL.LU R45, [R1+0x11c] ;  /* 0x00011c00012d7983 */ /* 0x000ea80000300800 */
[----:B------:R-:W2:Y:S04]  /*19d70*/  LDL.LU R43, [R1+0x98] ;  /* 0x00009800012b7983 */ /* 0x000ea80000300800 */
[----:B------:R-:W2:Y:S04]  /*19d80*/  LDL.LU R41, [R1+0x94] ;  /* 0x0000940001297983 */ /* 0x000ea80000300800 */
[----:B------:R-:W2:Y:S01]  /*19d90*/  LDL.LU R39, [R1+0x90] ;  /* 0x0000900001277983 */ /* 0x000ea20000300800 */
[----:B------:R-:W-:-:S03]  /*19da0*/  LOP3.LUT R59, R59, 0x1f, RZ, 0xc0, !PT ;  /* 0x0000001f3b3b7812 */ /* 0x000fc600078ec0ff */
[----:B------:R-:W2:Y:S04]  /*19db0*/  LDL.LU R24, [R1+0x7c] ;  /* 0x00007c0001187983 */ /* 0x000ea80000300800 */
[----:B---3--:R-:W-:Y:S04]  /*19dc0*/  STS.U8 [R30+UR4+0xa20], R44 ;  /* 0x000a202c1e007988 */ /* 0x008fe80008000004 */
[----:B------:R-:W3:Y:S04]  /*19dd0*/  LDL.LU R46, [R1+0x48] ;  /* 0x00004800012e7983 */ /* 0x000ee80000300800 */
[----:B------:R-:W-:Y:S04]  /*19de0*/  STS.U8 [R30+UR4+0xa00], R42 ;  /* 0x000a002a1e007988 */ /* 0x000fe80008000004 */
[----:B------:R-:W3:Y:S04]  /*19df0*/  LDL.LU R48, [R1+0x44] ;  /* 0x0000440001307983 */ /* 0x000ee80000300800 */
[----:B------:R-:W-:Y:S04]  /*19e00*/  STS.U8 [R30+UR4+0xa60], R40 ;  /* 0x000a60281e007988 */ /* 0x000fe80008000004 */
[----:B------:R-:W3:Y:S04]  /*19e10*/  LDL.LU R50, [R1+0x40] ;  /* 0x0000400001327983 */ /* 0x000ee80000300800 */
[----:B------:R-:W-:Y:S01]  /*19e20*/  STS.U8 [R30+UR4+0xa40], R38 ;  /* 0x000a40261e007988 */ /* 0x000fe20008000004 */
[----:B------:R-:W-:-:S03]  /*19e30*/  LOP3.LUT R59, R59, 0x8, RZ, 0x3c, !PT ;  /* 0x000000083b3b7812 */ /* 0x000fc600078e3cff */
[----:B------:R-:W3:Y:S04]  /*19e40*/  LDL.LU R52, [R1+0x3c] ;  /* 0x00003c0001347983 */ /* 0x000ee80000300800 */
[----:B------:R-:W-:Y:S04]  /*19e50*/  STS.U8 [R30+UR4+0xc00], R7 ;  /* 0x000c00071e007988 */ /* 0x000fe80008000004 */
[----:B------:R-:W3:Y:S04]  /*19e60*/  LDL.LU R60, [R1+0x8] ;  /* 0x00000800013c7983 */ /* 0x000ee80000300800 */
[----:B------:R-:W-:Y:S04]  /*19e70*/  STS.U8 [R30+UR4+0xc20], R8 ;  /* 0x000c20081e007988 */ /* 0x000fe80008000004 */
[----:B------:R-:W-:Y:S04]  /*19e80*/  STS.U8 [R30+UR4+0xc40], R9 ;  /* 0x000c40091e007988 */ /* 0x000fe80008000004 */
[----:B------:R-:W-:Y:S04]  /*19e90*/  STS.U8 [R30+UR4+0xc60], R10 ;  /* 0x000c600a1e007988 */ /* 0x000fe80008000004 */
[----:B------:R-:W-:Y:S04]  /*19ea0*/  STS.U8 [R30+UR4+0xe20], R11 ;  /* 0x000e200b1e007988 */ /* 0x000fe80008000004 */
[----:B------:R-:W-:Y:S04]  /*19eb0*/  STS.U8 [R30+UR4+0xe00], R12 ;  /* 0x000e000c1e007988 */ /* 0x000fe80008000004 */
[----:B------:R-:W-:Y:S04]  /*19ec0*/  STS.U8 [R30+UR4+0xe60], R13 ;  /* 0x000e600d1e007988 */ /* 0x000fe80008000004 */
[----:B------:R-:W-:Y:S04]  /*19ed0*/  STS.U8 [R30+UR4+0xe40], R14 ;  /* 0x000e400e1e007988 */ /* 0x000fe80008000004 */
[----:B------:R-:W-:Y:S04]  /*19ee0*/  STL [R1+0x1c74], R44 ;  /* 0x001c742c01007387 */ /* 0x000fe80000100800 */
[----:B----4-:R0:W-:Y:S04]  /*19ef0*/  STS.U8 [R59+UR4+0x80], R61 ;  /* 0x0000803d3b007988 */ /* 0x0101e80008000004 */
[----:B--2---:R1:W-:Y:S04]  /*19f00*/  STS.U8 [R59+UR4+0xa0], R0 ;  /* 0x0000a0003b007988 */ /* 0x0043e80008000004 */
[----:B------:R2:W-:Y:S04]  /*19f10*/  STS.U8 [R59+UR4+0xc0], R53 ;  /* 0x0000c0353b007988 */ /* 0x0005e80008000004 */
[----:B0-----:R-:W4:Y:S04]  /*19f20*/  LDL.LU R61, [R1+0x1f64] ;  /* 0x001f6400013d7983 */ /* 0x001f280000300800 */
[----:B-1----:R-:W4:Y:S04]  /*19f30*/  LDL.LU R0, [R1+0x1f60] ;  /* 0x001f600001007983 */ /* 0x002f280000300800 */
[----:B--2---:R-:W2:Y:S04]  /*19f40*/  LDL.LU R53, [R1] ;  /* 0x0000000001357983 */ /* 0x004ea80000300800 */
        /* <DEDUP_REMOVED lines=9> */
[----:B---3--:R-:W-:Y:S04]  /*19fe0*/  STS.U8 [R59+UR4+0x6a0], R46 ;  /* 0x0006a02e3b007988 */ /* 0x008fe80008000004 */
[----:B------:R-:W-:Y:S04]  /*19ff0*/  STS.U8 [R59+UR4+0x680], R48 ;  /* 0x000680303b007988 */ /* 0x000fe80008000004 */
[----:B------:R-:W-:Y:S04]  /*1a000*/  STS.U8 [R59+UR4+0x6e0], R50 ;  /* 0x0006e0323b007988 */ /* 0x000fe80008000004 */
[----:B------:R-:W-:Y:S04]  /*1a010*/  STS.U8 [R59+UR4+0x6c0], R52 ;  /* 0x0006c0343b007988 */ /* 0x000fe80008000004 */
[----:B------:R0:W-:Y:S04]  /*1a020*/  STS.U8 [R59+UR4+0x880], R60 ;  /* 0x0008803c3b007988 */ /* 0x0001e80008000004 */
[----:B0-----:R-:W3:Y:S04]  /*1a030*/  LDL.LU R60, [R1+0x4f8] ;  /* 0x0004f800013c7983 */ /* 0x001ee80000300800 */
[----:B------:R-:W3:Y:S04]  /*1a040*/  LDL.LU R2, [R1+0x4f0] ;  /* 0x0004f00001027983 */ /* 0x000ee80000300800 */
        /* <DEDUP_REMOVED lines=12> */
[----:B----4-:R0:W-:Y:S04]  /*1a110*/  STS.U8 [R59+UR4+0x8a0], R0 ;  /* 0x0008a0003b007988 */ /* 0x0101e80008000004 */
[----:B--2---:R-:W-:Y:S04]  /*1a120*/  STS.U8 [R59+UR4+0x8c0], R53 ;  /* 0x0008c0353b007988 */ /* 0x004fe80008000004 */
[----:B------:R-:W-:Y:S04]  /*1a130*/  STS.U8 [R59+UR4+0x8e0], R61 ;  /* 0x0008e03d3b007988 */ /* 0x000fe80008000004 */
[----:B------:R-:W-:Y:S04]  /*1a140*/  STS.U8 [R59+UR4+0xaa0], R36 ;  /* 0x000aa0243b007988 */ /* 0x000fe80008000004 */
[----:B------:R-:W-:Y:S04]  /*1a150*/  STS.U8 [R59+UR4+0xa80], R34 ;  /* 0x000a80223b007988 */ /* 0x000fe80008000004 */
[----:B------:R-:W-:Y:S04]  /*1a160*/  STS.U8 [R59+UR4+0xae0], R32 ;  /* 0x000ae0203b007988 */ /* 0x000fe80008000004 */
[----:B0-----:R-:W2:Y:S04]  /*1a170*/  LDL.LU R0, [R1+0x2c] ;  /* 0x00002c0001007983 */ /* 0x001ea80000300800 */
[----:B------:R0:W-:Y:S04]  /*1a180*/  STS.U8 [R59+UR4+0xac0], R3 ;  /* 0x000ac0033b007988 */ /* 0x0001e80008000004 */
[----:B0-----:R-:W4:Y:S01]  /*1a190*/  LDL.LU R3, [R1+0x4f4] ;  /* 0x0004f40001037983 */ /* 0x001f220000300800 */
[----:B------:R-:W-:-:S03]  /*1a1a0*/  LOP3.LUT R53, R30, 0x10, RZ, 0x3c, !PT ;  /* 0x000000101e357812 */ /* 0x000fc600078e3cff */
        /* <DEDUP_REMOVED lines=8> */
[----:B---3--:R1:W-:Y:S04]  /*1a230*/  STS.U8 [R53+UR4+0x100], R60 ;  /* 0x0001003c35007988 */ /* 0x0083e80008000004 */
[----:B0-----:R-:W3:Y:S04]  /*1a240*/  LDL.LU R59, [R1+0x1f5c] ;  /* 0x001f5c00013b7983 */ /* 0x001ee80000300800 */
[----:B-1----:R-:W3:Y:S04]  /*1a250*/  LDL.LU R60, [R1+0x1f58] ;  /* 0x001f5800013c7983 */ /* 0x002ee80000300800 */
[----:B----4-:R-:W-:Y:S04]  /*1a260*/  STS.U8 [R53+UR4+0x120], R3 ;  /* 0x0001200335007988 */ /* 0x010fe80008000004 */
[----:B------:R-:W-:Y:S04]  /*1a270*/  STS.U8 [R53+UR4+0x140], R2 ;  /* 0x0001400235007988 */ /* 0x000fe80008000004 */
[----:B------:R0:W-:Y:S04]  /*1a280*/  STS.U8 [R53+UR4+0x160], R51 ;  /* 0x0001603335007988 */ /* 0x0001e80008000004 */
[----:B------:R1:W-:Y:S04]  /*1a290*/  STS.U8 [R53+UR4+0x320], R49 ;  /* 0x0003203135007988 */ /* 0x0003e80008000004 */
[----:B------:R4:W-:Y:S04]  /*1a2a0*/  STS.U8 [R53+UR4+0x300], R47 ;  /* 0x0003002f35007988 */ /* 0x0009e80008000004 */
[----:B0-----:R-:W3:Y:S04]  /*1a2b0*/  LDL.LU R51, [R1+0x4e8] ;  /* 0x0004e80001337983 */ /* 0x001ee80000300800 */
[----:B-1----:R-:W3:Y:S04]  /*1a2c0*/  LDL.LU R49, [R1+0x4e4] ;  /* 0x0004e40001317983 */ /* 0x002ee80000300800 */
[----:B------:R0:W-:Y:S04]  /*1a2d0*/  STS.U8 [R53+UR4+0x360], R45 ;  /* 0x0003602d35007988 */ /* 0x0001e80008000004 */
[----:B----4-:R-:W4:Y:S04]  /*1a2e0*/  LDL.LU R47, [R1+0x4e0] ;  /* 0x0004e000012f7983 */ /* 0x010f280000300800 */
[----:B------:R1:W-:Y:S04]  /*1a2f0*/  STS.U8 [R53+UR4+0x340], R43 ;  /* 0x0003402b35007988 */ /* 0x0003e80008000004 */
[----:B0-----:R-:W4:Y:S04]  /*1a300*/  LDL.LU R45, [R1+0x4dc] ;  /* 0x0004dc00012d7983 */ /* 0x001f280000300800 */
[----:B------:R0:W-:Y:S04]  /*1a310*/  STS.U8 [R53+UR4+0x500], R41 ;  /* 0x0005002935007988 */ /* 0x0001e80008000004 */
[----:B-1----:R-:W4:Y:S04]  /*1a320*/  LDL.LU R43, [R1+0xf8] ;  /* 0x0000f800012b7983 */ /* 0x002f280000300800 */
        /* <DEDUP_REMOVED lines=12> */
[----:B--2---:R1:W-:Y:S04]  /*1a3f0*/  STS.U8 [R53+UR4+0x740], R0 ;  /* 0x0007400035007988 */ /* 0x0043e80008000004 */
[----:B0-----:R-:W2:Y:S04]  /*1a400*/  LDL.LU R52, [R1+0x5c] ;  /* 0x00005c0001347983 */ /* 0x001ea80000300800 */
[----:B-1----:R-:W2:Y:S04]  /*1a410*/  LDL.LU R0, [R1+0x28] ;  /* 0x0000280001007983 */ /* 0x002ea80000300800 */
[----:B---3--:R-:W-:Y:S04]  /*1a420*/  STS.U8 [R53+UR4+0x900], R60 ;  /* 0x0009003c35007988 */ /* 0x008fe80008000004 */
[----:B------:R-:W-:Y:S04]  /*1a430*/  STS.U8 [R53+UR4+0x920], R59 ;  /* 0x0009203b35007988 */ /* 0x000fe80008000004 */
[----:B------:R-:W-:Y:S04]  /*1a440*/  STS.U8 [R53+UR4+0x940], R58 ;  /* 0x0009403a35007988 */ /* 0x000fe80008000004 */
[----:B------:R-:W-:Y:S04]  /*1a450*/  STS.U8 [R53+UR4+0x960], R54 ;  /* 0x0009603635007988 */ /* 0x000fe80008000004 */
[----:B------:R-:W-:Y:S04]  /*1a460*/  STS.U8 [R53+UR4+0xb20], R4 ;  /* 0x000b200435007988 */ /* 0x000fe80008000004 */
[----:B------:R-:W-:Y:S04]  /*1a470*/  STS.U8 [R53+UR4+0xb00], R5 ;  /* 0x000b000535007988 */ /* 0x000fe80008000004 */
[----:B------:R-:W-:Y:S04]  /*1a480*/  STS.U8 [R53+UR4+0xb60], R6 ;  /* 0x000b600635007988 */ /* 0x000fe80008000004 */
[----:B------:R-:W-:Y:S01]  /*1a490*/  STS.U8 [R53+UR4+0xb40], R15 ;  /* 0x000b400f35007988 */ /* 0x000fe20008000004 */
[----:B------:R-:W-:-:S03]  /*1a4a0*/  LOP3.LUT R30, R30, 0x18, RZ, 0x3c, !PT ;  /* 0x000000181e1e7812 */ /* 0x000fc600078e3cff */
[----:B------:R-:W-:Y:S04]  /*1a4b0*/  STS.U8 [R53+UR4+0xd00], R25 ;  /* 0x000d001935007988 */ /* 0x000fe80008000004 */
[----:B------:R-:W-:Y:S04]  /*1a4c0*/  STS.U8 [R53+UR4+0xd20], R26 ;  /* 0x000d201a35007988 */ /* 0x000fe80008000004 */
[----:B------:R-:W-:Y:S04]  /*1a4d0*/  STS.U8 [R53+UR4+0xd40], R27 ;  /* 0x000d401b35007988 */ /* 0x000fe80008000004 */
[----:B------:R-:W-:Y:S04]  /*1a4e0*/  STS.U8 [R53+UR4+0xd60], R28 ;  /* 0x000d601c35007988 */ /* 0x000fe80008000004 */
[----:B------:R-:W-:Y:S04]  /*1a4f0*/  STS.U8 [R53+UR4+0xf20], R29 ;  /* 0x000f201d35007988 */ /* 0x000fe80008000004 */
[----:B------:R-:W-:Y:S04]  /*1a500*/  STS.U8 [R53+UR4+0xf00], R33 ;  /* 0x000f002135007988 */ /* 0x000fe80008000004 */
[----:B------:R-:W3:Y:S04]  /*1a510*/  LDL.LU R3, [R1+0x24] ;  /* 0x0000240001037983 */ /* 0x000ee80000300800 */
[----:B------:R-:W-:Y:S04]  /*1a520*/  STS.U8 [R53+UR4+0xf60], R35 ;  /* 0x000f602335007988 */ /* 0x000fe80008000004 */
[----:B------:R-:W3:Y:S04]  /*1a530*/  LDL.LU R2, [R1+0x20] ;  /* 0x0000200001027983 */ /* 0x000ee80000300800 */
[----:B------:R0:W-:Y:S04]  /*1a540*/  STS.U8 [R53+UR4+0xf40], R37 ;  /* 0x000f402535007988 */ /* 0x0001e80008000004 */
[----:B0-----:R-:W3:Y:S04]  /*1a550*/  LDL.LU R53, [R1+0x1f54] ;  /* 0x001f540001357983 */ /* 0x001ee80000300800 */
[----:B------:R0:W-:Y:S04]  /*1a560*/  STS.U8 [R30+UR4+0x180], R51 ;  /* 0x000180331e007988 */ /* 0x0001e80008000004 */
[----:B------:R1:W-:Y:S04]  /*1a570*/  STS.U8 [R30+UR4+0x1a0], R49 ;  /* 0x0001a0311e007988 */ /* 0x0003e80008000004 */
[----:B0-----:R-:W3:Y:S04]  /*1a580*/  LDL.LU R51, [R1+0x1f50] ;  /* 0x001f500001337983 */ /* 0x001ee80000300800 */
[----:B-1----:R-:W3:Y:S04]  /*1a590*/  LDL.LU R49, [R1+0x1f4c] ;  /* 0x001f4c0001317983 */ /* 0x002ee80000300800 */
[----:B----4-:R0:W-:Y:S04]  /*1a5a0*/  STS.U8 [R30+UR4+0x1c0], R47 ;  /* 0x0001c02f1e007988 */ /* 0x0101e80008000004 */
[----:B------:R1:W-:Y:S04]  /*1a5b0*/  STS.U8 [R30+UR4+0x1e0], R45 ;  /* 0x0001e02d1e007988 */ /* 0x0003e80008000004 */
[----:B0-----:R-:W4:Y:S04]  /*1a5c0*/  LDL.LU R47, [R1+0x1f48] ;  /* 0x001f4800012f7983 */ /* 0x001f280000300800 */
[----:B-1----:R-:W4:Y:S04]  /*1a5d0*/  LDL.LU R45, [R1+0x1f44] ;  /* 0x001f4400012d7983 */ /* 0x002f280000300800 */
[----:B------:R0:W-:Y:S04]  /*1a5e0*/  STS.U8 [R30+UR4+0x3a0], R43 ;  /* 0x0003a02b1e007988 */ /* 0x0001e80008000004 */
[----:B------:R1:W-:Y:S04]  /*1a5f0*/  STS.U8 [R30+UR4+0x380], R41 ;  /* 0x000380291e007988 */ /* 0x0003e80008000004 */
[----:B------:R1:W-:Y:S04]  /*1a600*/  STS.U8 [R30+UR4+0x3e0], R39 ;  /* 0x0003e0271e007988 */ /* 0x0003e80008000004 */
[----:B0-----:R-:W4:Y:S04]  /*1a610*/  LDL.LU R43, [R1+0x1f40] ;  /* 0x001f4000012b7983 */ /* 0x001f280000300800 */
[----:B-1----:R-:W4:Y:S04]  /*1a620*/  LDL.LU R41, [R1+0x1f3c] ;  /* 0x001f3c0001297983 */ /* 0x002f280000300800 */
[----:B------:R-:W4:Y:S04]  /*1a630*/  LDL.LU R39, [R1+0x1f38] ;  /* 0x001f380001277983 */ /* 0x000f280000300800 */
[----:B------:R0:W-:Y:S04]  /*1a640*/  STS.U8 [R30+UR4+0x3c0], R24 ;  /* 0x0003c0181e007988 */ /* 0x0001e80008000004 */
[----:B------:R1:W-:Y:S04]  /*1a650*/  STS.U8 [R30+UR4+0x580], R46 ;  /* 0x0005802e1e007988 */ /* 0x0003e80008000004 */
[----:B------:R1:W-:Y:S04]  /*1a660*/  STS.U8 [R30+UR4+0x5a0], R48 ;  /* 0x0005a0301e007988 */ /* 0x0003e80008000004 */
[----:B0-----:R-:W4:Y:S04]  /*1a670*/  LDL.LU R24, [R1+0x1f34] ;  /* 0x001f340001187983 */ /* 0x001f280000300800 */
[----:B-1----:R-:W4:Y:S04]  /*1a680*/  LDL.LU R46, [R1+0x1f30] ;  /* 0x001f3000012e7983 */ /* 0x002f280000300800 */
[----:B------:R-:W4:Y:S04]  /*1a690*/  LDL.LU R48, [R1+0x1f2c] ;  /* 0x001f2c0001307983 */ /* 0x000f280000300800 */
[----:B------:R0:W-:Y:S04]  /*1a6a0*/  STS.U8 [R30+UR4+0x5c0], R50 ;  /* 0x0005c0321e007988 */ /* 0x0001e80008000004 */
[----:B--2---:R1:W-:Y:S04]  /*1a6b0*/  STS.U8 [R30+UR4+0x5e0], R52 ;  /* 0x0005e0341e007988 */ /* 0x0043e80008000004 */
[----:B------:R2:W-:Y:S04]  /*1a6c0*/  STS.U8 [R30+UR4+0x7a0], R0 ;  /* 0x0007a0001e007988 */ /* 0x0005e80008000004 */
[----:B0-----:R-:W4:Y:S04]  /*1a6d0*/  LDL.LU R50, [R1+0x1f28] ;  /* 0x001f280001327983 */ /* 0x001f280000300800 */
[----:B-1----:R-:W4:Y:S04]  /*1a6e0*/  LDL.LU R52, [R1+0x1f24] ;  /* 0x001f240001347983 */ /* 0x002f280000300800 */
[----:B--2---:R-:W2:Y:S04]  /*1a6f0*/  LDL.LU R0, [R1+0x1f20] ;  /* 0x001f200001007983 */ /* 0x004ea80000300800 */
[----:B---3--:R-:W-:Y:S04]  /*1a700*/  STS.U8 [R30+UR4+0x780], R3 ;  /* 0x000780031e007988 */ /* 0x008fe80008000004 */
[----:B------:R-:W-:Y:S04]  /*1a710*/  STS.U8 [R30+UR4+0x7e0], R2 ;  /* 0x0007e0021e007988 */ /* 0x000fe80008000004 */
[----:B--2---:R0:W-:Y:S04]  /*1a720*/  STS.U8 [R30+UR4+0x7c0], R0 ;  /* 0x0007c0001e007988 */ /* 0x0041e80008000004 */
[----:B0-----:R-:W2:Y:S04]  /*1a730*/  LDL.LU R0, [R1+0x1f1c] ;  /* 0x001f1c0001007983 */ /* 0x001ea80000300800 */
[----:B------:R-:W3:Y:S04]  /*1a740*/  LDL R3, [R1+0x145c] ;  /* 0x00145c0001037983 */ /* 0x000ee80000100800 */
[----:B------:R-:W3:Y:S04]  /*1a750*/  LDL R2, [R1+0x1480] ;  /* 0x0014800001027983 */ /* 0x000ee80000100800 */
[----:B----4-:R-:W-:Y:S04]  /*1a760*/  STS.U8 [R30+UR4+0x980], R52 ;  /* 0x000980341e007988 */ /* 0x010fe80008000004 */
        /* <DEDUP_REMOVED lines=15> */
[----:B0-----:R-:W4:Y:S01]  /*1a860*/  LDL.LU R30, [R1+0x1f18] ;  /* 0x001f1800011e7983 */ /* 0x001f220000300800 */
[----:B------:R-:W-:Y:S01]  /*1a870*/  BAR.SYNC.DEFER_BLOCKING 0x0 ;  /* 0x0000000000007b1d */ /* 0x000fe20000010000 */
[----:B--2---:R-:W-:-:S06]  /*1a880*/  PRMT R0, RZ, 0x7610, R0 ;  /* 0x00007610ff007816 */ /* 0x004fcc0000000000 */
[----:B---3--:R-:W2:Y:S04]  /*1a890*/  @!P1 LDG.E.U8 R0, desc[UR6][R2.64] ;  /* 0x0000000602009981 */ /* 0x008ea8000c1e1100 */
[----:B--2---:R0:W-:Y:S04]  /*1a8a0*/  STL [R1+0x72c], R0 ;  /* 0x00072c0001007387 */ /* 0x0041e80000100800 */
[----:B0-----:R-:W2:Y:S04]  /*1a8b0*/  LDL.LU R0, [R1+0x1f14] ;  /* 0x001f140001007983 */ /* 0x001ea80000300800 */
[----:B------:R-:W3:Y:S04]  /*1a8c0*/  LDL R2, [R1+0x144c] ;  /* 0x00144c0001027983 */ /* 0x000ee80000100800 */
[----:B------:R-:W3:Y:S01]  /*1a8d0*/  LDL R3, [R1+0x1478] ;  /* 0x0014780001037983 */ /* 0x000ee20000100800 */
[----:B----4-:R-:W-:-:S02]  /*1a8e0*/  PRMT R30, RZ, 0x7610, R30 ;  /* 0x00007610ff1e7816 */ /* 0x010fc4000000001e */
[----:B---3--:R-:W-:-:S04]  /*1a8f0*/  @!P0 LOP3.LUT R3, R3, R2, RZ, 0x3c, !PT ;  /* 0x0000000203038212 */ /* 0x008fc800078e3cff */
[----:B------:R-:W-:-:S04]  /*1a900*/  @!P0 LOP3.LUT R2, R3, R2, RZ, 0x3c, !PT ;  /* 0x0000000203028212 */ /* 0x000fc800078e3cff */
[----:B------:R-:W-:-:S05]  /*1a910*/  @!P0 LOP3.LUT R3, R3, R2, RZ, 0x3c, !PT ;  /* 0x0000000203038212 */ /* 0x000fca00078e3cff */
[----:B------:R-:W3:Y:S04]  /*1a920*/  @!P0 LDG.E.U8 R30, desc[UR6][R2.64] ;  /* 0x00000006021e8981 */ /* 0x000ee8000c1e1100 */
[----:B---3--:R0:W-:Y:S04]  /*1a930*/  STL [R1+0x728], R30 ;  /* 0x0007281e01007387 */ /* 0x0081e80000100800 */
[----:B0-----:R-:W3:Y:S04]  /*1a940*/  LDL.LU R30, [R1+0x1f10] ;  /* 0x001f1000011e7983 */ /* 0x001ee80000300800 */
[----:B------:R-:W4:Y:S04]  /*1a950*/  LDL R2, [R1+0x1468] ;  /* 0x0014680001027983 */ /* 0x000f280000100800 */
[----:B------:R-:W4:Y:S01]  /*1a960*/  LDL R3, [R1+0x1484] ;  /* 0x0014840001037983 */ /* 0x000f220000100800 */
[----:B--2---:R-:W-:-:S02]  /*1a970*/  PRMT R0, RZ, 0x7610, R0 ;  /* 0x00007610ff007816 */ /* 0x004fc40000000000 */
[----:B----4-:R-:W-:-:S04]  /*1a980*/  @!P0 LOP3.LUT R3, R3, R2, RZ, 0x3c, !PT ;  /* 0x0000000203038212 */ /* 0x010fc800078e3cff */
[----:B------:R-:W-:-:S04]  /*1a990*/  @!P0 LOP3.LUT R2, R3, R2, RZ, 0x3c, !PT ;  /* 0x0000000203028212 */ /* 0x000fc800078e3cff */
[----:B------:R-:W-:-:S05]  /*1a9a0*/  @!P0 LOP3.LUT R3, R3, R2, RZ, 0x3c, !PT ;  /* 0x0000000203038212 */ /* 0x000fca00078e3cff */
[----:B------:R-:W2:Y:S04]  /*1a9b0*/  @!P0 LDG.E.U8 R0, desc[UR6][R2.64] ;  /* 0x0000000602008981 */ /* 0x000ea8000c1e1100 */
[----:B--2---:R0:W-:Y:S04]  /*1a9c0*/  STL [R1+0x724], R0 ;  /* 0x0007240001007387 */ /* 0x0041e80000100800 */
[----:B0-----:R-:W2:Y:S04]  /*1a9d0*/  LDL.LU R0, [R1+0x1f0c] ;  /* 0x001f0c0001007983 */ /* 0x001ea80000300800 */
[----:B------:R-:W4:Y:S04]  /*1a9e0*/  LDL R2, [R1+0x1474] ;  /* 0x0014740001027983 */ /* 0x000f280000100800 */
[----:B------:R-:W4:Y:S01]  /*1a9f0*/  LDL R3, [R1+0x1488] ;  /* 0x0014880001037983 */ /* 0x000f220000100800 */
[----:B---3--:R-:W-:-:S02]  /*1aa00*/  PRMT R30, RZ, 0x7610, R30 ;  /* 0x00007610ff1e7816 */ /* 0x008fc4000000001e */
[----:B----4-:R-:W-:-:S04]  /*1aa10*/  @!P1 LOP3.LUT R3, R3, R2, RZ, 0x3c, !PT ;  /* 0x0000000203039212 */ /* 0x010fc800078e3cff */
        /* <DEDUP_REMOVED lines=1420> */
[----:B------:R-:W-:-:S02]  /*202e0*/  PRMT R29, RZ, 0x7610, R29 ;  /* 0x00007610ff1d7816 */ /* 0x000fc4000000001d */
[----:B----4-:R-:W-:-:S04]  /*202f0*/  @!P1 LOP3.LUT R3, R3, R2, RZ, 0x3c, !PT ;  /* 0x0000000203039212 */ /* 0x010fc800078e3cff */
[----:B------:R-:W-:-:S04]  /*20300*/  @!P1 LOP3.LUT R2, R3, R2, RZ, 0x3c, !PT ;  /* 0x0000000203029212 */ /* 0x000fc800078e3cff */
[----:B------:R-:W-:-:S05]  /*20310*/  @!P1 LOP3.LUT R3, R3, R2, RZ, 0x3c, !PT ;  /* 0x0000000203039212 */ /* 0x000fca00078e3cff */
[----:B------:R0:W4:Y:S04]  /*20320*/  @!P1 LDG.E.U8 R29, desc[UR6][R2.64] ;  /* 0x00000006021d9981 */ /* 0x000128000c1e1100 */
[----:B------:R-:W0:Y:S04]  /*20330*/  LDL R2, [R1+0xecc] ;  /* 0x000ecc0001027983 */ /* 0x000e280000100800 */
[----:B------:R-:W0:Y:S01]  /*20340*/  LDL R3, [R1+0xed0] ;  /* 0x000ed00001037983 */ /* 0x000e220000100800 */
[----:B--2---:R-:W-:Y:S02]  /*20350*/  PRMT R0, RZ, 0x7610, R0 ;  /* 0x00007610ff007816 */ /* 0x004fe40000000000 */
[----:B0-----:R-:W-:-:S04]  /*20360*/  @!P0 LOP3.LUT R3, R3, R2, RZ, 0x3c, !PT ;  /* 0x0000000203038212 */ /* 0x001fc800078e3cff */
[----:B------:R-:W-:-:S04]  /*20370*/  @!P0 LOP3.LUT R2, R3, R2, RZ, 0x3c, !PT ;  /* 0x0000000203028212 */ /* 0x000fc800078e3cff */
[----:B------:R-:W-:-:S05]  /*20380*/  @!P0 LOP3.LUT R3, R3, R2, RZ, 0x3c, !PT ;  /* 0x0000000203038212 */ /* 0x000fca00078e3cff */
[----:B------:R-:W2:Y:S04]  /*20390*/  @!P0 LDG.E.U8 R0, desc[UR6][R2.64] ;  /* 0x0000000602008981 */ /* 0x000ea8000c1e1100 */
[----:B----4-:R0:W-:Y:S04]  /*203a0*/  STL [R1+0xb0], R29 ;  /* 0x0000b01d01007387 */ /* 0x0101e80000100800 */
[----:B0-----:R-:W4:Y:S04]  /*203b0*/  LDL R29, [R1+0xea8] ;  /* 0x000ea800011d7983 */ /* 0x001f280000100800 */
        /* <DEDUP_REMOVED lines=35> */
[----:B------:R-:W2:Y:S01]  /*205f0*/  @!P0 LDG.E.U8 R0, desc[UR6][R2.64] ;  /* 0x0000000602008981 */ /* 0x000ea2000c1e1100 */
[----:B------:R-:W-:-:S03]  /*20600*/  PRMT R31, RZ, 0x7610, R31 ;  /* 0x00007610ff1f7816 */ /* 0x000fc6000000001f */
[----:B--2---:R0:W-:Y:S04]  /*20610*/  STL [R1+0x7c], R0 ;  /* 0x00007c0001007387 */ /* 0x0041e80000100800 */
[----:B0-----:R-:W2:Y:S04]  /*20620*/  LDL.LU R0, [R1+0x1c80] ;  /* 0x001c800001007983 */ /* 0x001ea80000300800 */
[----:B------:R-:W4:Y:S01]  /*20630*/  LDL R3, [R1+0xea4] ;  /* 0x000ea40001037983 */ /* 0x000f220000100800 */
[----:B------:R-:W-:-:S03]  /*20640*/  @!P1 IMAD.MOV.U32 R2, RZ, RZ, R29 ;  /* 0x000000ffff029224 */ /* 0x000fc600078e001d */
[----:B------:R-:W3:Y:S04]  /*20650*/  LDL R29, [R1+0xe80] ;  /* 0x000e8000011d7983 */ /* 0x000ee80000100800 */
[----:B----4-:R-:W4:Y:S04]  /*20660*/  @!P1 LDG.E.U8 R31, desc[UR6][R2.64] ;  /* 0x00000006021f9981 */ /* 0x010f28000c1e1100 */
[----:B----4-:R0:W-:Y:S04]  /*20670*/  STL [R1+0x78], R31 ;  /* 0x0000781f01007387 */ /* 0x0101e80000100800 */
[----:B0-----:R-:W4:Y:S04]  /*20680*/  LDL.LU R31, [R1+0x1c7c] ;  /* 0x001c7c00011f7983 */ /* 0x001f280000300800 */
[----:B------:R-:W3:Y:S04]  /*20690*/  LDL R2, [R1+0xe9c] ;  /* 0x000e9c0001027983 */ /* 0x000ee80000100800 */
[----:B------:R-:W3:Y:S01]  /*206a0*/  LDL R3, [R1+0xea0] ;  /* 0x000ea00001037983 */ /* 0x000ee20000100800 */
[----:B--2---:R-:W-:-:S02]  /*206b0*/  PRMT R0, RZ, 0x7610, R0 ;  /* 0x00007610ff007816 */ /* 0x004fc40000000000 */
[----:B---3--:R-:W-:-:S04]  /*206c0*/  @!P0 LOP3.LUT R3, R3, R2, RZ, 0x3c, !PT ;  /* 0x0000000203038212 */ /* 0x008fc800078e3cff */
[----:B------:R-:W-:-:S04]  /*206d0*/  @!P0 LOP3.LUT R2, R3, R2, RZ, 0x3c, !PT ;  /* 0x0000000203028212 */ /* 0x000fc800078e3cff */
[----:B------:R-:W-:-:S05]  /*206e0*/  @!P0 LOP3.LUT R3, R3, R2, RZ, 0x3c, !PT ;  /* 0x0000000203038212 */ /* 0x000fca00078e3cff */
[----:B------:R-:W2:Y:S04]  /*206f0*/  @!P0 LDG.E.U8 R0, desc[UR6][R2.64] ;  /* 0x0000000602008981 */ /* 0x000ea8000c1e1100 */
        /* <DEDUP_REMOVED lines=8> */
[----:B------:R0:W3:Y:S04]  /*20780*/  @!P1 LDG.E.U8 R31, desc[UR6][R2.64] ;  /* 0x00000006021f9981 */ /* 0x0000e8000c1e1100 */
[----:B------:R-:W0:Y:S04]  /*20790*/  LDL R2, [R1+0xe8c] ;  /* 0x000e8c0001027983 */ /* 0x000e280000100800 */
[----:B------:R-:W0:Y:S01]  /*207a0*/  LDL R3, [R1+0xe90] ;  /* 0x000e900001037983 */ /* 0x000e220000100800 */
[----:B------:R-:W-:Y:S02]  /*207b0*/  PRMT R30, RZ, 0x7610, R30 ;  /* 0x00007610ff1e7816 */ /* 0x000fe4000000001e */
[----:B0-----:R-:W-:-:S04]  /*207c0*/  @!P0 LOP3.LUT R3, R3, R2, RZ, 0x3c, !PT ;  /* 0x0000000203038212 */ /* 0x001fc800078e3cff */
[----:B------:R-:W-:-:S04]  /*207d0*/  @!P0 LOP3.LUT R2, R3, R2, RZ, 0x3c, !PT ;  /* 0x0000000203028212 */ /* 0x000fc800078e3cff */
[----:B------:R-:W-:Y:S01]  /*207e0*/  @!P0 LOP3.LUT R3, R3, R2, RZ, 0x3c, !PT ;  /* 0x0000000203038212 */ /* 0x000fe200078e3cff */
[----:B---3--:R0:W-:Y:S04]  /*207f0*/  STL [R1+0x70], R31 ;  /* 0x0000701f01007387 */ /* 0x0081e80000100800 */
[----:B------:R1:W3:Y:S01]  /*20800*/  @!P0 LDG.E.U8 R30, desc[UR6][R2.64] ;  /* 0x00000006021e8981 */ /* 0x0002e2000c1e1100 */
[----:B------:R-:W-:-:S03]  /*20810*/  PRMT R44, RZ, 0x7610, R44 ;  /* 0x00007610ff2c7816 */ /* 0x000fc6000000002c */
[----:B0-----:R-:W4:Y:S04]  /*20820*/  LDL R31, [R1+0xe70] ;  /* 0x000e7000011f7983 */ /* 0x001f280000100800 */
[----:B------:R-:W1:Y:S04]  /*20830*/  LDL R2, [R1+0xe84] ;  /* 0x000e840001027983 */ /* 0x000e680000100800 */
[----:B------:R-:W1:Y:S02]  /*20840*/  LDL R3, [R1+0xe88] ;  /* 0x000e880001037983 */ /* 0x000e640000100800 */
[----:B-1----:R-:W-:-:S04]  /*20850*/  @!P1 LOP3.LUT R3, R3, R2, RZ, 0x3c, !PT ;  /* 0x0000000203039212 */ /* 0x002fc800078e3cff */
[----:B------:R-:W-:-:S04]  /*20860*/  @!P1 LOP3.LUT R2, R3, R2, RZ, 0x3c, !PT ;  /* 0x0000000203029212 */ /* 0x000fc800078e3cff */
[----:B------:R-:W-:-:S05]  /*20870*/  @!P1 LOP3.LUT R3, R3, R2, RZ, 0x3c, !PT ;  /* 0x0000000203039212 */ /* 0x000fca00078e3cff */
[----:B------:R-:W2:Y:S04]  /*20880*/  @!P1 LDG.E.U8 R44, desc[UR6][R2.64] ;  /* 0x00000006022c9981 */ /* 0x000ea8000c1e1100 */
[----:B---3--:R0:W-:Y:S04]  /*20890*/  STL [R1+0x6c], R30 ;  /* 0x00006c1e01007387 */ /* 0x0081e80000100800 */
[----:B0-----:R-:W3:Y:S04]  /*208a0*/  LDL R30, [R1+0xe68] ;  /* 0x000e6800011e7983 */ /* 0x001ee80000100800 */
[----:B--2---:R0:W-:Y:S04]  /*208b0*/  STL [R1+0x68], R44 ;  /* 0x0000682c01007387 */ /* 0x0041e80000100800 */
[----:B0-----:R-:W2:Y:S04]  /*208c0*/  LDL.LU R44, [R1+0x1c74] ;  /* 0x001c7400012c7983 */ /* 0x001ea80000300800 */
[----:B------:R-:W4:Y:S01]  /*208d0*/  LDL R3, [R1+0xe7c] ;  /* 0x000e7c0001037983 */ /* 0x000f220000100800 */
[----:B------:R-:W-:Y:S01]  /*208e0*/  PRMT R0, RZ, 0x7610, R0 ;  /* 0x00007610ff007816 */ /* 0x000fe20000000000 */
[----:B------:R-:W-:-:S02]  /*208f0*/  @!P0 IMAD.MOV.U32 R2, RZ, RZ, R29 ;  /* 0x000000ffff028224 */ /* 0x000fc400078e001d */
[----:B------:R-:W2:Y:S04]  /*20900*/  LDL R29, [R1+0xe60] ;  /* 0x000e6000011d7983 */ /* 0x000ea80000100800 */
[----:B----4-:R-:W4:Y:S04]  /*20910*/  @!P0 LDG.E.U8 R0, desc[UR6][R2.64] ;  /* 0x0000000602008981 */ /* 0x010f28000c1e1100 */
[----:B----4-:R0:W-:Y:S04]  /*20920*/  STL [R1+0x64], R0 ;  /* 0x0000640001007387 */ /* 0x0101e80000100800 */
[----:B0-----:R-:W4:Y:S04]  /*20930*/  LDL.LU R0, [R1+0x1c70] ;  /* 0x001c700001007983 */ /* 0x001f280000300800 */
[----:B------:R-:W3:Y:S04]  /*20940*/  LDL R2, [R1+0xe74] ;  /* 0x000e740001027983 */ /* 0x000ee80000100800 */
[----:B------:R-:W3:Y:S01]  /*20950*/  LDL R3, [R1+0xe78] ;  /* 0x000e780001037983 */ /* 0x000ee20000100800 */
[----:B------:R-:W-:-:S02]  /*20960*/  PRMT R28, RZ, 0x7610, R28 ;  /* 0x00007610ff1c7816 */ /* 0x000fc4000000001c */
[----:B---3--:R-:W-:-:S04]  /*20970*/  @!P1 LOP3.LUT R3, R3, R2, RZ, 0x3c, !PT ;  /* 0x0000000203039212 */ /* 0x008fc800078e3cff */
[----:B------:R-:W-:-:S04]  /*20980*/  @!P1 LOP3.LUT R2, R3, R2, RZ, 0x3c, !PT ;  /* 0x0000000203029212 */ /* 0x000fc800078e3cff */
[----:B------:R-:W-:-:S05]  /*20990*/  @!P1 LOP3.LUT R3, R3, R2, RZ, 0x3c, !PT ;  /* 0x0000000203039212 */ /* 0x000fca00078e3cff */
[----:B------:R0:W3:Y:S04]  /*209a0*/  @!P1 LDG.E.U8 R28, desc[UR6][R2.64] ;  /* 0x00000006021c9981 */ /* 0x0000e8000c1e1100 */
[----:B------:R-:W2:Y:S01]  /*209b0*/  LDL R3, [R1+0xe6c] ;  /* 0x000e6c0001037983 */ /* 0x000ea20000100800 */
[----:B------:R-:W-:Y:S01]  /*209c0*/  PRMT R27, RZ, 0x7610, R27 ;  /* 0x00007610ff1b7816 */ /* 0x000fe2000000001b */
[----:B0-----:R-:W-:Y:S02]  /*209d0*/  @!P0 IMAD.MOV.U32 R2, RZ, RZ, R31 ;  /* 0x000000ffff028224 */ /* 0x001fe400078e001f */
[----:B---3--:R0:W-:Y:S01]  /*209e0*/  STL [R1+0x60], R28 ;  /* 0x0000601c01007387 */ /* 0x0081e20000100800 */
[----:B------:R-:W-:-:S03]  /*209f0*/  PRMT R26, RZ, 0x7610, R26 ;  /* 0x00007610ff1a7816 */ /* 0x000fc6000000001a */
[----:B------:R-:W3:Y:S04]  /*20a00*/  LDL R31, [R1+0xe4c] ;  /* 0x000e4c00011f7983 */ /* 0x000ee80000100800 */
[----:B--2---:R1:W2:Y:S04]  /*20a10*/  @!P0 LDG.E.U8 R27, desc[UR6][R2.64] ;  /* 0x00000006021b8981 */ /* 0x0042a8000c1e1100 */
[----:B0-----:R-:W4:Y:S04]  /*20a20*/  LDL R28, [R1+0xe58] ;  /* 0x000e5800011c7983 */ /* 0x001f280000100800 */
[----:B------:R-:W3:Y:S01]  /*20a30*/  LDL R3, [R1+0xe64] ;  /* 0x000e640001037983 */ /* 0x000ee20000100800 */
[----:B-1----:R-:W-:-:S03]  /*20a40*/  @!P1 IMAD.MOV.U32 R2, RZ, RZ, R30 ;  /* 0x000000ffff029224 */ /* 0x002fc600078e001e */
[----:B--2---:R0:W-:Y:S01]  /*20a50*/  STL [R1+0x5c], R27 ;  /* 0x00005c1b01007387 */ /* 0x0041e20000100800 */
[----:B------:R-:W-:-:S03]  /*20a60*/  PRMT R8, RZ, 0x7610, R8 ;  /* 0x00007610ff087816 */ /* 0x000fc60000000008 */
[----:B------:R-:W2:Y:S04]  /*20a70*/  LDL R30, [R1+0xe44] ;  /* 0x000e4400011e7983 */ /* 0x000ea80000100800 */
[----:B---3--:R1:W3:Y:S04]  /*20a80*/  @!P1 LDG.E.U8 R26, desc[UR6][R2.64] ;  /* 0x00000006021a9981 */ /* 0x0082e8000c1e1100 */
[----:B0-----:R-:W2:Y:S04]  /*20a90*/  LDL R27, [R1+0xe50] ;  /* 0x000e5000011b7983 */ /* 0x001ea80000100800 */
[----:B------:R-:W4:Y:S01]  /*20aa0*/  LDL R3, [R1+0xe5c] ;  /* 0x000e5c0001037983 */ /* 0x000f220000100800 */
[----:B-1----:R-:W-:-:S03]  /*20ab0*/  @!P0 IMAD.MOV.U32 R2, RZ, RZ, R29 ;  /* 0x000000ffff028224 */ /* 0x002fc600078e001d */
[----:B---3--:R0:W-:Y:S01]  /*20ac0*/  STL [R1+0x58], R26 ;  /* 0x0000581a01007387 */ /* 0x0081e20000100800 */
[----:B------:R-:W-:Y:S02]  /*20ad0*/  PRMT R12, RZ, 0x7610, R12 ;  /* 0x00007610ff0c7816 */ /* 0x000fe4000000000c */
[----:B------:R-:W-:Y:S02]  /*20ae0*/  PRMT R7, RZ, 0x7610, R7 ;  /* 0x00007610ff077816 */ /* 0x000fe40000000007 */
[----:B------:R-:W-:Y:S01]  /*20af0*/  PRMT R10, RZ, 0x7610, R10 ;  /* 0x00007610ff0a7816 */ /* 0x000fe2000000000a */
[----:B------:R-:W3:Y:S04]  /*20b00*/  LDL R29, [R1+0xe3c] ;  /* 0x000e3c00011d7983 */ /* 0x000ee80000100800 */
[----:B----4-:R1:W4:Y:S04]  /*20b10*/  @!P0 LDG.E.U8 R8, desc[UR6][R2.64] ;  /* 0x0000000602088981 */ /* 0x010328000c1e1100 */
[----:B0-----:R-:W3:Y:S04]  /*20b20*/  LDL R26, [R1+0xe48] ;  /* 0x000e4800011a7983 */ /* 0x001ee80000100800 */
[----:B------:R-:W2:Y:S01]  /*20b30*/  LDL R3, [R1+0xe54] ;  /* 0x000e540001037983 */ /* 0x000ea20000100800 */
[----:B-1----:R-:W-:-:S05]  /*20b40*/  @!P1 IMAD.MOV.U32 R2, RZ, RZ, R28 ;  /* 0x000000ffff029224 */ /* 0x002fca00078e001c */
[----:B--2---:R0:W2:Y:S02]  /*20b50*/  @!P1 LDG.E.U8 R12, desc[UR6][R2.64] ;  /* 0x00000006020c9981 */ /* 0x0040a4000c1e1100 */
[----:B0-----:R-:W-:Y:S02]  /*20b60*/  @!P0 IMAD.MOV.U32 R2, RZ, RZ, R27 ;  /* 0x000000ffff028224 */ /* 0x001fe400078e001b */
[----:B------:R-:W-:-:S05]  /*20b70*/  @!P0 IMAD.MOV.U32 R3, RZ, RZ, R31 ;  /* 0x000000ffff038224 */ /* 0x000fca00078e001f */
[----:B------:R3:W2:Y:S02]  /*20b80*/  @!P0 LDG.E.U8 R7, desc[UR6][R2.64] ;  /* 0x0000000602078981 */ /* 0x0006a4000c1e1100 */
[----:B---3--:R-:W-:Y:S02]  /*20b90*/  @!P1 IMAD.MOV.U32 R2, RZ, RZ, R26 ;  /* 0x000000ffff029224 */ /* 0x008fe400078e001a */
[----:B------:R-:W-:-:S05]  /*20ba0*/  @!P1 IMAD.MOV.U32 R3, RZ, RZ, R30 ;  /* 0x000000ffff039224 */ /* 0x000fca00078e001e */
[----:B------:R-:W3:Y:S04]  /*20bb0*/  @!P1 LDG.E.U8 R10, desc[UR6][R2.64] ;  /* 0x00000006020a9981 */ /* 0x000ee8000c1e1100 */
[----:B----4-:R0:W-:Y:S04]  /*20bc0*/  STL [R1+0x54], R8 ;  /* 0x0000540801007387 */ /* 0x0101e80000100800 */
[----:B------:R-:W4:Y:S04]  /*20bd0*/  LDL R28, [R1+0xe34] ;  /* 0x000e3400011c7983 */ /* 0x000f280000100800 */
[----:B0-----:R-:W4:Y:S04]  /*20be0*/  LDL R8, [R1+0xe40] ;  /* 0x000e400001087983 */ /* 0x001f280000100800 */
[----:B--2---:R0:W-:Y:S04]  /*20bf0*/  STL [R1+0x50], R12 ;  /* 0x0000500c01007387 */ /* 0x0041e80000100800 */
[----:B------:R-:W2:Y:S04]  /*20c00*/  LDL R27, [R1+0xe2c] ;  /* 0x000e2c00011b7983 */ /* 0x000ea80000100800 */
[----:B0-----:R-:W2:Y:S04]  /*20c10*/  LDL R12, [R1+0xe38] ;  /* 0x000e3800010c7983 */ /* 0x001ea80000100800 */
[----:B------:R0:W-:Y:S04]  /*20c20*/  STL [R1+0x4c], R7 ;  /* 0x00004c0701007387 */ /* 0x0001e80000100800 */
[----:B------:R-:W2:Y:S04]  /*20c30*/  LDL R26, [R1+0xe24] ;  /* 0x000e2400011a7983 */ /* 0x000ea80000100800 */
[----:B0-----:R-:W2:Y:S04]  /*20c40*/  LDL R7, [R1+0xe30] ;  /* 0x000e300001077983 */ /* 0x001ea80000100800 */
[----:B---3--:R0:W-:Y:S04]  /*20c50*/  STL [R1+0x48], R10 ;  /* 0x0000480a01007387 */ /* 0x0081e80000100800 */
[----:B0-----:R-:W3:Y:S01]  /*20c60*/  LDL R10, [R1+0xe28] ;  /* 0x000e2800010a7983 */ /* 0x001ee20000100800 */
[----:B------:R-:W-:Y:S01]  /*20c70*/  PRMT R4, RZ, 0x7610, R4 ;  /* 0x00007610ff047816 */ /* 0x000fe20000000004 */
[----:B----4-:R-:W-:-:S02]  /*20c80*/  @!P0 IMAD.MOV.U32 R2, RZ, RZ, R8 ;  /* 0x000000ffff028224 */ /* 0x010fc400078e0008 */
[----:B------:R-:W-:Y:S01]  /*20c90*/  @!P0 IMAD.MOV.U32 R3, RZ, RZ, R29 ;  /* 0x000000ffff038224 */ /* 0x000fe200078e001d */
[----:B------:R-:W-:Y:S02]  /*20ca0*/  PRMT R5, RZ, 0x7610, R5 ;  /* 0x00007610ff057816 */ /* 0x000fe40000000005 */
[----:B------:R-:W-:Y:S02]  /*20cb0*/  PRMT R6, RZ, 0x7610, R6 ;  /* 0x00007610ff067816 */ /* 0x000fe40000000006 */
[----:B------:R-:W-:Y:S01]  /*20cc0*/  PRMT R11, RZ, 0x7610, R11 ;  /* 0x00007610ff0b7816 */ /* 0x000fe2000000000b */
[----:B------:R-:W4:Y:S04]  /*20cd0*/  LDL R8, [R1+0xe1c] ;  /* 0x000e1c0001087983 */ /* 0x000f280000100800 */
[----:B------:R0:W4:Y:S02]  /*20ce0*/  @!P0 LDG.E.U8 R4, desc[UR6][R2.64] ;  /* 0x0000000602048981 */ /* 0x000124000c1e1100 */
[----:B0-----:R-:W-:-:S02]  /*20cf0*/  @!P1 IMAD.MOV.U32 R3, RZ, RZ, R28 ;  /* 0x000000ffff039224 */ /* 0x001fc400078e001c */
[----:B--2---:R-:W-:-:S05]  /*20d00*/  @!P1 IMAD.MOV.U32 R2, RZ, RZ, R12 ;  /* 0x000000ffff029224 */ /* 0x004fca00078e000c */
[----:B------:R0:W2:Y:S02]  /*20d10*/  @!P1 LDG.E.U8 R5, desc[UR6][R2.64] ;  /* 0x0000000602059981 */ /* 0x0000a4000c1e1100 */
[----:B0-----:R-:W-:Y:S02]  /*20d20*/  @!P0 IMAD.MOV.U32 R3, RZ, RZ, R27 ;  /* 0x000000ffff038224 */ /* 0x001fe400078e001b */
[----:B------:R-:W-:-:S05]  /*20d30*/  @!P0 IMAD.MOV.U32 R2, RZ, RZ, R7 ;  /* 0x000000ffff028224 */ /* 0x000fca00078e0007 */
[----:B------:R0:W2:Y:S02]  /*20d40*/  @!P0 LDG.E.U8 R6, desc[UR6][R2.64] ;  /* 0x0000000602068981 */ /* 0x0000a4000c1e1100 */
[----:B0-----:R-:W-:Y:S02]  /*20d50*/  @!P1 IMAD.MOV.U32 R3, RZ, RZ, R26 ;  /* 0x000000ffff039224 */ /* 0x001fe400078e001a */
[----:B---3--:R-:W-:-:S05]  /*20d60*/  @!P1 IMAD.MOV.U32 R2, RZ, RZ, R10 ;  /* 0x000000ffff029224 */ /* 0x008fca00078e000a */
        /* <DEDUP_REMOVED lines=15> */
[----:B------:R-:W4:Y:S04]  /*20e60*/  LDL R4, [R1+0xe00] ;  /* 0x000e000001047983 */ /* 0x000f280000100800 */
[----:B------:R-:W4:Y:S01]  /*20e70*/  LDL R8, [R1+0xdfc] ;  /* 0x000dfc0001087983 */ /* 0x000f220000100800 */
[----:B------:R-:W-:-:S03]  /*20e80*/  PRMT R24, RZ, 0x7610, R24 ;  /* 0x00007610ff187816 */ /* 0x000fc60000000018 */
[----:B------:R0:W4:Y:S01]  /*20e90*/  @!P0 LDG.E.U8 R25, desc[UR6][R2.64] ;  /* 0x0000000602198981 */ /* 0x000122000c1e1100 */
[----:B------:R-:W-:Y:S01]  /*20ea0*/  PRMT R23, RZ, 0x7610, R23 ;  /* 0x00007610ff177816 */ /* 0x000fe20000000017 */
[----:B0-----:R-:W-:Y:S02]  /*20eb0*/  @!P1 IMAD.MOV.U32 R3, RZ, RZ, R12 ;  /* 0x000000ffff039224 */ /* 0x001fe400078e000c */
[----:B------:R-:W4:Y:S01]  /*20ec0*/  LDL R12, [R1+0xdf4] ;  /* 0x000df400010c7983 */ /* 0x000f220000100800 */
[----:B--2---:R-:W-:-:S03]  /*20ed0*/  @!P1 IMAD.MOV.U32 R2, RZ, RZ, R5 ;  /* 0x000000ffff029224 */ /* 0x004fc600078e0005 */
[----:B------:R-:W2:Y:S04]  /*20ee0*/  LDL R5, [R1+0xdf8] ;  /* 0x000df80001057983 */ /* 0x000ea80000100800 */
[----:B------:R0:W2:Y:S02]  /*20ef0*/  @!P1 LDG.E.U8 R24, desc[UR6][R2.64] ;  /* 0x0000000602189981 */ /* 0x0000a4000c1e1100 */
[----:B0-----:R-:W-:Y:S02]  /*20f00*/  @!P0 IMAD.MOV.U32 R3, RZ, RZ, R7 ;  /* 0x000000ffff038224 */ /* 0x001fe400078e0007 */
[----:B------:R-:W2:Y:S01]  /*20f10*/  LDL R7, [R1+0xdec] ;  /* 0x000dec0001077983 */ /* 0x000ea20000100800 */
[----:B------:R-:W-:-:S03]  /*20f20*/  @!P0 IMAD.MOV.U32 R2, RZ, RZ, R6 ;  /* 0x000000ffff028224 */ /* 0x000fc600078e0006 */
[----:B------:R-:W2:Y:S04]  /*20f30*/  LDL R6, [R1+0xdf0] ;  /* 0x000df00001067983 */ /* 0x000ea80000100800 */
[----:B------:R0:W2:Y:S02]  /*20f40*/  @!P0 LDG.E.U8 R23, desc[UR6][R2.64] ;  /* 0x0000000602178981 */ /* 0x0000a4000c1e1100 */
[----:B0-----:R-:W-:Y:S02]  /*20f50*/  @!P1 IMAD.MOV.U32 R2, RZ, RZ, R10 ;  /* 0x000000ffff029224 */ /* 0x001fe400078e000a */
[----:B---3--:R-:W-:Y:S01]  /*20f60*/  @!P1 IMAD.MOV.U32 R3, RZ, RZ, R11 ;  /* 0x000000ffff039224 */ /* 0x008fe200078e000b */
[----:B------:R-:W3:Y:S04]  /*20f70*/  LDL R10, [R1+0xde8] ;  /* 0x000de800010a7983 */ /* 0x000ee80000100800 */
[----:B------:R-:W3:Y:S01]  /*20f80*/  LDL R11, [R1+0xde4] ;  /* 0x000de400010b7983 */ /* 0x000ee20000100800 */
[----:B------:R-:W-:-:S02]  /*20f90*/  PRMT R22, RZ, 0x7610, R22 ;  /* 0x00007610ff167816 */ /* 0x000fc40000000016 */
[----:B------:R-:W-:-:S04]  /*20fa0*/  PRMT R21, RZ, 0x7610, R21 ;  /* 0x00007610ff157816 */ /* 0x000fc80000000015 */
[----:B------:R4:W3:Y:S01]  /*20fb0*/  @!P1 LDG.E.U8 R22, desc[UR6][R2.64] ;  /* 0x0000000602169981 */ /* 0x0008e2000c1e1100 */
[----:B------:R-:W-:Y:S01]  /*20fc0*/  PRMT R20, RZ, 0x7610, R20 ;  /* 0x00007610ff147816 */ /* 0x000fe20000000014 */
[----:B----4-:R-:W-:Y:S02]  /*20fd0*/  @!P0 IMAD.MOV.U32 R2, RZ, RZ, R4 ;  /* 0x000000ffff028224 */ /* 0x010fe400078e0004 */
[----:B------:R-:W-:Y:S01]  /*20fe0*/  @!P0 IMAD.MOV.U32 R3, RZ, RZ, R8 ;  /* 0x000000ffff038224 */ /* 0x000fe200078e0008 */
[----:B------:R-:W4:Y:S04]  /*20ff0*/  LDL R4, [R1+0xde0] ;  /* 0x000de00001047983 */ /* 0x000f280000100800 */
[----:B------:R-:W4:Y:S04]  /*21000*/  LDL R8, [R1+0xddc] ;  /* 0x000ddc0001087983 */ /* 0x000f280000100800 */
[----:B------:R0:W4:Y:S01]  /*21010*/  @!P0 LDG.E.U8 R21, desc[UR6][R2.64] ;  /* 0x0000000602158981 */ /* 0x000122000c1e1100 */
[----:B------:R-:W-:Y:S01]  /*21020*/  PRMT R19, RZ, 0x7610, R19 ;  /* 0x00007610ff137816 */ /* 0x000fe20000000013 */
[----:B0-----:R-:W-:-:S02]  /*21030*/  @!P1 IMAD.MOV.U32 R3, RZ, RZ, R12 ;  /* 0x000000ffff039224 */ /* 0x001fc400078e000c */
[----:B------:R-:W4:Y:S01]  /*21040*/  LDL R12, [R1+0xdd4] ;  /* 0x000dd400010c7983 */ /* 0x000f220000100800 */
[----:B--2---:R-:W-:-:S03]  /*21050*/  @!P1 IMAD.MOV.U32 R2, RZ, RZ, R5 ;  /* 0x000000ffff029224 */ /* 0x004fc600078e0005 */
[----:B------:R-:W2:Y:S04]  /*21060*/  LDL R5, [R1+0xdd8] ;  /* 0x000dd80001057983 */ /* 0x000ea80000100800 */
[----:B------:R0:W2:Y:S02]  /*21070*/  @!P1 LDG.E.U8 R20, desc[UR6][R2.64] ;  /* 0x0000000602149981 */ /* 0x0000a4000c1e1100 */
[----:B0-----:R-:W-:Y:S02]  /*21080*/  @!P0 IMAD.MOV.U32 R3, RZ, RZ, R7 ;  /* 0x000000ffff038224 */ /* 0x001fe400078e0007 */
[----:B------:R-:W-:Y:S01]  /*21090*/  @!P0 IMAD.MOV.U32 R2, RZ, RZ, R6 ;  /* 0x000000ffff028224 */ /* 0x000fe200078e0006 */
[----:B------:R-:W2:Y:S04]  /*210a0*/  LDL R7, [R1+0xdcc] ;  /* 0x000dcc0001077983 */ /* 0x000ea80000100800 */
[----:B------:R-:W2:Y:S04]  /*210b0*/  LDL R6, [R1+0xdd0] ;  /* 0x000dd00001067983 */ /* 0x000ea80000100800 */
[----:B------:R3:W2:Y:S04]  /*210c0*/  @!P0 LDG.E.U8 R19, desc[UR6][R2.64] ;  /* 0x0000000602138981 */ /* 0x0006a8000c1e1100 */
[----:B------:R-:W-:Y:S01]  /*210d0*/  STL [R1+0x34], R25 ;  /* 0x0000341901007387 */ /* 0x000fe20000100800 */
[----:B---3--:R-:W-:-:S02]  /*210e0*/  @!P1 IMAD.MOV.U32 R2, RZ, RZ, R10 ;  /* 0x000000ffff029224 */ /* 0x008fc400078e000a */
[----:B------:R-:W-:Y:S01]  /*210f0*/  @!P1 IMAD.MOV.U32 R3, RZ, RZ, R11 ;  /* 0x000000ffff039224 */ /* 0x000fe200078e000b */
[----:B------:R-:W3:Y:S04]  /*21100*/  LDL R10, [R1+0xdc8] ;  /* 0x000dc800010a7983 */ /* 0x000ee80000100800 */
[----:B------:R-:W3:Y:S01]  /*21110*/  LDL R11, [R1+0xdc4] ;  /* 0x000dc400010b7983 */ /* 0x000ee20000100800 */
[----:B------:R-:W-:Y:S02]  /*21120*/  PRMT R18, RZ, 0x7610, R18 ;  /* 0x00007610ff127816 */ /* 0x000fe40000000012 */
[----:B------:R-:W-:Y:S01]  /*21130*/  PRMT R17, RZ, 0x7610, R17 ;  /* 0x00007610ff117816 */ /* 0x000fe20000000011 */
[----:B------:R-:W-:Y:S04]  /*21140*/  STL [R1+0x30], R24 ;  /* 0x0000301801007387 */ /* 0x000fe80000100800 */
[----:B------:R4:W3:Y:S01]  /*21150*/  @!P1 LDG.E.U8 R18, desc[UR6][R2.64] ;  /* 0x0000000602129981 */ /* 0x0008e2000c1e1100 */
[----:B------:R-:W-:Y:S01]  /*21160*/  PRMT R16, RZ, 0x7610, R16 ;  /* 0x00007610ff107816 */ /* 0x000fe20000000010 */
[----:B----4-:R-:W-:-:S02]  /*21170*/  @!P0 IMAD.MOV.U32 R2, RZ, RZ, R4 ;  /* 0x000000ffff028224 */ /* 0x010fc400078e0004 */
[----:B------:R-:W-:Y:S01]  /*21180*/  @!P0 IMAD.MOV.U32 R3, RZ, RZ, R8 ;  /* 0x000000ffff038224 */ /* 0x000fe200078e0008 */
[----:B------:R-:W4:Y:S04]  /*21190*/  LDL R4, [R1+0xdc0] ;  /* 0x000dc00001047983 */ /* 0x000f280000100800 */
[----:B------:R-:W4:Y:S04]  /*211a0*/  LDL R8, [R1+0xdbc] ;  /* 0x000dbc0001087983 */ /* 0x000f280000100800 */
[----:B------:R0:W4:Y:S01]  /*211b0*/  @!P0 LDG.E.U8 R17, desc[UR6][R2.64] ;  /* 0x0000000602118981 */ /* 0x000122000c1e1100 */
[----:B------:R-:W-:Y:S01]  /*211c0*/  PRMT R15, RZ, 0x7610, R15 ;  /* 0x00007610ff0f7816 */ /* 0x000fe2000000000f */
[----:B0-----:R-:W-:Y:S01]  /*211d0*/  @!P1 IMAD.MOV.U32 R3, RZ, RZ, R12 ;  /* 0x000000ffff039224 */ /* 0x001fe200078e000c */
[----:B------:R-:W-:Y:S01]  /*211e0*/  PRMT R9, RZ, 0x7610, R9 ;  /* 0x00007610ff097816 */ /* 0x000fe20000000009 */
[----:B------:R-:W-:Y:S01]  /*211f0*/  STL [R1+0x2c], R23 ;  /* 0x00002c1701007387 */ /* 0x000fe20000100800 */
[----:B------:R-:W-:-:S03]  /*21200*/  PRMT R13, RZ, 0x7610, R13 ;  /* 0x00007610ff0d7816 */ /* 0x000fc6000000000d */
[----:B------:R-:W4:Y:S01]  /*21210*/  LDL R12, [R1+0xdb4] ;  /* 0x000db400010c7983 */ /* 0x000f220000100800 */
[----:B--2---:R-:W-:-:S03]  /*21220*/  @!P1 IMAD.MOV.U32 R2, RZ, RZ, R5 ;  /* 0x000000ffff029224 */ /* 0x004fc600078e0005 */
[----:B------:R-:W2:Y:S04]  /*21230*/  LDL R5, [R1+0xdb8] ;  /* 0x000db80001057983 */ /* 0x000ea80000100800 */
[----:B------:R0:W2:Y:S02]  /*21240*/  @!P1 LDG.E.U8 R16, desc[UR6][R2.64] ;  /* 0x0000000602109981 */ /* 0x0000a4000c1e1100 */
[----:B0-----:R-:W-:Y:S02]  /*21250*/  @!P0 IMAD.MOV.U32 R3, RZ, RZ, R7 ;  /* 0x000000ffff038224 */ /* 0x001fe400078e0007 */
[----:B------:R-:W-:-:S05]  /*21260*/  @!P0 IMAD.MOV.U32 R2, RZ, RZ, R6 ;  /* 0x000000ffff028224 */ /* 0x000fca00078e0006 */
[----:B------:R3:W2:Y:S02]  /*21270*/  @!P0 LDG.E.U8 R15, desc[UR6][R2.64] ;  /* 0x00000006020f8981 */ /* 0x0006a4000c1e1100 */
[----:B---3--:R-:W-:Y:S02]  /*21280*/  @!P1 IMAD.MOV.U32 R2, RZ, RZ, R10 ;  /* 0x000000ffff029224 */ /* 0x008fe400078e000a */
[----:B------:R-:W-:-:S05]  /*21290*/  @!P1 IMAD.MOV.U32 R3, RZ, RZ, R11 ;  /* 0x000000ffff039224 */ /* 0x000fca00078e000b */
[----:B------:R4:W3:Y:S04]  /*212a0*/  @!P1 LDG.E.U8 R9, desc[UR6][R2.64] ;  /* 0x0000000602099981 */ /* 0x0008e8000c1e1100 */
[----:B------:R-:W-:Y:S04]  /*212b0*/  STL [R1+0x28], R22 ;  /* 0x0000281601007387 */ /* 0x000fe80000100800 */
[----:B------:R-:W3:Y:S04]  /*212c0*/  LDL R7, [R1+0xdac] ;  /* 0x000dac0001077983 */ /* 0x000ee80000100800 */
[----:B------:R-:W3:Y:S01]  /*212d0*/  LDL R6, [R1+0xdb0] ;  /* 0x000db00001067983 */ /* 0x000ee20000100800 */
[----:B----4-:R-:W-:-:S02]  /*212e0*/  @!P0 IMAD.MOV.U32 R2, RZ, RZ, R4 ;  /* 0x000000ffff028224 */ /* 0x010fc400078e0004 */
[----:B------:R-:W-:-:S05]  /*212f0*/  @!P0 IMAD.MOV.U32 R3, RZ, RZ, R8 ;  /* 0x000000ffff038224 */ /* 0x000fca00078e0008 */
[----:B------:R2:W4:Y:S04]  /*21300*/  @!P0 LDG.E.U8 R13, desc[UR6][R2.64] ;  /* 0x00000006020d8981 */ /* 0x000528000c1e1100 */
[----:B------:R-:W-:Y:S04]  /*21310*/  STL [R1+0x24], R21 ;  /* 0x0000241501007387 */ /* 0x000fe80000100800 */
[----:B------:R-:W4:Y:S04]  /*21320*/  LDL R11, [R1+0xda4] ;  /* 0x000da400010b7983 */ /* 0x000f280000100800 */
[----:B------:R-:W4:Y:S04]  /*21330*/  LDL R10, [R1+0xda8] ;  /* 0x000da800010a7983 */ /* 0x000f280000100800 */
[----:B------:R-:W-:Y:S01]  /*21340*/  STL [R1+0x20], R20 ;  /* 0x0000201401007387 */ /* 0x000fe20000100800 */
[----:B--2---:R-:W-:-:S03]  /*21350*/  @!P1 IMAD.MOV.U32 R2, RZ, RZ, R5 ;  /* 0x000000ffff029224 */ /* 0x004fc600078e0005 */
[----:B---3--:R0:W-:Y:S04]  /*21360*/  STL [R1+0x8], R9 ;  /* 0x0000080901007387 */ /* 0x0081e80000100800 */
[----:B------:R-:W2:Y:S04]  /*21370*/  LDL R8, [R1+0xda0] ;  /* 0x000da00001087983 */ /* 0x000ea80000100800 */
[----:B------:R-:W3:Y:S04]  /*21380*/  LDL R4, [R1+0xd98] ;  /* 0x000d980001047983 */ /* 0x000ee80000100800 */
[----:B0-----:R-:W3:Y:S04]  /*21390*/  LDL R9, [R1+0xd9c] ;  /* 0x000d9c0001097983 */ /* 0x001ee80000100800 */
[----:B------:R-:W-:Y:S04]  /*213a0*/  STL [R1+0x1c], R19 ;  /* 0x00001c1301007387 */ /* 0x000fe80000100800 */
[----:B------:R-:W3:Y:S01]  /*213b0*/  LDL R5, [R1+0xd94] ;  /* 0x000d940001057983 */ /* 0x000ee20000100800 */
[----:B------:R-:W-:Y:S01]  /*213c0*/  PRMT R14, RZ, 0x7610, R14 ;  /* 0x00007610ff0e7816 */ /* 0x000fe2000000000e */
[----:B------:R-:W-:Y:S01]  /*213d0*/  @!P1 IMAD.MOV.U32 R3, RZ, RZ, R12 ;  /* 0x000000ffff039224 */ /* 0x000fe200078e000c */
[----:B------:R-:W-:-:S04]  /*213e0*/  PRMT R61, RZ, 0x7610, R61 ;  /* 0x00007610ff3d7816 */ /* 0x000fc8000000003d */
[----:B------:R0:W3:Y:S04]  /*213f0*/  @!P1 LDG.E.U8 R14, desc[UR6][R2.64] ;  /* 0x00000006020e9981 */ /* 0x0000e8000c1e1100 */
[----:B----4-:R1:W-:Y:S04]  /*21400*/  STL [R1+0x4], R13 ;  /* 0x0000040d01007387 */ /* 0x0103e80000100800 */
[----:B------:R-:W-:Y:S04]  /*21410*/  STL [R1+0x18], R18 ;  /* 0x0000181201007387 */ /* 0x000fe80000100800 */
[----:B------:R-:W4:Y:S01]  /*21420*/  LDL R12, [R1+0xd90] ;  /* 0x000d9000010c7983 */ /* 0x000f220000100800 */
[----:B0-----:R-:W-:-:S03]  /*21430*/  @!P0 IMAD.MOV.U32 R2, RZ, RZ, R6 ;  /* 0x000000ffff028224 */ /* 0x001fc600078e0006 */
[----:B-1----:R-:W4:Y:S01]  /*21440*/  LDL R13, [R1+0xd8c] ;  /* 0x000d8c00010d7983 */ /* 0x002f220000100800 */
[----:B------:R-:W-:Y:S01]  /*21450*/  @!P0 IMAD.MOV.U32 R3, RZ, RZ, R7 ;  /* 0x000000ffff038224 */ /* 0x000fe200078e0007 */
[----:B------:R-:W-:-:S04]  /*21460*/  PRMT R60, RZ, 0x7610, R60 ;  /* 0x00007610ff3c7816 */ /* 0x000fc8000000003c */
[----:B------:R0:W4:Y:S01]  /*21470*/  @!P0 LDG.E.U8 R61, desc[UR6][R2.64] ;  /* 0x00000006023d8981 */ /* 0x000122000c1e1100 */
[----:B------:R-:W-:Y:S01]  /*21480*/  PRMT R59, RZ, 0x7610, R59 ;  /* 0x00007610ff3b7816 */ /* 0x000fe2000000003b */
[----:B0-----:R-:W-:Y:S02]  /*21490*/  @!P1 IMAD.MOV.U32 R2, RZ, RZ, R10 ;  /* 0x000000ffff029224 */ /* 0x001fe400078e000a */
[----:B------:R-:W-:-:S05]  /*214a0*/  @!P1 IMAD.MOV.U32 R3, RZ, RZ, R11 ;  /* 0x000000ffff039224 */ /* 0x000fca00078e000b */
[----:B------:R2:W4:Y:S01]  /*214b0*/  @!P1 LDG.E.U8 R60, desc[UR6][R2.64] ;  /* 0x00000006023c9981 */ /* 0x000522000c1e1100 */
[----:B------:R-:W-:Y:S01]  /*214c0*/  PRMT R58, RZ, 0x7610, R58 ;  /* 0x00007610ff3a7816 */ /* 0x000fe2000000003a */
[----:B--2---:R-:W-:Y:S02]  /*214d0*/  @!P0 IMAD.MOV.U32 R2, RZ, RZ, R8 ;  /* 0x000000ffff028224 */ /* 0x004fe400078e0008 */
[----:B---3--:R-:W-:-:S05]  /*214e0*/  @!P0 IMAD.MOV.U32 R3, RZ, RZ, R9 ;  /* 0x000000ffff038224 */ /* 0x008fca00078e0009 */
[----:B------:R0:W2:Y:S02]  /*214f0*/  @!P0 LDG.E.U8 R59, desc[UR6][R2.64] ;  /* 0x00000006023b8981 */ /* 0x0000a4000c1e1100 */
[----:B0-----:R-:W-:Y:S02]  /*21500*/  @!P1 IMAD.MOV.U32 R2, RZ, RZ, R4 ;  /* 0x000000ffff029224 */ /* 0x001fe400078e0004 */
[----:B------:R-:W-:-:S05]  /*21510*/  @!P1 IMAD.MOV.U32 R3, RZ, RZ, R5 ;  /* 0x000000ffff039224 */ /* 0x000fca00078e0005 */
[----:B------:R4:W3:Y:S01]  /*21520*/  @!P1 LDG.E.U8 R58, desc[UR6][R2.64] ;  /* 0x00000006023a9981 */ /* 0x0008e2000c1e1100 */
[----:B------:R-:W-:-:S03]  /*21530*/  PRMT R54, RZ, 0x7610, R54 ;  /* 0x00007610ff367816 */ /* 0x000fc60000000036 */
[----:B------:R-:W-:Y:S04]  /*21540*/  STL [R1+0x14], R17 ;  /* 0x0000141101007387 */ /* 0x000fe80000100800 */
[----:B------:R-:W3:Y:S04]  /*21550*/  LDL R7, [R1+0xd84] ;  /* 0x000d840001077983 */ /* 0x000ee80000100800 */
[----:B------:R-:W3:Y:S01]  /*21560*/  LDL R6, [R1+0xd88] ;  /* 0x000d880001067983 */ /* 0x000ee20000100800 */
[----:B----4-:R-:W-:Y:S02]  /*21570*/  @!P0 IMAD.MOV.U32 R2, RZ, RZ, R12 ;  /* 0x000000ffff028224 */ /* 0x010fe400078e000c */
[----:B------:R-:W-:Y:S01]  /*21580*/  @!P0 IMAD.MOV.U32 R3, RZ, RZ, R13 ;  /* 0x000000ffff038224 */ /* 0x000fe200078e000d */
[----:B------:R-:W-:Y:S04]  /*21590*/  STL [R1+0x1bf0], R61 ;  /* 0x001bf03d01007387 */ /* 0x000fe80000100800 */
[----:B------:R-:W-:Y:S04]  /*215a0*/  STL [R1+0x10], R16 ;  /* 0x0000101001007387 */ /* 0x000fe80000100800 */
[----:B------:R0:W4:Y:S04]  /*215b0*/  @!P0 LDG.E.U8 R54, desc[UR6][R2.64] ;  /* 0x0000000602368981 */ /* 0x000128000c1e1100 */
[----:B------:R1:W-:Y:S04]  /*215c0*/  STL [R1+0xc], R15 ;  /* 0x00000c0f01007387 */ /* 0x0003e80000100800 */
[----:B-1----:R-:W4:Y:S04]  /*215d0*/  LDL R15, [R1+0xd7c] ;  /* 0x000d7c00010f7983 */ /* 0x002f280000100800 */
[----:B------:R1:W-:Y:S04]  /*215e0*/  STL [R1], R14 ;  /* 0x0000000e01007387 */ /* 0x0003e80000100800 */
[----:B-1----:R-:W4:Y:S04]  /*215f0*/  LDL R14, [R1+0xd80] ;  /* 0x000d8000010e7983 */ /* 0x002f280000100800 */
[----:B------:R-:W-:Y:S04]  /*21600*/  STL [R1+0x1bf4], R60 ;  /* 0x001bf43c01007387 */ /* 0x000fe80000100800 */
[----:B------:R-:W4:Y:S04]  /*21610*/  LDL R9, [R1+0xd74] ;  /* 0x000d740001097983 */ /* 0x000f280000100800 */
[----:B------:R-:W4:Y:S04]  /*21620*/  LDL R8, [R1+0xd78] ;  /* 0x000d780001087983 */ /* 0x000f280000100800 */
[----:B------:R-:W4:Y:S04]  /*21630*/  LDL R10, [R1+0xd70] ;  /* 0x000d7000010a7983 */ /* 0x000f280000100800 */
[----:B--2---:R-:W-:Y:S04]  /*21640*/  STL [R1+0x1bf8], R59 ;  /* 0x001bf83b01007387 */ /* 0x004fe80000100800 */
[----:B------:R-:W2:Y:S04]  /*21650*/  LDL R11, [R1+0xd6c] ;  /* 0x000d6c00010b7983 */ /* 0x000ea80000100800 */
[----:B------:R-:W2:Y:S04]  /*21660*/  LDL R5, [R1+0xd64] ;  /* 0x000d640001057983 */ /* 0x000ea80000100800 */
[----:B------:R-:W2:Y:S04]  /*21670*/  LDL R4, [R1+0xd68] ;  /* 0x000d680001047983 */ /* 0x000ea80000100800 */
[----:B---3--:R-:W-:Y:S04]  /*21680*/  STL [R1+0x1bfc], R58 ;  /* 0x001bfc3a01007387 */ /* 0x008fe80000100800 */
[----:B------:R-:W3:Y:S04]  /*21690*/  LDL R13, [R1+0xd60] ;  /* 0x000d6000010d7983 */ /* 0x000ee80000100800 */
[----:B------:R-:W3:Y:S01]  /*216a0*/  LDL R12, [R1+0x13a4] ;  /* 0x0013a400010c7983 */ /* 0x000ee20000100800 */
[----:B------:R-:W-:Y:S01]  /*216b0*/  PRMT R52, RZ, 0x7610, R52 ;  /* 0x00007610ff347816 */ /* 0x000fe20000000034 */
[----:B0-----:R-:W-:-:S02]  /*216c0*/  @!P1 IMAD.MOV.U32 R2, RZ, RZ, R6 ;  /* 0x000000ffff029224 */ /* 0x001fc400078e0006 */
[----:B------:R-:W-:Y:S01]  /*216d0*/  @!P1 IMAD.MOV.U32 R3, RZ, RZ, R7 ;  /* 0x000000ffff039224 */ /* 0x000fe200078e0007 */
[----:B------:R-:W-:-:S04]  /*216e0*/  PRMT R50, RZ, 0x7610, R50 ;  /* 0x00007610ff327816 */ /* 0x000fc80000000032 */
[----:B------:R0:W3:Y:S04]  /*216f0*/  @!P1 LDG.E.U8 R52, desc[UR6][R2.64] ;  /* 0x0000000602349981 */ /* 0x0000e8000c1e1100 */
[----:B----4-:R-:W-:Y:S04]  /*21700*/  STL [R1+0x1c00], R54 ;  /* 0x001c003601007387 */ /* 0x010fe80000100800 */
[----:B------:R-:W4:Y:S04]  /*21710*/  LDL R7, [R1+0xd5c] ;  /* 0x000d5c0001077983 */ /* 0x000f280000100800 */
[----:B------:R-:W4:Y:S01]  /*21720*/  LDL R6, [R1+0x13a0] ;  /* 0x0013a00001067983 */ /* 0x000f220000100800 */
[----:B------:R-:W-:Y:S01]  /*21730*/  PRMT R48, RZ, 0x7610, R48 ;  /* 0x00007610ff307816 */ /* 0x000fe20000000030 */
[----:B0-----:R-:W-:-:S02]  /*21740*/  @!P0 IMAD.MOV.U32 R3, RZ, RZ, R15 ;  /* 0x000000ffff038224 */ /* 0x001fc400078e000f */
[----:B------:R-:W-:-:S05]  /*21750*/  @!P0 IMAD.MOV.U32 R2, RZ, RZ, R14 ;  /* 0x000000ffff028224 */ /* 0x000fca00078e000e */
[----:B------:R0:W4:Y:S01]  /*21760*/  @!P0 LDG.E.U8 R50, desc[UR6][R2.64] ;  /* 0x0000000602328981 */ /* 0x000122000c1e1100 */
[----:B------:R-:W-:Y:S01]  /*21770*/  PRMT R46, RZ, 0x7610, R46 ;  /* 0x00007610ff2e7816 */ /* 0x000fe2000000002e */
[----:B0-----:R-:W-:Y:S02]  /*21780*/  @!P1 IMAD.MOV.U32 R2, RZ, RZ, R8 ;  /* 0x000000ffff029224 */ /* 0x001fe400078e0008 */
[----:B------:R-:W-:-:S05]  /*21790*/  @!P1 IMAD.MOV.U32 R3, RZ, RZ, R9 ;  /* 0x000000ffff039224 */ /* 0x000fca00078e0009 */
[----:B------:R0:W4:Y:S01]  /*217a0*/  @!P1 LDG.E.U8 R48, desc[UR6][R2.64] ;  /* 0x0000000602309981 */ /* 0x000122000c1e1100 */
[----:B------:R-:W-:Y:S01]  /*217b0*/  PRMT R44, RZ, 0x7610, R44 ;  /* 0x00007610ff2c7816 */ /* 0x000fe2000000002c */
[----:B0-----:R-:W-:Y:S01]  /*217c0*/  @!P0 IMAD.MOV.U32 R2, RZ, RZ, R10 ;  /* 0x000000ffff028224 */ /* 0x001fe200078e000a */
[----:B------:R-:W-:Y:S01]  /*217d0*/  PRMT R42, RZ, 0x7610, R42 ;  /* 0x00007610ff2a7816 */ /* 0x000fe2000000002a */
[----:B--2---:R-:W-:-:S05]  /*217e0*/  @!P0 IMAD.MOV.U32 R3, RZ, RZ, R11 ;  /* 0x000000ffff038224 */ /* 0x004fca00078e000b */
[----:B------:R0:W2:Y:S02]  /*217f0*/  @!P0 LDG.E.U8 R46, desc[UR6][R2.64] ;  /* 0x00000006022e8981 */ /* 0x0000a4000c1e1100 */
[----:B0-----:R-:W-:Y:S02]  /*21800*/  @!P1 IMAD.MOV.U32 R2, RZ, RZ, R4 ;  /* 0x000000ffff029224 */ /* 0x001fe400078e0004 */
[----:B------:R-:W-:-:S05]  /*21810*/  @!P1 IMAD.MOV.U32 R3, RZ, RZ, R5 ;  /* 0x000000ffff039224 */ /* 0x000fca00078e0005 */
[----:B------:R3:W2:Y:S02]  /*21820*/  @!P1 LDG.E.U8 R44, desc[UR6][R2.64] ;  /* 0x00000006022c9981 */ /* 0x0006a4000c1e1100 */
[----:B---3--:R-:W-:Y:S02]  /*21830*/  @!P0 IMAD.MOV.U32 R2, RZ, RZ, R12 ;  /* 0x000000ffff028224 */ /* 0x008fe400078e000c */
[----:B------:R-:W-:-:S05]  /*21840*/  @!P0 IMAD.MOV.U32 R3, RZ, RZ, R13 ;  /* 0x000000ffff038224 */ /* 0x000fca00078e000d */
[----:B------:R4:W3:Y:S01]  /*21850*/  @!P0 LDG.E.U8 R42, desc[UR6][R2.64] ;  /* 0x00000006022a8981 */ /* 0x0008e2000c1e1100 */
[----:B------:R-:W-:-:S03]  /*21860*/  PRMT R40, RZ, 0x7610, R40 ;  /* 0x00007610ff287816 */ /* 0x000fc60000000028 */
[----:B------:R-:W-:Y:S04]  /*21870*/  STL [R1+0x1c04], R52 ;  /* 0x001c043401007387 */ /* 0x000fe80000100800 */
[----:B------:R-:W3:Y:S04]  /*21880*/  LDL R15, [R1+0xd58] ;  /* 0x000d5800010f7983 */ /* 0x000ee80000100800 */
[----:B------:R-:W3:Y:S01]  /*21890*/  LDL R14, [R1+0x13b0] ;  /* 0x0013b000010e7983 */ /* 0x000ee20000100800 */
[----:B----4-:R-:W-:Y:S02]  /*218a0*/  @!P1 IMAD.MOV.U32 R2, RZ, RZ, R6 ;  /* 0x000000ffff029224 */ /* 0x010fe400078e0006 */
[----:B------:R-:W-:-:S05]  /*218b0*/  @!P1 IMAD.MOV.U32 R3, RZ, RZ, R7 ;  /* 0x000000ffff039224 */ /* 0x000fca00078e0007 */
[----:B------:R0:W4:Y:S04]  /*218c0*/  @!P1 LDG.E.U8 R40, desc[UR6][R2.64] ;  /* 0x0000000602289981 */ /* 0x000128000c1e1100 */
[----:B------:R-:W-:Y:S04]  /*218d0*/  STL [R1+0x1c08], R50 ;  /* 0x001c083201007387 */ /* 0x000fe80000100800 */
[----:B------:R-:W4:Y:S04]  /*218e0*/  LDL R9, [R1+0xd54] ;  /* 0x000d540001097983 */ /* 0x000f280000100800 */
[----:B------:R-:W4:Y:S04]  /*218f0*/  LDL R8, [R1+0x13ac] ;  /* 0x0013ac0001087983 */ /* 0x000f280000100800 */
[----:B------:R-:W-:Y:S04]  /*21900*/  STL [R1+0x1c0c], R48 ;  /* 0x001c0c3001007387 */ /* 0x000fe80000100800 */
[----:B------:R-:W4:Y:S04]  /*21910*/  LDL R11, [R1+0xd50] ;  /* 0x000d5000010b7983 */ /* 0x000f280000100800 */
[----:B------:R-:W4:Y:S04]  /*21920*/  LDL R10, [R1+0x13bc] ;  /* 0x0013bc00010a7983 */ /* 0x000f280000100800 */
[----:B--2---:R-:W-:Y:S04]  /*21930*/  STL [R1+0x1c10], R46 ;  /* 0x001c102e01007387 */ /* 0x004fe80000100800 */
[----:B------:R-:W2:Y:S04]  /*21940*/  LDL R5, [R1+0xd4c] ;  /* 0x000d4c0001057983 */ /* 0x000ea80000100800 */
[----:B------:R-:W2:Y:S04]  /*21950*/  LDL R4, [R1+0x13b8] ;  /* 0x0013b80001047983 */ /* 0x000ea80000100800 */
[----:B------:R-:W-:Y:S04]  /*21960*/  STL [R1+0x1c14], R44 ;  /* 0x001c142c01007387 */ /* 0x000fe80000100800 */
        /* <DEDUP_REMOVED lines=13> */
[----:B0-----:R-:W-:-:S02]  /*21a40*/  @!P1 IMAD.MOV.U32 R3, RZ, RZ, R9 ;  /* 0x000000ffff039224 */ /* 0x001fc400078e0009 */
[----:B------:R-:W-:Y:S01]  /*21a50*/  @!P1 IMAD.MOV.U32 R2, RZ, RZ, R8 ;  /* 0x000000ffff029224 */ /* 0x000fe200078e0008 */
[----:B------:R-:W-:-:S04]  /*21a60*/  PRMT R34, RZ, 0x7610, R34 ;  /* 0x00007610ff227816 */ /* 0x000fc80000000022 */
[----:B------:R0:W4:Y:S01]  /*21a70*/  @!P1 LDG.E.U8 R36, desc[UR6][R2.64] ;  /* 0x0000000602249981 */ /* 0x000122000c1e1100 */
[----:B------:R-:W-:Y:S01]  /*21a80*/  PRMT R32, RZ, 0x7610, R32 ;  /* 0x00007610ff207816 */ /* 0x000fe20000000020 */
[----:B0-----:R-:W-:Y:S02]  /*21a90*/  @!P0 IMAD.MOV.U32 R3, RZ, RZ, R11 ;  /* 0x000000ffff038224 */ /* 0x001fe400078e000b */
[----:B------:R-:W-:-:S05]  /*21aa0*/  @!P0 IMAD.MOV.U32 R2, RZ, RZ, R10 ;  /* 0x000000ffff028224 */ /* 0x000fca00078e000a */
[----:B------:R0:W4:Y:S02]  /*21ab0*/  @!P0 LDG.E.U8 R34, desc[UR6][R2.64] ;  /* 0x0000000602228981 */ /* 0x000124000c1e1100 */
[----:B0-----:R-:W-:Y:S02]  /*21ac0*/  PRMT R2, RZ, 0x7610, R2 ;  /* 0x00007610ff027816 */ /* 0x001fe40000000002 */
[----:B------:R-:W-:Y:S01]  /*21ad0*/  PRMT R3, RZ, 0x7610, R3 ;  /* 0x00007610ff037816 */ /* 0x000fe20000000003 */
[----:B--2---:R0:W2:Y:S02]  /*21ae0*/  @!P1 LDG.E.U8 R32, desc[UR6][R4.64] ;  /* 0x0000000604209981 */ /* 0x0040a4000c1e1100 */
[----:B0-----:R-:W-:Y:S02]  /*21af0*/  @!P0 IMAD.MOV.U32 R5, RZ, RZ, R13 ;  /* 0x000000ffff058224 */ /* 0x001fe400078e000d */
[----:B------:R-:W-:-:S05]  /*21b00*/  @!P0 IMAD.MOV.U32 R4, RZ, RZ, R12 ;  /* 0x000000ffff048224 */ /* 0x000fca00078e000c */
[----:B------:R0:W2:Y:S04]  /*21b10*/  @!P0 LDG.E.U8 R2, desc[UR6][R4.64] ;  /* 0x0000000604028981 */ /* 0x0000a8000c1e1100 */
[----:B---3--:R4:W3:Y:S01]  /*21b20*/  @!P1 LDG.E.U8 R3, desc[UR6][R6.64] ;  /* 0x0000000606039981 */ /* 0x0088e2000c1e1100 */
[----:B0-----:R-:W-:Y:S01]  /*21b30*/  PRMT R4, RZ, 0x7610, R4 ;  /* 0x00007610ff047816 */ /* 0x001fe20000000004 */
[----:B----4-:R-:W-:Y:S02]  /*21b40*/  @!P0 IMAD.MOV.U32 R7, RZ, RZ, R15 ;  /* 0x000000ffff078224 */ /* 0x010fe400078e000f */
[----:B------:R-:W-:Y:S01]  /*21b50*/  @!P0 IMAD.MOV.U32 R6, RZ, RZ, R14 ;  /* 0x000000ffff068224 */ /* 0x000fe200078e000e */
[----:B------:R-:W-:Y:S04]  /*21b60*/  STL [R1+0x1c20], R38 ;  /* 0x001c202601007387 */ /* 0x000fe80000100800 */
[----:B------:R-:W4:Y:S04]  /*21b70*/  LDL R9, [R1+0x13a8] ;  /* 0x0013a80001097983 */ /* 0x000f280000100800 */
[----:B------:R-:W4:Y:S04]  /*21b80*/  LDL R8, [R1+0x13d0] ;  /* 0x0013d00001087983 */ /* 0x000f280000100800 */
        /* <DEDUP_REMOVED lines=16> */
[----:B------:R-:W-:-:S02]  /*21c90*/  PRMT R5, RZ, 0x7610, R5 ;  /* 0x00007610ff057816 */ /* 0x000fc40000000005 */
[----:B0-----:R-:W-:Y:S02]  /*21ca0*/  PRMT R6, RZ, 0x7610, R6 ;  /* 0x00007610ff067816 */ /* 0x001fe40000000006 */
[----:B------:R-:W-:Y:S02]  /*21cb0*/  PRMT R7, RZ, 0x7610, R7 ;  /* 0x00007610ff077816 */ /* 0x000fe40000000007 */
[----:B----4-:R0:W4:Y:S04]  /*21cc0*/  @!P1 LDG.E.U8 R5, desc[UR6][R8.64] ;  /* 0x0000000608059981 */ /* 0x010128000c1e1100 */
[----:B------:R1:W-:Y:S04]  /*21cd0*/  STL [R1+0x1c38], R4 ;  /* 0x001c380401007387 */ /* 0x0003e80000100800 */
[----:B------:R-:W4:Y:S04]  /*21ce0*/  LDL R14, [R1+0xd24] ;  /* 0x000d2400010e7983 */ /* 0x000f280000100800 */
[----:B-1----:R-:W4:Y:S01]  /*21cf0*/  LDL R4, [R1+0xd28] ;  /* 0x000d280001047983 */ /* 0x002f220000100800 */
[----:B0-----:R-:W-:-:S02]  /*21d00*/  @!P0 IMAD.MOV.U32 R8, RZ, RZ, R16 ;  /* 0x000000ffff088224 */ /* 0x001fc400078e0010 */
[----:B------:R-:W-:-:S05]  /*21d10*/  @!P0 IMAD.MOV.U32 R9, RZ, RZ, R17 ;  /* 0x000000ffff098224 */ /* 0x000fca00078e0011 */
[----:B------:R0:W4:Y:S04]  /*21d20*/  @!P0 LDG.E.U8 R6, desc[UR6][R8.64] ;  /* 0x0000000608068981 */ /* 0x000128000c1e1100 */
[----:B------:R2:W4:Y:S01]  /*21d30*/  @!P1 LDG.E.U8 R7, desc[UR6][R10.64] ;  /* 0x000000060a079981 */ /* 0x000522000c1e1100 */
[----:B0-----:R-:W-:Y:S02]  /*21d40*/  PRMT R8, RZ, 0x7610, R8 ;  /* 0x00007610ff087816 */ /* 0x001fe40000000008 */
[----:B------:R-:W-:Y:S01]  /*21d50*/  PRMT R9, RZ, 0x7610, R9 ;  /* 0x00007610ff097816 */ /* 0x000fe20000000009 */
[----:B--2---:R-:W-:Y:S02]  /*21d60*/  @!P0 IMAD.MOV.U32 R11, RZ, RZ, R19 ;  /* 0x000000ffff0b8224 */ /* 0x004fe400078e0013 */
[----:B------:R-:W-:-:S05]  /*21d70*/  @!P0 IMAD.MOV.U32 R10, RZ, RZ, R18 ;  /* 0x000000ffff0a8224 */ /* 0x000fca00078e0012 */
[----:B------:R0:W2:Y:S02]  /*21d80*/  @!P0 LDG.E.U8 R8, desc[UR6][R10.64] ;  /* 0x000000060a088981 */ /* 0x0000a4000c1e1100 */
[----:B0-----:R-:W-:Y:S02]  /*21d90*/  PRMT R10, RZ, 0x7610, R10 ;  /* 0x00007610ff0a7816 */ /* 0x001fe4000000000a */
[----:B------:R3:W2:Y:S02]  /*21da0*/  @!P1 LDG.E.U8 R9, desc[UR6][R12.64] ;  /* 0x000000060c099981 */ /* 0x0006a4000c1e1100 */
[----:B---3--:R-:W-:Y:S02]  /*21db0*/  @!P0 IMAD.MOV.U32 R13, RZ, RZ, R20 ;  /* 0x000000ffff0d8224 */ /* 0x008fe400078e0014 */
[----:B------:R-:W-:-:S05]  /*21dc0*/  @!P0 IMAD.MOV.U32 R12, RZ, RZ, R15 ;  /* 0x000000ffff0c8224 */ /* 0x000fca00078e000f */
[----:B------:R-:W3:Y:S01]  /*21dd0*/  @!P0 LDG.E.U8 R10, desc[UR6][R12.64] ;  /* 0x000000060c0a8981 */ /* 0x000ee2000c1e1100 */
[----:B------:R-:W-:Y:S01]  /*21de0*/  PRMT R11, RZ, 0x7610, R11 ;  /* 0x00007610ff0b7816 */ /* 0x000fe2000000000b */
[----:B----4-:R-:W-:Y:S02]  /*21df0*/  @!P1 IMAD.MOV.U32 R15, RZ, RZ, R14 ;  /* 0x000000ffff0f9224 */ /* 0x010fe400078e000e */
[----:B------:R-:W-:Y:S04]  /*21e00*/  STL [R1+0x1c3c], R5 ;  /* 0x001c3c0501007387 */ /* 0x000fe80000100800 */
[----:B------:R-:W4:Y:S04]  /*21e10*/  LDL R3, [R1+0xd1c] ;  /* 0x000d1c0001037983 */ /* 0x000f280000100800 */
[----:B------:R-:W4:Y:S01]  /*21e20*/  LDL R2, [R1+0xd20] ;  /* 0x000d200001027983 */ /* 0x000f220000100800 */
[----:B------:R-:W-:-:S05]  /*21e30*/  @!P1 IMAD.MOV.U32 R14, RZ, RZ, R4 ;  /* 0x000000ffff0e9224 */ /* 0x000fca00078e0004 */
[----:B------:R4:W4:Y:S04]  /*21e40*/  @!P1 LDG.E.U8 R11, desc[UR6][R14.64] ;  /* 0x000000060e0b9981 */ /* 0x000928000c1e1100 */
[----:B------:R-:W-:Y:S04]  /*21e50*/  STL [R1+0x1c40], R6 ;  /* 0x001c400601007387 */ /* 0x000fe80000100800 */
[----:B------:R-:W4:Y:S04]  /*21e60*/  LDL R17, [R1+0xd0c] ;  /* 0x000d0c0001117983 */ /* 0x000f280000100800 */
[----:B------:R-:W4:Y:S04]  /*21e70*/  LDL R16, [R1+0xd10] ;  /* 0x000d100001107983 */ /* 0x000f280000100800 */
[----:B------:R0:W-:Y:S04]  /*21e80*/  STL [R1+0x1c44], R7 ;  /* 0x001c440701007387 */ /* 0x0001e80000100800 */
[----:B------:R-:W4:Y:S04]  /*21e90*/  LDL R19, [R1+0xd04] ;  /* 0x000d040001137983 */ /* 0x000f280000100800 */
[----:B------:R-:W4:Y:S04]  /*21ea0*/  LDL R18, [R1+0xd08] ;  /* 0x000d080001127983 */ /* 0x000f280000100800 */
[----:B--2---:R-:W-:Y:S04]  /*21eb0*/  STL [R1+0x1c48], R8 ;  /* 0x001c480801007387 */ /* 0x004fe80000100800 */
[----:B0-----:R-:W2:Y:S04]  /*21ec0*/  LDL R7, [R1+0xcfc] ;  /* 0x000cfc0001077983 */ /* 0x001ea80000100800 */
[----:B------:R-:W2:Y:S04]  /*21ed0*/  LDL R6, [R1+0xd00] ;  /* 0x000d000001067983 */ /* 0x000ea80000100800 */
[----:B------:R-:W-:Y:S04]  /*21ee0*/  STL [R1+0x1c4c], R9 ;  /* 0x001c4c0901007387 */ /* 0x000fe80000100800 */
[----:B---3--:R-:W-:Y:S04]  /*21ef0*/  STL [R1+0x1c50], R10 ;  /* 0x001c500a01007387 */ /* 0x008fe80000100800 */
[----:B------:R-:W3:Y:S04]  /*21f00*/  LDL R5, [R1+0xcf4] ;  /* 0x000cf40001057983 */ /* 0x000ee80000100800 */
[----:B------:R-:W3:Y:S01]  /*21f10*/  LDL R4, [R1+0xcf8] ;  /* 0x000cf80001047983 */ /* 0x000ee20000100800 */
[----:B------:R-:W-:-:S02]  /*21f20*/  PRMT R12, RZ, 0x7610, R12 ;  /* 0x00007610ff0c7816 */ /* 0x000fc4000000000c */
[----:B------:R-:W-:Y:S01]  /*21f30*/  PRMT R13, RZ, 0x7610, R13 ;  /* 0x00007610ff0d7816 */ /* 0x000fe2000000000d */
[----:B----4-:R-:W-:Y:S02]  /*21f40*/  @!P0 IMAD.MOV.U32 R15, RZ, RZ, R3 ;  /* 0x000000ffff0f8224 */ /* 0x010fe400078e0003 */
[----:B------:R-:W-:-:S05]  /*21f50*/  @!P0 IMAD.MOV.U32 R14, RZ, RZ, R2 ;  /* 0x000000ffff0e8224 */ /* 0x000fca00078e0002 */
[----:B------:R0:W4:Y:S04]  /*21f60*/  @!P0 LDG.E.U8 R12, desc[UR6][R14.64] ;  /* 0x000000060e0c8981 */ /* 0x000128000c1e1100 */
[----:B------:R1:W-:Y:S04]  /*21f70*/  STL [R1+0x1c54], R11 ;  /* 0x001c540b01007387 */ /* 0x0003e80000100800 */
[----:B------:R-:W4:Y:S04]  /*21f80*/  LDL R3, [R1+0xccc] ;  /* 0x000ccc0001037983 */ /* 0x000f280000100800 */
[----:B------:R-:W4:Y:S04]  /*21f90*/  LDL R2, [R1+0xcd0] ;  /* 0x000cd00001027983 */ /* 0x000f280000100800 */
[----:B------:R1:W4:Y:S01]  /*21fa0*/  @!P0 LDG.E.U8 R13, desc[UR6][R16.64] ;  /* 0x00000006100d8981 */ /* 0x000322000c1e1100 */
[----:B0-----:R-:W-:Y:S01]  /*21fb0*/  PRMT R14, RZ, 0x7610, R14 ;  /* 0x00007610ff0e7816 */ /* 0x001fe2000000000e */
[----:B-1----:R-:W-:-:S02]  /*21fc0*/  @!P1 IMAD.MOV.U32 R16, RZ, RZ, R18 ;  /* 0x000000ffff109224 */ /* 0x002fc400078e0012 */
[----:B------:R-:W-:-:S05]  /*21fd0*/  @!P1 IMAD.MOV.U32 R17, RZ, RZ, R19 ;  /* 0x000000ffff119224 */ /* 0x000fca00078e0013 */
[----:B------:R0:W4:Y:S01]  /*21fe0*/  @!P1 LDG.E.U8 R14, desc[UR6][R16.64] ;  /* 0x00000006100e9981 */ /* 0x000122000c1e1100 */
[----:B------:R-:W-:Y:S02]  /*21ff0*/  PRMT R15, RZ, 0x7610, R15 ;  /* 0x00007610ff0f7816 */ /* 0x000fe4000000000f */
[----:B0-----:R-:W-:Y:S01]  /*22000*/  PRMT R16, RZ, 0x7610, R16 ;  /* 0x00007610ff107816 */ /* 0x001fe20000000010 */
[----:B--2---:R-:W-:Y:S02]  /*22010*/  @!P0 IMAD.MOV.U32 R19, RZ, RZ, R7 ;  /* 0x000000ffff138224 */ /* 0x004fe400078e0007 */
[----:B------:R-:W-:-:S05]  /*22020*/  @!P0 IMAD.MOV.U32 R18, RZ, RZ, R6 ;  /* 0x000000ffff128224 */ /* 0x000fca00078e0006 */
[----:B------:R3:W2:Y:S02]  /*22030*/  @!P0 LDG.E.U8 R15, desc[UR6][R18.64] ;  /* 0x00000006120f8981 */ /* 0x0006a4000c1e1100 */
[----:B---3--:R-:W-:Y:S02]  /*22040*/  @!P1 IMAD.MOV.U32 R19, RZ, RZ, R5 ;  /* 0x000000ffff139224 */ /* 0x008fe400078e0005 */
[----:B------:R-:W-:-:S05]  /*22050*/  @!P1 IMAD.MOV.U32 R18, RZ, RZ, R4 ;  /* 0x000000ffff129224 */ /* 0x000fca00078e0004 */
[----:B------:R-:W3:Y:S01]  /*22060*/  @!P1 LDG.E.U8 R16, desc[UR6][R18.64] ;  /* 0x0000000612109981 */ /* 0x000ee2000c1e1100 */
[----:B------:R-:W-:-:S03]  /*22070*/  PRMT R17, RZ, 0x7610, R17 ;  /* 0x00007610ff117816 */ /* 0x000fc60000000011 */
[----:B----4-:R-:W-:Y:S04]  /*22080*/  STL [R1+0x1c58], R12 ;  /* 0x001c580c01007387 */ /* 0x010fe80000100800 */
[----:B------:R-:W4:Y:S04]  /*22090*/  LDL R11, [R1+0xcc8] ;  /* 0x000cc800010b7983 */ /* 0x000f280000100800 */
[----:B------:R-:W4:Y:S01]  /*220a0*/  LDL R10, [R1+0x13e8] ;  /* 0x0013e800010a7983 */ /* 0x000f220000100800 */
[----:B------:R-:W-:Y:S02]  /*220b0*/  @!P0 IMAD.MOV.U32 R21, RZ, RZ, R3 ;  /* 0x000000ffff158224 */ /* 0x000fe400078e0003 */
[----:B------:R-:W-:Y:S01]  /*220c0*/  @!P0 IMAD.MOV.U32 R20, RZ, RZ, R2 ;  /* 0x000000ffff148224 */ /* 0x000fe200078e0002 */
[----:B------:R0:W-:Y:S04]  /*220d0*/  STL [R1+0x1c5c], R13 ;  /* 0x001c5c0d01007387 */ /* 0x0001e80000100800 */
[----:B------:R-:W4:Y:S04]  /*220e0*/  LDL R23, [R1+0xcc4] ;  /* 0x000cc40001177983 */ /* 0x000f280000100800 */
[----:B------:R-:W4:Y:S04]  /*220f0*/  LDL R22, [R1+0x13e4] ;  /* 0x0013e40001167983 */ /* 0x000f280000100800 */
[----:B------:R-:W4:Y:S04]  /*22100*/  LDL R9, [R1+0xcc0] ;  /* 0x000cc00001097983 */ /* 0x000f280000100800 */
[----:B------:R4:W4:Y:S04]  /*22110*/  @!P0 LDG.E.U8 R17, desc[UR6][R20.64] ;  /* 0x0000000614118981 */ /* 0x000928000c1e1100 */
[----:B------:R-:W4:Y:S04]  /*22120*/  LDL R8, [R1+0x13f8] ;  /* 0x0013f80001087983 */ /* 0x000f280000100800 */
[----:B------:R-:W-:Y:S04]  /*22130*/  STL [R1+0x1c60], R14 ;  /* 0x001c600e01007387 */ /* 0x000fe80000100800 */
[----:B------:R-:W4:Y:S04]  /*22140*/  LDL R7, [R1+0x13dc] ;  /* 0x0013dc0001077983 */ /* 0x000f280000100800 */
[----:B------:R-:W4:Y:S04]  /*22150*/  LDL R6, [R1+0x1414] ;  /* 0x0014140001067983 */ /* 0x000f280000100800 */
[----:B0-----:R-:W4:Y:S04]  /*22160*/  LDL R13, [R1+0x13f0] ;  /* 0x0013f000010d7983 */ /* 0x001f280000100800 */
[----:B------:R-:W4:Y:S04]  /*22170*/  LDL R12, [R1+0x1428] ;  /* 0x00142800010c7983 */ /* 0x000f280000100800 */
[----:B--2---:R-:W-:Y:S04]  /*22180*/  STL [R1+0x1c64], R15 ;  /* 0x001c640f01007387 */ /* 0x004fe80000100800 */
[----:B------:R-:W2:Y:S04]  /*22190*/  LDL R5, [R1+0x13ec] ;  /* 0x0013ec0001057983 */ /* 0x000ea80000100800 */
[----:B------:R-:W2:Y:S04]  /*221a0*/  LDL R4, [R1+0x1424] ;  /* 0x0014240001047983 */ /* 0x000ea80000100800 */
[----:B---3--:R0:W-:Y:S04]  /*221b0*/  STL [R1+0x1c68], R16 ;  /* 0x001c681001007387 */ /* 0x0081e80000100800 */
[----:B------:R-:W3:Y:S04]  /*221c0*/  LDL R3, [R1+0x1400] ;  /* 0x0014000001037983 */ /* 0x000ee80000100800 */
[----:B------:R-:W3:Y:S01]  /*221d0*/  LDL R2, [R1+0x1438] ;  /* 0x0014380001027983 */ /* 0x000ee20000100800 */
[----:B------:R-:W-:-:S02]  /*221e0*/  PRMT R18, RZ, 0x7610, R18 ;  /* 0x00007610ff127816 */ /* 0x000fc40000000012 */
[----:B------:R-:W-:Y:S01]  /*221f0*/  PRMT R19, RZ, 0x7610, R19 ;  /* 0x00007610ff137816 */ /* 0x000fe20000000013 */
[----:B----4-:R-:W-:Y:S02]  /*22200*/  @!P1 IMAD.MOV.U32 R21, RZ, RZ, R11 ;  /* 0x000000ffff159224 */ /* 0x010fe400078e000b */
[----:B------:R-:W-:-:S05]  /*22210*/  @!P1 IMAD.MOV.U32 R20, RZ, RZ, R10 ;  /* 0x000000ffff149224 */ /* 0x000fca00078e000a */
[----:B------:R1:W4:Y:S04]  /*22220*/  @!P1 LDG.E.U8 R18, desc[UR6][R20.64] ;  /* 0x0000000614129981 */ /* 0x000328000c1e1100 */
[----:B------:R1:W4:Y:S04]  /*22230*/  @!P0 LDG.E.U8 R19, desc[UR6][R22.64] ;  /* 0x0000000616138981 */ /* 0x000328000c1e1100 */
[----:B------:R1:W-:Y:S04]  /*22240*/  STL [R1+0x1c6c], R17 ;  /* 0x001c6c1101007387 */ /* 0x0003e80000100800 */
[----:B------:R-:W4:Y:S04]  /*22250*/  LDL R11, [R1+0x141c] ;  /* 0x00141c00010b7983 */ /* 0x000f280000100800 */
[----:B------:R-:W4:Y:S04]  /*22260*/  LDL R10, [R1+0x1454] ;  /* 0x00145400010a7983 */ /* 0x000f280000100800 */
[----:B0-----:R-:W4:Y:S04]  /*22270*/  LDL R16, [R1+0x1404] ;  /* 0x0014040001107983 */ /* 0x001f280000100800 */
[----:B------:R-:W4:Y:S01]  /*22280*/  LDL R15, [R1+0x13e0] ;  /* 0x0013e000010f7983 */ /* 0x000f220000100800 */
[----:B-1----:R-:W-:-:S02]  /*22290*/  PRMT R21, RZ, 0x7610, R21 ;  /* 0x00007610ff157816 */ /* 0x002fc40000000015 */
[----:B------:R-:W-:Y:S01]  /*222a0*/  PRMT R20, RZ, 0x7610, R20 ;  /* 0x00007610ff147816 */ /* 0x000fe20000000014 */
[----:B------:R-:W4:Y:S04]  /*222b0*/  LDL R14, [R1+0x1418] ;  /* 0x00141800010e7983 */ /* 0x000f280000100800 */
[----:B------:R-:W4:Y:S01]  /*222c0*/  LDL R17, [R1+0xcb4] ;  /* 0x000cb40001117983 */ /* 0x000f220000100800 */
[----:B------:R-:W-:Y:S02]  /*222d0*/  @!P1 IMAD.MOV.U32 R22, RZ, RZ, R8 ;  /* 0x000000ffff169224 */ /* 0x000fe400078e0008 */
[----:B------:R-:W-:Y:S01]  /*222e0*/  @!P1 IMAD.MOV.U32 R23, RZ, RZ, R9 ;  /* 0x000000ffff179224 */ /* 0x000fe200078e0009 */
[----:B------:R-:W4:Y:S04]  /*222f0*/  LDL R8, [R1+0x1464] ;  /* 0x0014640001087983 */ /* 0x000f280000100800 */
[----:B------:R-:W4:Y:S01]  /*22300*/  LDL R9, [R1+0x1430] ;  /* 0x0014300001097983 */ /* 0x000f220000100800 */
[----:B------:R-:W-:-:S03]  /*22310*/  @!P0 IMAD.MOV.U32 R25, RZ, RZ, R7 ;  /* 0x000000ffff198224 */ /* 0x000fc600078e0007 */
[----:B------:R-:W4:Y:S01]  /*22320*/  LDL R7, [R1+0x142c] ;  /* 0x00142c0001077983 */ /* 0x000f220000100800 */
[----:B------:R-:W-:-:S03]  /*22330*/  @!P0 IMAD.MOV.U32 R24, RZ, RZ, R6 ;  /* 0x000000ffff188224 */ /* 0x000fc600078e0006 */
[----:B------:R-:W4:Y:S04]  /*22340*/  @!P1 LDG.E.U8 R20, desc[UR6][R22.64] ;  /* 0x0000000616149981 */ /* 0x000f28000c1e1100 */
[----:B------:R-:W4:Y:S04]  /*22350*/  LDL R6, [R1+0x1460] ;  /* 0x0014600001067983 */ /* 0x000f280000100800 */
[----:B------:R0:W4:Y:S02]  /*22360*/  @!P0 LDG.E.U8 R21, desc[UR6][R24.64] ;  /* 0x0000000618158981 */ /* 0x000124000c1e1100 */
[----:B0-----:R-:W-:-:S02]  /*22370*/  @!P1 IMAD.MOV.U32 R24, RZ, RZ, R12 ;  /* 0x000000ffff189224 */ /* 0x001fc400078e000c */
[----:B------:R-:W-:Y:S01]  /*22380*/  @!P1 IMAD.MOV.U32 R25, RZ, RZ, R13 ;  /* 0x000000ffff199224 */ /* 0x000fe200078e000d */
[----:B------:R-:W4:Y:S04]  /*22390*/  LDL R12, [R1+0x1470] ;  /* 0x00147000010c7983 */ /* 0x000f280000100800 */
[----:B------:R-:W4:Y:S01]  /*223a0*/  LDL R13, [R1+0x1440] ;  /* 0x00144000010d7983 */ /* 0x000f220000100800 */
[----:B------:R-:W-:Y:S01]  /*223b0*/  PRMT R23, RZ, 0x7610, R23 ;  /* 0x00007610ff177816 */ /* 0x000fe20000000017 */
[----:B--2---:R-:W-:Y:S02]  /*223c0*/  @!P0 IMAD.MOV.U32 R27, RZ, RZ, R5 ;  /* 0x000000ffff1b8224 */ /* 0x004fe400078e0005 */
[----:B------:R-:W-:Y:S01]  /*223d0*/  @!P0 IMAD.MOV.U32 R26, RZ, RZ, R4 ;  /* 0x000000ffff1a8224 */ /* 0x000fe200078e0004 */
[----:B------:R-:W2:Y:S04]  /*223e0*/  LDL R5, [R1+0xd14] ;  /* 0x000d140001057983 */ /* 0x000ea80000100800 */
[----:B------:R-:W2:Y:S04]  /*223f0*/  LDL R4, [R1+0xd18] ;  /* 0x000d180001047983 */ /* 0x000ea80000100800 */
[----:B------:R3:W2:Y:S02]  /*22400*/  @!P0 LDG.E.U8 R23, desc[UR6][R26.64] ;  /* 0x000000061a178981 */ /* 0x0006a4000c1e1100 */
[----:B---3--:R-:W-:-:S02]  /*22410*/  @!P1 IMAD.MOV.U32 R27, RZ, RZ, R3 ;  /* 0x000000ffff1b9224 */ /* 0x008fc400078e0003 */
[----:B------:R-:W3:Y:S01]  /*22420*/  LDL R3, [R1+0xcec] ;  /* 0x000cec0001037983 */ /* 0x000ee20000100800 */
[----:B------:R-:W-:-:S03]  /*22430*/  @!P1 IMAD.MOV.U32 R26, RZ, RZ, R2 ;  /* 0x000000ffff1a9224 */ /* 0x000fc600078e0002 */
[----:B------:R-:W3:Y:S01]  /*22440*/  LDL R2, [R1+0xcf0] ;  /* 0x000cf00001027983 */ /* 0x000ee20000100800 */
[----:B------:R-:W-:-:S06]  /*22450*/  PRMT R22, RZ, 0x7610, R22 ;  /* 0x00007610ff167816 */ /* 0x000fcc0000000016 */
[----:B------:R0:W3:Y:S02]  /*22460*/  @!P1 LDG.E.U8 R22, desc[UR6][R24.64] ;  /* 0x0000000618169981 */ /* 0x0000e4000c1e1100 */
[----:B0-----:R-:W-:Y:S02]  /*22470*/  PRMT R24, RZ, 0x7610, R24 ;  /* 0x00007610ff187816 */ /* 0x001fe40000000018 */
[----:B------:R-:W-:Y:S01]  /*22480*/  PRMT R25, RZ, 0x7610, R25 ;  /* 0x00007610ff197816 */ /* 0x000fe20000000019 */
[----:B----4-:R-:W-:Y:S02]  /*22490*/  @!P0 IMAD.MOV.U32 R29, RZ, RZ, R11 ;  /* 0x000000ffff1d8224 */ /* 0x010fe400078e000b */
[----:B------:R-:W-:Y:S01]  /*224a0*/  @!P0 IMAD.MOV.U32 R28, RZ, RZ, R10 ;  /* 0x000000ffff1c8224 */ /* 0x000fe200078e000a */
[----:B------:R-:W4:Y:S04]  /*224b0*/  LDL R11, [R1+0xce4] ;  /* 0x000ce400010b7983 */ /* 0x000f280000100800 */
[----:B------:R-:W4:Y:S04]  /*224c0*/  LDL R10, [R1+0xce8] ;  /* 0x000ce800010a7983 */ /* 0x000f280000100800 */
[----:B------:R0:W4:Y:S04]  /*224d0*/  @!P1 LDG.E.U8 R24, desc[UR6][R26.64] ;  /* 0x000000061a189981 */ /* 0x000128000c1e1100 */
[----:B------:R1:W4:Y:S01]  /*224e0*/  @!P0 LDG.E.U8 R25, desc[UR6][R28.64] ;  /* 0x000000061c198981 */ /* 0x000322000c1e1100 */
[----:B0-----:R-:W-:-:S02]  /*224f0*/  PRMT R26, RZ, 0x7610, R26 ;  /* 0x00007610ff1a7816 */ /* 0x001fc4000000001a */
[----:B------:R-:W-:Y:S01]  /*22500*/  PRMT R27, RZ, 0x7610, R27 ;  /* 0x00007610ff1b7816 */ /* 0x000fe2000000001b */
[----:B-1----:R-:W-:Y:S02]  /*22510*/  @!P1 IMAD.MOV.U32 R28, RZ, RZ, R8 ;  /* 0x000000ffff1c9224 */ /* 0x002fe400078e0008 */
[----:B------:R-:W-:Y:S02]  /*22520*/  @!P1 IMAD.MOV.U32 R29, RZ, RZ, R9 ;  /* 0x000000ffff1d9224 */ /* 0x000fe400078e0009 */
[----:B------:R-:W-:Y:S02]  /*22530*/  @!P0 IMAD.MOV.U32 R30, RZ, RZ, R6 ;  /* 0x000000ffff1e8224 */ /* 0x000fe400078e0006 */
[----:B------:R-:W-:Y:S01]  /*22540*/  @!P0 IMAD.MOV.U32 R31, RZ, RZ, R7 ;  /* 0x000000ffff1f8224 */ /* 0x000fe200078e0007 */
[----:B------:R-:W4:Y:S04]  /*22550*/  LDL R9, [R1+0xcdc] ;  /* 0x000cdc0001097983 */ /* 0x000f280000100800 */
[----:B------:R-:W4:Y:S04]  /*22560*/  LDL R8, [R1+0xce0] ;  /* 0x000ce00001087983 */ /* 0x000f280000100800 */
[----:B------:R0:W4:Y:S04]  /*22570*/  @!P1 LDG.E.U8 R26, desc[UR6][R28.64] ;  /* 0x000000061c1a9981 */ /* 0x000128000c1e1100 */
[----:B------:R1:W4:Y:S04]  /*22580*/  @!P0 LDG.E.U8 R27, desc[UR6][R30.64] ;  /* 0x000000061e1b8981 */ /* 0x000328000c1e1100 */
[----:B------:R-:W4:Y:S04]  /*22590*/  LDL R7, [R1+0xcd4] ;  /* 0x000cd40001077983 */ /* 0x000f280000100800 */
[----:B------:R-:W4:Y:S01]  /*225a0*/  LDL R6, [R1+0xcd8] ;  /* 0x000cd80001067983 */ /* 0x000f220000100800 */
[----:B0-----:R-:W-:Y:S01]  /*225b0*/  PRMT R28, RZ, 0x7610, R28 ;  /* 0x00007610ff1c7816 */ /* 0x001fe2000000001c */
[----:B-1----:R-:W-:-:S02]  /*225c0*/  @!P1 IMAD.MOV.U32 R30, RZ, RZ, R12 ;  /* 0x000000ffff1e9224 */ /* 0x002fc400078e000c */
[----:B------:R-:W-:Y:S01]  /*225d0*/  @!P1 IMAD.MOV.U32 R31, RZ, RZ, R13 ;  /* 0x000000ffff1f9224 */ /* 0x000fe200078e000d */
[----:B------:R-:W-:Y:S02]  /*225e0*/  PRMT R29, RZ, 0x7610, R29 ;  /* 0x00007610ff1d7816 */ /* 0x000fe4000000001d */
[----:B------:R-:W-:Y:S01]  /*225f0*/  PRMT R33, RZ, 0x7610, R33 ;  /* 0x00007610ff217816 */ /* 0x000fe20000000021 */
[----:B------:R-:W4:Y:S04]  /*22600*/  LDL R13, [R1+0x13fc] ;  /* 0x0013fc00010d7983 */ /* 0x000f280000100800 */
[----:B------:R2:W4:Y:S04]  /*22610*/  @!P1 LDG.E.U8 R28, desc[UR6][R30.64] ;  /* 0x000000061e1c9981 */ /* 0x000528000c1e1100 */
[----:B------:R-:W4:Y:S01]  /*22620*/  LDL R12, [R1+0x1434] ;  /* 0x00143400010c7983 */ /* 0x000f220000100800 */
[----:B--2---:R-:W-:-:S02]  /*22630*/  @!P1 IMAD.MOV.U32 R31, RZ, RZ, R5 ;  /* 0x000000ffff1f9224 */ /* 0x004fc400078e0005 */
        /* <DEDUP_REMOVED lines=8> */
[----:B------:R-:W-:-:S03]  /*226c0*/  PRMT R35, RZ, 0x7610, R35 ;  /* 0x00007610ff237816 */ /* 0x000fc60000000023 */
[----:B------:R4:W3:Y:S01]  /*226d0*/  @!P0 LDG.E.U8 R33, desc[UR6][R30.64] ;  /* 0x000000061e218981 */ /* 0x0008e2000c1e1100 */
[----:B------:R-:W-:Y:S02]  /*226e0*/  PRMT R37, RZ, 0x7610, R37 ;  /* 0x00007610ff257816 */ /* 0x000fe40000000025 */
        /* <DEDUP_REMOVED lines=8> */
[----:B------:R-:W-:Y:S01]  /*22770*/  @!P0 IMAD.MOV.U32 R30, RZ, RZ, R8 ;  /* 0x000000ffff1e8224 */ /* 0x000fe200078e0008 */
[----:B------:R-:W4:Y:S04]  /*22780*/  LDL R9, [R1+0x140c] ;  /* 0x00140c0001097983 */ /* 0x000f280000100800 */
[----:B------:R-:W4:Y:S04]  /*22790*/  LDL R8, [R1+0x1444] ;  /* 0x0014440001087983 */ /* 0x000f280000100800 */
[----:B------:R0:W4:Y:S02]  /*227a0*/  @!P0 LDG.E.U8 R37, desc[UR6][R30.64] ;  /* 0x000000061e258981 */ /* 0x000124000c1e1100 */
[----:B0-----:R-:W-:-:S02]  /*227b0*/  @!P1 IMAD.MOV.U32 R30, RZ, RZ, R6 ;  /* 0x000000ffff1e9224 */ /* 0x001fc400078e0006 */
[----:B------:R-:W-:Y:S01]  /*227c0*/  @!P1 IMAD.MOV.U32 R31, RZ, RZ, R7 ;  /* 0x000000ffff1f9224 */ /* 0x000fe200078e0007 */
[----:B------:R-:W4:Y:S04]  /*227d0*/  LDL R6, [R1+0x1458] ;  /* 0x0014580001067983 */ /* 0x000f280000100800 */
[----:B------:R-:W4:Y:S04]  /*227e0*/  LDL R7, [R1+0x1420] ;  /* 0x0014200001077983 */ /* 0x000f280000100800 */
[----:B------:R2:W4:Y:S02]  /*227f0*/  @!P1 LDG.E.U8 R39, desc[UR6][R30.64] ;  /* 0x000000061e279981 */ /* 0x000524000c1e1100 */
        /* <DEDUP_REMOVED lines=9> */
[----:B------:R-:W-:Y:S02]  /*22890*/  PRMT R43, RZ, 0x7610, R43 ;  /* 0x00007610ff2b7816 */ /* 0x000fe4000000002b */
[----:B------:R-:W-:-:S04]  /*228a0*/  PRMT R45, RZ, 0x7610, R45 ;  /* 0x00007610ff2d7816 */ /* 0x000fc8000000002d */
[----:B------:R0:W3:Y:S01]  /*228b0*/  @!P1 LDG.E.U8 R43, desc[UR6][R30.64] ;  /* 0x000000061e2b9981 */ /* 0x0000e2000c1e1100 */
[----:B------:R-:W-:Y:S01]  /*228c0*/  PRMT R47, RZ, 0x7610, R47 ;  /* 0x00007610ff2f7816 */ /* 0x000fe2000000002f */
[----:B0-----:R-:W-:Y:S02]  /*228d0*/  @!P0 IMAD.MOV.U32 R30, RZ, RZ, R16 ;  /* 0x000000ffff1e8224 */ /* 0x001fe400078e0010 */
[----:B------:R-:W-:-:S05]  /*228e0*/  @!P0 IMAD.MOV.U32 R31, RZ, RZ, R17 ;  /* 0x000000ffff1f8224 */ /* 0x000fca00078e0011 */
        /* <DEDUP_REMOVED lines=10> */
[----:B----4-:R-:W-:Y:S02]  /*22990*/  @!P1 IMAD.MOV.U32 R30, RZ, RZ, R10 ;  /* 0x000000ffff1e9224 */ /* 0x010fe400078e000a */
[----:B------:R-:W-:-:S05]  /*229a0*/  @!P1 IMAD.MOV.U32 R31, RZ, RZ, R11 ;  /* 0x000000ffff1f9224 */ /* 0x000fca00078e000b */
[----:B------:R0:W4:Y:S01]  /*229b0*/  @!P1 LDG.E.U8 R51, desc[UR6][R30.64] ;  /* 0x000000061e339981 */ /* 0x000122000c1e1100 */
[----:B------:R-:W-:Y:S01]  /*229c0*/  PRMT R55, RZ, 0x7610, R55 ;  /* 0x00007610ff377816 */ /* 0x000fe20000000037 */
[----:B0-----:R-:W-:Y:S02]  /*229d0*/  @!P0 IMAD.MOV.U32 R30, RZ, RZ, R8 ;  /* 0x000000ffff1e8224 */ /* 0x001fe400078e0008 */
[----:B------:R-:W-:-:S05]  /*229e0*/  @!P0 IMAD.MOV.U32 R31, RZ, RZ, R9 ;  /* 0x000000ffff1f8224 */ /* 0x000fca00078e0009 */
[----:B------:R0:W4:Y:S01]  /*229f0*/  @!P0 LDG.E.U8 R53, desc[UR6][R30.64] ;  /* 0x000000061e358981 */ /* 0x000122000c1e1100 */
[----:B------:R-:W-:Y:S01]  /*22a00*/  PRMT R56, RZ, 0x7610, R56 ;  /* 0x00007610ff387816 */ /* 0x000fe20000000038 */
[----:B0-----:R-:W-:Y:S02]  /*22a10*/  @!P1 IMAD.MOV.U32 R30, RZ, RZ, R6 ;  /* 0x000000ffff1e9224 */ /* 0x001fe400078e0006 */
[----:B------:R-:W-:-:S05]  /*22a20*/  @!P1 IMAD.MOV.U32 R31, RZ, RZ, R7 ;  /* 0x000000ffff1f9224 */ /* 0x000fca00078e0007 */
[----:B------:R2:W4:Y:S02]  /*22a30*/  @!P1 LDG.E.U8 R55, desc[UR6][R30.64] ;  /* 0x000000061e379981 */ /* 0x000524000c1e1100 */
[----:B--2---:R-:W-:Y:S02]  /*22a40*/  @!P0 IMAD.MOV.U32 R31, RZ, RZ, R5 ;  /* 0x000000ffff1f8224 */ /* 0x004fe400078e0005 */
[----:B------:R-:W-:Y:S02]  /*22a50*/  @!P0 IMAD.MOV.U32 R30, RZ, RZ, R4 ;  /* 0x000000ffff1e8224 */ /* 0x000fe400078e0004 */
[----:B------:R-:W-:Y:S04]  /*22a60*/  LDS.U8 R4, [R0+UR4+0x8] ;  /* 0x0000080400047984 */ /* 0x000fe80008000000 */
[----:B------:R3:W2:Y:S02]  /*22a70*/  @!P0 LDG.E.U8 R56, desc[UR6][R30.64] ;  /* 0x000000061e388981 */ /* 0x0006a4000c1e1100 */
[----:B---3--:R-:W-:-:S02]  /*22a80*/  @!P1 IMAD.MOV.U32 R31, RZ, RZ, R3 ;  /* 0x000000ffff1f9224 */ /* 0x008fc400078e0003 */
[----:B------:R-:W0:Y:S01]  /*22a90*/  LDS.U8 R3, [R0+UR4+0x88] ;  /* 0x0000880400037984 */ /* 0x000e220008000000 */
[----:B------:R-:W-:-:S03]  /*22aa0*/  @!P1 IMAD.MOV.U32 R30, RZ, RZ, R2 ;  /* 0x000000ffff1e9224 */ /* 0x000fc600078e0002 */
[----:B------:R-:W1:Y:S04]  /*22ab0*/  LDS.U8 R2, [R0+UR4+0xc8] ;  /* 0x0000c80400027984 */ /* 0x000e680008000000 */
[----:B0-----:R-:W-:Y:S04]  /*22ac0*/  STL [R1+0x7d4], R3 ;  /* 0x0007d40301007387 */ /* 0x001fe80000100800 */
[----:B------:R-:W0:Y:S04]  /*22ad0*/  LDS.U8 R3, [R0+UR4+0x48] ;  /* 0x0000480400037984 */ /* 0x000e280008000000 */
[----:B-1----:R-:W-:Y:S04]  /*22ae0*/  STL [R1+0x7d0], R2 ;  /* 0x0007d00201007387 */ /* 0x002fe80000100800 */
[----:B------:R-:W1:Y:S04]  /*22af0*/  LDS.U8 R2, [R0+UR4+0x80] ;  /* 0x0000800400027984 */ /* 0x000e680008000000 */
[----:B------:R-:W-:Y:S04]  /*22b00*/  STL [R1+0x4dc], R4 ;  /* 0x0004dc0401007387 */ /* 0x000fe80000100800 */
[----:B------:R-:W3:Y:S04]  /*22b10*/  LDS.U8 R4, [R0+UR4+0xc0] ;  /* 0x0000c00400047984 */ /* 0x000ee80008000000 */
[----:B0-----:R-:W-:Y:S04]  /*22b20*/  STL [R1+0x4d8], R3 ;  /* 0x0004d80301007387 */ /* 0x001fe80000100800 */
[----:B------:R-:W0:Y:S04]  /*22b30*/  LDS.U8 R3, [R0+UR4+0x400] ;  /* 0x0004000400037984 */ /* 0x000e280008000000 */
[----:B-1----:R-:W-:Y:S04]  /*22b40*/  STL [R1+0x7dc], R2 ;  /* 0x0007dc0201007387 */ /* 0x002fe80000100800 */
[----:B------:R-:W1:Y:S04]  /*22b50*/  LDS.U8 R2, [R0+UR4+0x440] ;  /* 0x0004400400027984 */ /* 0x000e680008000000 */
[----:B---3--:R-:W-:Y:S04]  /*22b60*/  STL [R1+0x7d8], R4 ;  /* 0x0007d80401007387 */ /* 0x008fe80000100800 */
        /* <DEDUP_REMOVED lines=39> */
[----:B-1----:R1:W-:Y:S04]  /*22de0*/  STL [R1+0x14dc], R2 ;  /* 0x0014dc0201007387 */ /* 0x0023e80000100800 */
[----:B---3--:R-:W-:Y:S04]  /*22df0*/  STL [R1+0x870], R4 ;  /* 0x0008700401007387 */ /* 0x008fe80000100800 */
[----:B------:R-:W3:Y:S01]  /*22e00*/  LDS.U8 R4, [R0+UR4+0xc80] ;  /* 0x000c800400047984 */ /* 0x000ee20008000000 */
[----:B------:R-:W-:-:S02]  /*22e10*/  PRMT R57, RZ, 0x7610, R57 ;  /* 0x00007610ff397816 */ /* 0x000fc40000000039 */
[----:B-1----:R-:W-:-:S04]  /*22e20*/  LOP3.LUT R2, R0, 0x10, RZ, 0x3c, !PT ;  /* 0x0000001000027812 */ /* 0x002fc800078e3cff */
[----:B------:R1:W2:Y:S04]  /*22e30*/  @!P1 LDG.E.U8 R57, desc[UR6][R30.64] ;  /* 0x000000061e399981 */ /* 0x0002a8000c1e1100 */
[----:B-1----:R-:W-:Y:S04]  /*22e40*/  LDS.U8 R31, [R0+UR4] ;  /* 0x00000004001f7984 */ /* 0x002fe80008000000 */
[----:B------:R-:W-:Y:S04]  /*22e50*/  LDS.U8 R30, [R0+UR4+0x40] ;  /* 0x00004004001e7984 */ /* 0x000fe80008000000 */
[----:B0-----:R-:W-:Y:S04]  /*22e60*/  STL [R1+0x86c], R3 ;  /* 0x00086c0301007387 */ /* 0x001fe80000100800 */
[----:B------:R-:W0:Y:S04]  /*22e70*/  LDS.U8 R3, [R0+UR4+0xcc0] ;  /* 0x000cc00400037984 */ /* 0x000e280008000000 */
[----:B------:R-:W-:Y:S04]  /*22e80*/  STL [R1+0x1590], R0 ;  /* 0x0015900001007387 */ /* 0x000fe80000100800 */
[----:B------:R-:W-:Y:S04]  /*22e90*/  LDS.U8 R0, [R2+UR4+0x88] ;  /* 0x0000880402007984 */ /* 0x000fe80008000000 */
[----:B---3--:R-:W-:Y:S04]  /*22ea0*/  STL [R1+0x14e8], R4 ;  /* 0x0014e80401007387 */ /* 0x008fe80000100800 */
[----:B------:R-:W1:Y:S04]  /*22eb0*/  LDS.U8 R4, [R2+UR4] ;  /* 0x0000000402047984 */ /* 0x000e680008000000 */
[----:B0-----:R-:W-:Y:S04]  /*22ec0*/  STL [R1+0x14e4], R3 ;  /* 0x0014e40301007387 */ /* 0x001fe80000100800 */
[----:B------:R-:W0:Y:S04]  /*22ed0*/  LDS.U8 R3, [R2+UR4+0x40] ;  /* 0x0000400402037984 */ /* 0x000e280008000000 */
[----:B-1----:R-:W-:Y:S04]  /*22ee0*/  STL [R1+0x75c], R4 ;  /* 0x00075c0401007387 */ /* 0x002fe80000100800 */
[----:B------:R-:W1:Y:S04]  /*22ef0*/  LDS.U8 R4, [R2+UR4+0xc8] ;  /* 0x0000c80402047984 */ /* 0x000e680008000000 */
[----:B0-----:R-:W-:Y:S04]  /*22f00*/  STL [R1+0x758], R3 ;  /* 0x0007580301007387 */ /* 0x001fe80000100800 */
[----:B------:R-:W0:Y:S04]  /*22f10*/  LDS.U8 R3, [R2+UR4+0x8] ;  /* 0x0000080402037984 */ /* 0x000e280008000000 */
[----:B------:R-:W-:Y:S04]  /*22f20*/  STL [R1+0x7f4], R0 ;  /* 0x0007f40001007387 */ /* 0x000fe80000100800 */
[----:B------:R-:W3:Y:S04]  /*22f30*/  LDS.U8 R0, [R2+UR4+0x48] ;  /* 0x0000480402007984 */ /* 0x000ee80008000000 */
[----:B-1----:R-:W-:Y:S04]  /*22f40*/  STL [R1+0x7f0], R4 ;  /* 0x0007f00401007387 */ /* 0x002fe80000100800 */
[----:B------:R-:W1:Y:S04]  /*22f50*/  LDS.U8 R4, [R2+UR4+0x80] ;  /* 0x0000800402047984 */ /* 0x000e680008000000 */
[----:B0-----:R-:W-:Y:S04]  /*22f60*/  STL [R1+0x764], R3 ;  /* 0x0007640301007387 */ /* 0x001fe80000100800 */
[----:B------:R-:W0:Y:S04]  /*22f70*/  LDS.U8 R3, [R2+UR4+0xc0] ;  /* 0x0000c00402037984 */ /* 0x000e280008000000 */
[----:B---3--:R-:W-:Y:S04]  /*22f80*/  STL [R1+0x760], R0 ;  /* 0x0007600001007387 */ /* 0x008fe80000100800 */
        /* <DEDUP_REMOVED lines=28> */
[----:B---3--:R-:W-:Y:S04]  /*23150*/  STL [R1+0x880], R0 ;  /* 0x0008800001007387 */ /* 0x008fe80000100800 */
[----:B------:R-:W0:Y:S04]  /*23160*/  LDS.U8 R3, [R2+UR4+0x880] ;  /* 0x0008800402037984 */ /* 0x000e280008000000 */
[----:B------:R-:W3:Y:S04]  /*23170*/  LDS.U8 R0, [R2+UR4+0x8c0] ;  /* 0x0008c00402007984 */ /* 0x000ee80008000000 */
[----:B-1----:R-:W-:Y:S04]  /*23180*/  STL [R1+0x87c], R4 ;  /* 0x00087c0401007387 */ /* 0x002fe80000100800 */
[----:B------:R-:W-:Y:S04]  /*23190*/  LDS.U8 R4, [R2+UR4+0xcc8] ;  /* 0x000cc80402047984 */ /* 0x000fe80008000000 */
[----:B0-----:R-:W-:Y:S04]  /*231a0*/  STL [R1+0x14f8], R3 ;  /* 0x0014f80301007387 */ /* 0x001fe80000100800 */
[----:B---3--:R-:W-:Y:S04]  /*231b0*/  STL [R1+0x14f4], R0 ;  /* 0x0014f40001007387 */ /* 0x008fe80000100800 */
[----:B------:R-:W0:Y:S04]  /*231c0*/  LDS.U8 R3, [R2+UR4+0xc00] ;  /* 0x000c000402037984 */ /* 0x000e280008000000 */
[----:B------:R-:W1:Y:S01]  /*231d0*/  LDS.U8 R0, [R2+UR4+0xc40] ;  /* 0x000c400402007984 */ /* 0x000e620008000000 */
[----:B------:R-:W3:Y:S03]  /*231e0*/  S2R R60, SR_TID.X ;  /* 0x00000000003c7919 */ /* 0x000ee60000002100 */
[----:B0-----:R-:W-:Y:S04]  /*231f0*/  STL [R1+0x888], R3 ;  /* 0x0008880301007387 */ /* 0x001fe80000100800 */
[----:B-1----:R-:W-:Y:S04]  /*23200*/  STL [R1+0x884], R0 ;  /* 0x0008840001007387 */ /* 0x002fe80000100800 */
[----:B------:R-:W0:Y:S04]  /*23210*/  LDS.U8 R0, [R2+UR4+0xc88] ;  /* 0x000c880402007984 */ /* 0x000e280008000000 */
[----:B------:R-:W1:Y:S01]  /*23220*/  LDS.U8 R3, [R2+UR4+0xc08] ;  /* 0x000c080402037984 */ /* 0x000e620008000000 */
[----:B---3--:R-:W-:-:S02]  /*23230*/  LOP3.LUT R61, R60, 0x3, RZ, 0xc0, !PT ;  /* 0x000000033c3d7812 */ /* 0x008fc400078ec0ff */
[----:B------:R-:W-:-:S03]  /*23240*/  SHF.R.U32.HI R60, RZ, 0x2, R60 ;  /* 0x00000002ff3c7819 */ /* 0x000fc6000001163c */
[----:B------:R-:W-:Y:S01]  /*23250*/  IMAD R61, R61, 0x110, RZ ;  /* 0x000001103d3d7824 */ /* 0x000fe200078e02ff */
[----:B------:R-:W-:Y:S01]  /*23260*/  SGXT.U32 R60, R60, 0x3 ;  /* 0x000000033c3c781a */ /* 0x000fe20000000000 */
[----:B0-----:R0:W-:Y:S04]  /*23270*/  STL [R1+0x1500], R0 ;  /* 0x0015000001007387 */ /* 0x0011e80000100800 */
[----:B------:R-:W-:Y:S04]  /*23280*/  STL [R1+0x14fc], R4 ;  /* 0x0014fc0401007387 */ /* 0x000fe80000100800 */
[----:B------:R-:W3:Y:S04]  /*23290*/  LDS.U8 R4, [R2+UR4+0xc48] ;  /* 0x000c480402047984 */ /* 0x000ee80008000000 */
[----:B-1----:R-:W-:Y:S04]  /*232a0*/  STL [R1+0x890], R3 ;  /* 0x0008900301007387 */ /* 0x002fe80000100800 */
[----:B------:R-:W1:Y:S04]  /*232b0*/  LDS.U8 R3, [R2+UR4+0xc80] ;  /* 0x000c800402037984 */ /* 0x000e680008000000 */
[----:B------:R-:W4:Y:S01]  /*232c0*/  LDS.U8 R2, [R2+UR4+0xcc0] ;  /* 0x000cc00402027984 */ /* 0x000f220008000000 */
[----:B0-----:R-:W-:-:S04]  /*232d0*/  LOP3.LUT R0, R61, R60, RZ, 0xfc, !PT ;  /* 0x0000003c3d007212 */ /* 0x001fc800078efcff */
[----:B------:R-:W-:-:S05]  /*232e0*/  LOP3.LUT R0, R0, 0x20, RZ, 0x3c, !PT ;  /* 0x0000002000007812 */ /* 0x000fca00078e3cff */
[----:B------:R-:W-:Y:S04]  /*232f0*/  LDS.U8 R5, [R0+UR4+0xc48] ;  /* 0x000c480400057984 */ /* 0x000fe80008000000 */
[----:B---3--:R-:W-:Y:S04]  /*23300*/  STL [R1+0x88c], R4 ;  /* 0x00088c0401007387 */ /* 0x008fe80000100800 */
[----:B------:R-:W0:Y:S04]  /*23310*/  LDS.U8 R4, [R0+UR4] ;  /* 0x0000000400047984 */ /* 0x000e280008000000 */
[----:B-1----:R-:W-:Y:S04]  /*23320*/  STL [R1+0x1508], R3 ;  /* 0x0015080301007387 */ /* 0x002fe80000100800 */
[----:B------:R-:W1:Y:S04]  /*23330*/  LDS.U8 R3, [R0+UR4+0x40] ;  /* 0x0000400400037984 */ /* 0x000e680008000000 */
[----:B----4-:R-:W-:Y:S04]  /*23340*/  STL [R1+0x1504], R2 ;  /* 0x0015040201007387 */ /* 0x010fe80000100800 */
        /* <DEDUP_REMOVED lines=53> */
[----:B---3--:R3:W-:Y:S02]  /*236a0*/  STL [R1+0x1520], R2 ;  /* 0x0015200201007387 */ /* 0x0087e40000100800 */
[----:B---3--:R-:W-:-:S04]  /*236b0*/  LOP3.LUT R2, R61, R60, RZ, 0xfc, !PT ;  /* 0x0000003c3d027212 */ /* 0x008fc800078efcff */
[----:B------:R-:W-:Y:S01]  /*236c0*/  LOP3.LUT R2, R2, 0x30, RZ, 0x3c, !PT ;  /* 0x0000003002027812 */ /* 0x000fe200078e3cff */
[----:B0-----:R-:W-:Y:S04]  /*236d0*/  STL [R1+0x151c], R4 ;  /* 0x00151c0401007387 */ /* 0x001fe80000100800 */
[----:B------:R-:W0:Y:S04]  /*236e0*/  LDS.U8 R4, [R0+UR4+0xc80] ;  /* 0x000c800400047984 */ /* 0x000e280008000000 */
[----:B-1----:R-:W-:Y:S04]  /*236f0*/  STL [R1+0x14a8], R3 ;  /* 0x0014a80301007387 */ /* 0x002fe80000100800 */
[----:B------:R-:W1:Y:S04]  /*23700*/  LDS.U8 R3, [R0+UR4+0xcc0] ;  /* 0x000cc00400037984 */ /* 0x000e680008000000 */
[----:B------:R-:W3:Y:S04]  /*23710*/  LDS.U8 R0, [R2+UR4] ;  /* 0x0000000402007984 */ /* 0x000ee80008000000 */
[----:B------:R-:W-:Y:S04]  /*23720*/  STL [R1+0x14a4], R5 ;  /* 0x0014a40501007387 */ /* 0x000fe80000100800 */
[----:B------:R-:W-:Y:S04]  /*23730*/  LDS.U8 R5, [R2+UR4+0x4c0] ;  /* 0x0004c00402057984 */ /* 0x000fe80008000000 */
        /* <DEDUP_REMOVED lines=19> */
[----:B------:R-:W4:Y:S04]  /*23870*/  LDL.LU R48, [R1+0x724] ;  /* 0x0007240001307983 */ /* 0x000f280000300800 */
[----:B-1----:R-:W-:Y:S04]  /*23880*/  STL [R1+0x7c4], R3 ;  /* 0x0007c40301007387 */ /* 0x002fe80000100800 */
[----:B------:R-:W2:Y:S04]  /*23890*/  LDL.LU R50, [R1+0x720] ;  /* 0x0007200001327983 */ /* 0x000ea80000300800 */
[----:B---3--:R-:W-:Y:S04]  /*238a0*/  STL [R1+0x7c0], R0 ;  /* 0x0007c00001007387 */ /* 0x008fe80000100800 */
[----:B------:R-:W0:Y:S04]  /*238b0*/  LDS.U8 R0, [R2+UR4+0x488] ;  /* 0x0004880402007984 */ /* 0x000e280008000000 */
[----:B------:R-:W1:Y:S04]  /*238c0*/  LDS.U8 R3, [R2+UR4+0x4c8] ;  /* 0x0004c80402037984 */ /* 0x000e680008000000 */
[----:B------:R-:W3:Y:S04]  /*238d0*/  LDL.LU R52, [R1+0x71c] ;  /* 0x00071c0001347983 */ /* 0x000ee80000300800 */
[----:B------:R-:W3:Y:S04]  /*238e0*/  LDL.LU R54, [R1+0x718] ;  /* 0x0007180001367983 */ /* 0x000ee80000300800 */
[----:B------:R-:W3:Y:S04]  /*238f0*/  LDL.LU R59, [R1+0x704] ;  /* 0x00070400013b7983 */ /* 0x000ee80000300800 */
[----:B------:R-:W3:Y:S04]  /*23900*/  LDL.LU R60, [R1+0x700] ;  /* 0x00070000013c7983 */ /* 0x000ee80000300800 */
[----:B------:R-:W3:Y:S04]  /*23910*/  LDL.LU R61, [R1+0x6fc] ;  /* 0x0006fc00013d7983 */ /* 0x000ee80000300800 */
[----:B------:R-:W1:Y:S04]  /*23920*/  LDS.U8 R4, [R2+UR4+0x408] ;  /* 0x0004080402047984 */ /* 0x000e680008000000 */
[----:B0-----:R-:W-:Y:S04]  /*23930*/  STL [R1+0x844], R0 ;  /* 0x0008440001007387 */ /* 0x001fe80000100800 */
[----:B-1----:R-:W-:Y:S04]  /*23940*/  STL [R1+0x840], R3 ;  /* 0x0008400301007387 */ /* 0x002fe80000100800 */
[----:B------:R-:W0:Y:S04]  /*23950*/  LDS.U8 R3, [R2+UR4+0x480] ;  /* 0x0004800402037984 */ /* 0x000e280008000000 */
[----:B------:R-:W-:Y:S04]  /*23960*/  LDS.U8 R0, [R2+UR4+0x448] ;  /* 0x0004480402007984 */ /* 0x000fe80008000000 */
[----:B------:R-:W-:Y:S04]  /*23970*/  STL [R1+0x7cc], R4 ;  /* 0x0007cc0401007387 */ /* 0x000fe80000100800 */
[----:B------:R-:W1:Y:S04]  /*23980*/  LDS.U8 R4, [R2+UR4+0x800] ;  /* 0x0008000402047984 */ /* 0x000e680008000000 */
[----:B0-----:R-:W-:Y:S04]  /*23990*/  STL [R1+0x84c], R3 ;  /* 0x00084c0301007387 */ /* 0x001fe80000100800 */
[----:B------:R-:W0:Y:S04]  /*239a0*/  LDS.U8 R3, [R2+UR4+0x840] ;  /* 0x0008400402037984 */ /* 0x000e280008000000 */
[----:B------:R-:W-:Y:S04]  /*239b0*/  STL [R1+0x848], R5 ;  /* 0x0008480501007387 */ /* 0x000fe80000100800 */
[----:B------:R-:W0:Y:S04]  /*239c0*/  LDS.U8 R5, [R2+UR4+0x888] ;  /* 0x0008880402057984 */ /* 0x000e280008000000 */
[----:B-1----:R-:W-:Y:S04]  /*239d0*/  STL [R1+0x14b0], R4 ;  /* 0x0014b00401007387 */ /* 0x002fe80000100800 */
        /* <DEDUP_REMOVED lines=18> */
[----:B------:R-:W-:Y:S04]  /*23b00*/  LDS.U8 R4, [R2+UR4+0xc48] ;  /* 0x000c480402047984 */ /* 0x000fe80008000000 */
[----:B0-----:R-:W-:Y:S04]  /*23b10*/  STL [R1+0x1540], R3 ;  /* 0x0015400301007387 */ /* 0x001fe80000100800 */
[----:B------:R-:W0:Y:S04]  /*23b20*/  LDS.U8 R3, [R2+UR4+0xc08] ;  /* 0x000c080402037984 */ /* 0x000e280008000000 */
[----:B------:R-:W-:Y:S01]  /*23b30*/  STL [R1+0x153c], R5 ;  /* 0x00153c0501007387 */ /* 0x000fe20000100800 */
[----:B------:R-:W1:Y:S03]  /*23b40*/  S2R R58, SR_TID.X ;  /* 0x00000000003a7919 */ /* 0x000e660000002100 */
[----:B0-----:R-:W-:Y:S04]  /*23b50*/  STL [R1+0x14c8], R3 ;  /* 0x0014c80301007387 */ /* 0x001fe80000100800 */
[----:B------:R-:W0:Y:S04]  /*23b60*/  LDS.U8 R3, [R2+UR4+0xc80] ;  /* 0x000c800402037984 */ /* 0x000e280008000000 */
[----:B------:R-:W4:Y:S04]  /*23b70*/  LDS.U8 R2, [R2+UR4+0xcc0] ;  /* 0x000cc00402027984 */ /* 0x000f280008000000 */
[----:B------:R2:W-:Y:S01]  /*23b80*/  STL [R1+0x14c4], R4 ;  /* 0x0014c40401007387 */ /* 0x0005e20000100800 */
[----:B-1----:R-:W-:Y:S01]  /*23b90*/  LOP3.LUT R58, R58, 0x1f, RZ, 0xc0, !PT ;  /* 0x0000001f3a3a7812 */ /* 0x002fe200078ec0ff */
[----:B------:R-:W-:Y:S06]  /*23ba0*/  BAR.SYNC.DEFER_BLOCKING 0x0 ;  /* 0x0000000000007b1d */ /* 0x000fec0000010000 */
[----:B0-----:R0:W-:Y:S04]  /*23bb0*/  STL [R1+0x1548], R3 ;  /* 0x0015480301007387 */ /* 0x0011e80000100800 */
[----:B----4-:R1:W-:Y:S04]  /*23bc0*/  STL [R1+0x1544], R2 ;  /* 0x0015440201007387 */ /* 0x0103e80000100800 */
[----:B------:R-:W4:Y:S04]  /*23bd0*/  LDL.LU R17, [R1+0x6f8] ;  /* 0x0006f80001117983 */ /* 0x000f280000300800 */
        /* <DEDUP_REMOVED lines=12> */
[----:B--2---:R-:W2:Y:S04]  /*23ca0*/  LDL.LU R4, [R1+0x684] ;  /* 0x0006840001047983 */ /* 0x004ea80000300800 */
[----:B0-----:R-:W2:Y:S04]  /*23cb0*/  LDL.LU R3, [R1+0x680] ;  /* 0x0006800001037983 */ /* 0x001ea80000300800 */
        /* <DEDUP_REMOVED lines=8> */
[----:B------:R0:W-:Y:S04]  /*23d40*/  STS.U8 [R58+UR4], R48 ;  /* 0x000000303a007988 */ /* 0x0001e80008000004 */
[----:B------:R-:W2:Y:S04]  /*23d50*/  LDL.LU R46, [R1+0x63c] ;  /* 0x00063c00012e7983 */ /* 0x000ea80000300800 */
[----:B------:R1:W-:Y:S04]  /*23d60*/  STS.U8 [R58+UR4+0x20], R50 ;  /* 0x000020323a007988 */ /* 0x0003e80008000004 */
[----:B---3--:R3:W-:Y:S04]  /*23d70*/  STS.U8 [R58+UR4+0x40], R52 ;  /* 0x000040343a007988 */ /* 0x0087e80008000004 */
[----:B------:R3:W-:Y:S04]  /*23d80*/  STS.U8 [R58+UR4+0x60], R54 ;  /* 0x000060363a007988 */ /* 0x0007e80008000004 */
[----:B0-----:R-:W2:Y:S04]  /*23d90*/  LDL.LU R48, [R1+0x638] ;  /* 0x0006380001307983 */ /* 0x001ea80000300800 */
[----:B-1----:R-:W2:Y:S04]  /*23da0*/  LDL.LU R50, [R1+0x624] ;  /* 0x0006240001327983 */ /* 0x002ea80000300800 */
[----:B---3--:R-:W3:Y:S04]  /*23db0*/  LDL.LU R52, [R1+0x620] ;  /* 0x0006200001347983 */ /* 0x008ee80000300800 */
[----:B------:R-:W3:Y:S04]  /*23dc0*/  LDL.LU R54, [R1+0x61c] ;  /* 0x00061c0001367983 */ /* 0x000ee80000300800 */
[----:B------:R0:W-:Y:S04]  /*23dd0*/  STS.U8 [R58+UR4+0x120], R59 ;  /* 0x0001203b3a007988 */ /* 0x0001e80008000004 */
[----:B------:R1:W-:Y:S04]  /*23de0*/  STS.U8 [R58+UR4+0x100], R60 ;  /* 0x0001003c3a007988 */ /* 0x0003e80008000004 */
[----:B------:R1:W-:Y:S04]  /*23df0*/  STS.U8 [R58+UR4+0x160], R61 ;  /* 0x0001603d3a007988 */ /* 0x0003e80008000004 */
[----:B0-----:R-:W3:Y:S04]  /*23e00*/  LDL.LU R59, [R1+0x618] ;  /* 0x00061800013b7983 */ /* 0x001ee80000300800 */
[----:B-1----:R-:W3:Y:S04]  /*23e10*/  LDL.LU R60, [R1+0x604] ;  /* 0x00060400013c7983 */ /* 0x002ee80000300800 */
[----:B------:R-:W3:Y:S04]  /*23e20*/  LDL.LU R61, [R1+0x600] ;  /* 0x00060000013d7983 */ /* 0x000ee80000300800 */
[----:B----4-:R0:W-:Y:S04]  /*23e30*/  STS.U8 [R58+UR4+0x140], R17 ;  /* 0x000140113a007988 */ /* 0x0101e80008000004 */
[----:B------:R1:W-:Y:S04]  /*23e40*/  STS.U8 [R58+UR4+0x200], R16 ;  /* 0x000200103a007988 */ /* 0x0003e80008000004 */
[----:B------:R4:W-:Y:S04]  /*23e50*/  STS.U8 [R58+UR4+0x220], R15 ;  /* 0x0002200f3a007988 */ /* 0x0009e80008000004 */
[----:B------:R4:W-:Y:S04]  /*23e60*/  STS.U8 [R58+UR4+0x240], R14 ;  /* 0x0002400e3a007988 */ /* 0x0009e80008000004 */
[----:B------:R4:W-:Y:S04]  /*23e70*/  STS.U8 [R58+UR4+0x260], R13 ;  /* 0x0002600d3a007988 */ /* 0x0009e80008000004 */
[----:B------:R4:W-:Y:S04]  /*23e80*/  STS.U8 [R58+UR4+0x320], R12 ;  /* 0x0003200c3a007988 */ /* 0x0009e80008000004 */
[----:B0-----:R-:W3:Y:S04]  /*23e90*/  LDL.LU R17, [R1+0x5fc] ;  /* 0x0005fc0001117983 */ /* 0x001ee80000300800 */
[----:B-1----:R-:W3:Y:S04]  /*23ea0*/  LDL.LU R16, [R1+0x5f8] ;  /* 0x0005f80001107983 */ /* 0x002ee80000300800 */
[----:B----4-:R-:W4:Y:S04]  /*23eb0*/  LDL.LU R15, [R1+0x5e4] ;  /* 0x0005e400010f7983 */ /* 0x010f280000300800 */
[----:B------:R-:W4:Y:S04]  /*23ec0*/  LDL.LU R14, [R1+0x5e0] ;  /* 0x0005e000010e7983 */ /* 0x000f280000300800 */
[----:B------:R-:W4:Y:S04]  /*23ed0*/  LDL.LU R13, [R1+0x5dc] ;  /* 0x0005dc00010d7983 */ /* 0x000f280000300800 */
[----:B------:R0:W-:Y:S04]  /*23ee0*/  STS.U8 [R58+UR4+0x300], R11 ;  /* 0x0003000b3a007988 */ /* 0x0001e80008000004 */
[----:B------:R-:W4:Y:S04]  /*23ef0*/  LDL.LU R12, [R1+0x5d8] ;  /* 0x0005d800010c7983 */ /* 0x000f280000300800 */
[----:B------:R1:W-:Y:S04]  /*23f00*/  STS.U8 [R58+UR4+0x360], R10 ;  /* 0x0003600a3a007988 */ /* 0x0003e80008000004 */
[----:B------:R1:W-:Y:S04]  /*23f10*/  STS.U8 [R58+UR4+0x340], R9 ;  /* 0x000340093a007988 */ /* 0x0003e80008000004 */
[----:B------:R1:W-:Y:S04]  /*23f20*/  STS.U8 [R58+UR4+0x400], R8 ;  /* 0x000400083a007988 */ /* 0x0003e80008000004 */
[----:B------:R1:W-:Y:S04]  /*23f30*/  STS.U8 [R58+UR4+0x420], R7 ;  /* 0x000420073a007988 */ /* 0x0003e80008000004 */
[----:B------:R1:W-:Y:S04]  /*23f40*/  STS.U8 [R58+UR4+0x440], R6 ;  /* 0x000440063a007988 */ /* 0x0003e80008000004 */
[----:B0-----:R-:W4:Y:S04]  /*23f50*/  LDL.LU R11, [R1+0x5c4] ;  /* 0x0005c400010b7983 */ /* 0x001f280000300800 */
[----:B-1----:R-:W4:Y:S04]  /*23f60*/  LDL.LU R10, [R1+0x5c0] ;  /* 0x0005c000010a7983 */ /* 0x002f280000300800 */
[----:B------:R-:W4:Y:S04]  /*23f70*/  LDL.LU R9, [R1+0x5bc] ;  /* 0x0005bc0001097983 */ /* 0x000f280000300800 */
[----:B------:R-:W4:Y:S04]  /*23f80*/  LDL.LU R8, [R1+0x5b8] ;  /* 0x0005b80001087983 */ /* 0x000f280000300800 */
[----:B------:R-:W4:Y:S04]  /*23f90*/  LDL.LU R7, [R1+0x5a4] ;  /* 0x0005a40001077983 */ /* 0x000f280000300800 */
[----:B------:R0:W-:Y:S04]  /*23fa0*/  STS.U8 [R58+UR4+0x460], R5 ;  /* 0x000460053a007988 */ /* 0x0001e80008000004 */
[----:B------:R-:W4:Y:S04]  /*23fb0*/  LDL.LU R6, [R1+0x5a0] ;  /* 0x0005a00001067983 */ /* 0x000f280000300800 */
[----:B--2---:R1:W-:Y:S04]  /*23fc0*/  STS.U8 [R58+UR4+0x520], R4 ;  /* 0x000520043a007988 */ /* 0x0043e80008000004 */
[----:B------:R2:W-:Y:S04]  /*23fd0*/  STS.U8 [R58+UR4+0x500], R3 ;  /* 0x000500033a007988 */ /* 0x0005e80008000004 */
[----:B------:R2:W-:Y:S04]  /*23fe0*/  STS.U8 [R58+UR4+0x560], R2 ;  /* 0x000560023a007988 */ /* 0x0005e80008000004 */
[----:B------:R2:W-:Y:S04]  /*23ff0*/  STS.U8 [R58+UR4+0x540], R32 ;  /* 0x000540203a007988 */ /* 0x0005e80008000004 */
[----:B------:R2:W-:Y:S04]  /*24000*/  STS.U8 [R58+UR4+0x600], R34 ;  /* 0x000600223a007988 */ /* 0x0005e80008000004 */
[----:B0-----:R-:W4:Y:S04]  /*24010*/  LDL.LU R5, [R1+0x59c] ;  /* 0x00059c0001057983 */ /* 0x001f280000300800 */
[----:B-1----:R-:W4:Y:S04]  /*24020*/  LDL.LU R4, [R1+0x598] ;  /* 0x0005980001047983 */ /* 0x002f280000300800 */
[----:B--2---:R-:W2:Y:S04]  /*24030*/  LDL.LU R3, [R1+0x584] ;  /* 0x0005840001037983 */ /* 0x004ea80000300800 */
[----:B------:R-:W2:Y:S04]  /*24040*/  LDL.LU R2, [R1+0x580] ;  /* 0x0005800001027983 */ /* 0x000ea80000300800 */
[----:B------:R-:W2:Y:S04]  /*24050*/  LDL.LU R32, [R1+0x57c] ;  /* 0x00057c0001207983 */ /* 0x000ea80000300800 */
[----:B------:R0:W-:Y:S04]  /*24060*/  STS.U8 [R58+UR4+0x620], R36 ;  /* 0x000620243a007988 */ /* 0x0001e80008000004 */
[----:B------:R-:W2:Y:S04]  /*24070*/  LDL.LU R34, [R1+0x578] ;  /* 0x0005780001227983 */ /* 0x000ea80000300800 */
[----:B------:R1:W-:Y:S04]  /*24080*/  STS.U8 [R58+UR4+0x640], R38 ;  /* 0x000640263a007988 */ /* 0x0003e80008000004 */
[----:B------:R1:W-:Y:S04]  /*24090*/  STS.U8 [R58+UR4+0x660], R40 ;  /* 0x000660283a007988 */ /* 0x0003e80008000004 */
[----:B------:R1:W-:Y:S04]  /*240a0*/  STS.U8 [R58+UR4+0x720], R42 ;  /* 0x0007202a3a007988 */ /* 0x0003e80008000004 */
[----:B------:R1:W-:Y:S04]  /*240b0*/  STS.U8 [R58+UR4+0x700], R44 ;  /* 0x0007002c3a007988 */ /* 0x0003e80008000004 */
[----:B------:R1:W-:Y:S04]  /*240c0*/  STS.U8 [R58+UR4+0x760], R46 ;  /* 0x0007602e3a007988 */ /* 0x0003e80008000004 */
[----:B0-----:R-:W2:Y:S04]  /*240d0*/  LDL.LU R36, [R1+0x564] ;  /* 0x0005640001247983 */ /* 0x001ea80000300800 */
[----:B-1----:R-:W2:Y:S04]  /*240e0*/  LDL.LU R38, [R1+0x560] ;  /* 0x0005600001267983 */ /* 0x002ea80000300800 */
[----:B------:R-:W2:Y:S04]  /*240f0*/  LDL.LU R40, [R1+0x55c] ;  /* 0x00055c0001287983 */ /* 0x000ea80000300800 */
[----:B------:R-:W2:Y:S04]  /*24100*/  LDL.LU R42, [R1+0x558] ;  /* 0x00055800012a7983 */ /* 0x000ea80000300800 */
[----:B------:R-:W2:Y:S04]  /*24110*/  LDL.LU R44, [R1+0x544] ;  /* 0x00054400012c7983 */ /* 0x000ea80000300800 */
[----:B------:R0:W-:Y:S04]  /*24120*/  STS.U8 [R58+UR4+0x740], R48 ;  /* 0x000740303a007988 */ /* 0x0001e80008000004 */
        /* <DEDUP_REMOVED lines=14> */
[----:B------:R0:W-:Y:S04]  /*24210*/  STS.U8 [R58+UR4+0x960], R17 ;  /* 0x000960113a007988 */ /* 0x0001e80008000004 */
[----:B------:R1:W-:Y:S04]  /*24220*/  STS.U8 [R58+UR4+0x940], R16 ;  /* 0x000940103a007988 */ /* 0x0003e80008000004 */
[----:B----4-:R4:W-:Y:S04]  /*24230*/  STS.U8 [R58+UR4+0xa00], R15 ;  /* 0x000a000f3a007988 */ /* 0x0109e80008000004 */
        /* <DEDUP_REMOVED lines=22> */
[----:B------:R1:W-:Y:S04]  /*243a0*/  STS.U8 [R58+UR4+0xc60], R4 ;  /* 0x000c60043a007988 */ /* 0x0003e80008000004 */
[----:B--2---:R2:W-:Y:S04]  /*243b0*/  STS.U8 [R58+UR4+0xd20], R3 ;  /* 0x000d20033a007988 */ /* 0x0045e80008000004 */
        /* <DEDUP_REMOVED lines=34> */
[----:B------:R-:W3:Y:S04]  /*245e0*/  LDL.LU R61, [R1] ;  /* 0x00000000013d7983 */ /* 0x000ee80000300800 */
        /* <DEDUP_REMOVED lines=11> */
[----:B------:R-:W4:Y:S04]  /*246a0*/  LDL.LU R12, [R1+0x1c58] ;  /* 0x001c5800010c7983 */ /* 0x000f280000300800 */
[----:B------:R0:W-:Y:S04]  /*246b0*/  STS.U8 [R58+UR4+0x1260], R11 ;  /* 0x0012600b3a007988 */ /* 0x0001e80008000004 */
        /* <DEDUP_REMOVED lines=10> */
[----:B------:R-:W4:Y:S04]  /*24760*/  LDL.LU R6, [R1+0x1c40] ;  /* 0x001c400001067983 */ /* 0x000f280000300800 */
[----:B------:R0:W-:Y:S04]  /*24770*/  STS.U8 [R58+UR4+0x1420], R5 ;  /* 0x001420053a007988 */ /* 0x0001e80008000004 */
        /* <DEDUP_REMOVED lines=9> */
[----:B------:R-:W4:Y:S04]  /*24810*/  LDL.LU R32, [R1+0x1c2c] ;  /* 0x001c2c0001207983 */ /* 0x000f280000300800 */
[----:B------:R-:W2:Y:S04]  /*24820*/  LDL.LU R34, [R1+0x1c28] ;  /* 0x001c280001227983 */ /* 0x000ea80000300800 */
[----:B------:R0:W-:Y:S04]  /*24830*/  STS.U8 [R58+UR4+0x1540], R36 ;  /* 0x001540243a007988 */ /* 0x0001e80008000004 */
[----:B------:R1:W-:Y:S04]  /*24840*/  STS.U8 [R58+UR4+0x1600], R38 ;  /* 0x001600263a007988 */ /* 0x0003e80008000004 */
[----:B------:R1:W-:Y:S04]  /*24850*/  STS.U8 [R58+UR4+0x1620], R40 ;  /* 0x001620283a007988 */ /* 0x0003e80008000004 */
[----:B------:R1:W-:Y:S04]  /*24860*/  STS.U8 [R58+UR4+0x1640], R42 ;  /* 0x0016402a3a007988 */ /* 0x0003e80008000004 */
[----:B------:R1:W-:Y:S04]  /*24870*/  STS.U8 [R58+UR4+0x1660], R44 ;  /* 0x0016602c3a007988 */ /* 0x0003e80008000004 */
[----:B------:R1:W-:Y:S04]  /*24880*/  STS.U8 [R58+UR4+0x1720], R46 ;  /* 0x0017202e3a007988 */ /* 0x0003e80008000004 */
[----:B0-----:R-:W4:Y:S04]  /*24890*/  LDL.LU R36, [R1+0x1c24] ;  /* 0x001c240001247983 */ /* 0x001f280000300800 */
[----:B-1----:R-:W2:Y:S04]  /*248a0*/  LDL.LU R38, [R1+0x1c20] ;  /* 0x001c200001267983 */ /* 0x002ea80000300800 */
[----:B------:R-:W4:Y:S04]  /*248b0*/  LDL.LU R40, [R1+0x1c1c] ;  /* 0x001c1c0001287983 */ /* 0x000f280000300800 */
[----:B------:R-:W4:Y:S04]  /*248c0*/  LDL.LU R42, [R1+0x1c18] ;  /* 0x001c1800012a7983 */ /* 0x000f280000300800 */
[----:B------:R-:W4:Y:S04]  /*248d0*/  LDL.LU R44, [R1+0x1c14] ;  /* 0x001c1400012c7983 */ /* 0x000f280000300800 */
[----:B------:R-:W4:Y:S04]  /*248e0*/  LDL.LU R46, [R1+0x1c10] ;  /* 0x001c1000012e7983 */ /* 0x000f280000300800 */
[----:B------:R0:W-:Y:S04]  /*248f0*/  STS.U8 [R58+UR4+0x1700], R48 ;  /* 0x001700303a007988 */ /* 0x0001e80008000004 */
[----:B------:R1:W-:Y:S04]  /*24900*/  STS.U8 [R58+UR4+0x1760], R50 ;  /* 0x001760323a007988 */ /* 0x0003e80008000004 */
[----:B---3--:R3:W-:Y:S04]  /*24910*/  STS.U8 [R58+UR4+0x1740], R52 ;  /* 0x001740343a007988 */ /* 0x0087e80008000004 */
[----:B------:R3:W-:Y:S04]  /*24920*/  STS.U8 [R58+UR4+0x1800], R54 ;  /* 0x001800363a007988 */ /* 0x0007e80008000004 */
[----:B0-----:R-:W2:Y:S04]  /*24930*/  LDL.LU R48, [R1+0x1c0c] ;  /* 0x001c0c0001307983 */ /* 0x001ea80000300800 */
[----:B-1----:R-:W4:Y:S04]  /*24940*/  LDL.LU R50, [R1+0x1c08] ;  /* 0x001c080001327983 */ /* 0x002f280000300800 */
[----:B---3--:R-:W3:Y:S04]  /*24950*/  LDL.LU R52, [R1+0x1c04] ;  /* 0x001c040001347983 */ /* 0x008ee80000300800 */
[----:B------:R-:W2:Y:S04]  /*24960*/  LDL.LU R54, [R1+0x1c00] ;  /* 0x001c000001367983 */ /* 0x000ea80000300800 */
[----:B------:R0:W-:Y:S04]  /*24970*/  STS.U8 [R58+UR4+0x1820], R59 ;  /* 0x0018203b3a007988 */ /* 0x0001e80008000004 */
[----:B------:R1:W-:Y:S04]  /*24980*/  STS.U8 [R58+UR4+0x1840], R60 ;  /* 0x0018403c3a007988 */ /* 0x0003e80008000004 */
[----:B------:R1:W-:Y:S04]  /*24990*/  STS.U8 [R58+UR4+0x1860], R61 ;  /* 0x0018603d3a007988 */ /* 0x0003e80008000004 */
[----:B0-----:R-:W4:Y:S04]  /*249a0*/  LDL.LU R59, [R1+0x714] ;  /* 0x00071400013b7983 */ /* 0x001f280000300800 */
[----:B-1----:R-:W4:Y:S04]  /*249b0*/  LDL.LU R60, [R1+0x710] ;  /* 0x00071000013c7983 */ /* 0x002f280000300800 */
[----:B------:R-:W4:Y:S04]  /*249c0*/  LDL.LU R61, [R1+0x70c] ;  /* 0x00070c00013d7983 */ /* 0x000f280000300800 */
[----:B--2---:R-:W-:Y:S04]  /*249d0*/  STS.U8 [R58+UR4+0x1920], R54 ;  /* 0x001920363a007988 */ /* 0x004fe80008000004 */
[----:B---3--:R-:W-:Y:S04]  /*249e0*/  STS.U8 [R58+UR4+0x1900], R52 ;  /* 0x001900343a007988 */ /* 0x008fe80008000004 */
        /* <DEDUP_REMOVED lines=26> */
[----:B0-----:R-:W2:Y:S04]  /*24b90*/  LDL.LU R28, [R1+0x708] ;  /* 0x00070800011c7983 */ /* 0x001ea80000300800 */
[----:B------:R-:W3:Y:S04]  /*24ba0*/  LDL.LU R27, [R1+0x6f4] ;  /* 0x0006f400011b7983 */ /* 0x000ee80000300800 */
        /* <DEDUP_REMOVED lines=19> */
[----:B------:R-:W4:Y:S01]  /*24ce0*/  LDL.LU R36, [R1+0x654] ;  /* 0x0006540001247983 */ /* 0x000f220000300800 */
[----:B------:R-:W-:-:S03]  /*24cf0*/  LOP3.LUT R32, R58, 0x10, RZ, 0x3c, !PT ;  /* 0x000000103a207812 */ /* 0x000fc600078e3cff */
[----:B------:R-:W4:Y:S04]  /*24d00*/  LDL.LU R38, [R1+0x650] ;  /* 0x0006500001267983 */ /* 0x000f280000300800 */
[----:B------:R-:W4:Y:S04]  /*24d10*/  LDL.LU R48, [R1+0x64c] ;  /* 0x00064c0001307983 */ /* 0x000f280000300800 */
[----:B------:R-:W4:Y:S04]  /*24d20*/  LDL.LU R50, [R1+0x648] ;  /* 0x0006480001327983 */ /* 0x000f280000300800 */
[----:B------:R-:W4:Y:S04]  /*24d30*/  LDL.LU R52, [R1+0x634] ;  /* 0x0006340001347983 */ /* 0x000f280000300800 */
[----:B------:R-:W4:Y:S04]  /*24d40*/  LDL.LU R54, [R1+0x630] ;  /* 0x0006300001367983 */ /* 0x000f280000300800 */
[----:B------:R0:W-:Y:S04]  /*24d50*/  STS.U8 [R32+UR4+0x80], R59 ;  /* 0x0000803b20007988 */ /* 0x0001e80008000004 */
[----:B------:R-:W4:Y:S04]  /*24d60*/  LDL.LU R58, [R1+0x62c] ;  /* 0x00062c00013a7983 */ /* 0x000f280000300800 */
[----:B------:R1:W-:Y:S04]  /*24d70*/  STS.U8 [R32+UR4+0xa0], R60 ;  /* 0x0000a03c20007988 */ /* 0x0003e80008000004 */
[----:B------:R1:W-:Y:S04]  /*24d80*/  STS.U8 [R32+UR4+0xc0], R61 ;  /* 0x0000c03d20007988 */ /* 0x0003e80008000004 */
[----:B0-----:R-:W4:Y:S04]  /*24d90*/  LDL.LU R59, [R1+0x628] ;  /* 0x00062800013b7983 */ /* 0x001f280000300800 */
[----:B-1----:R-:W4:Y:S04]  /*24da0*/  LDL.LU R60, [R1+0x614] ;  /* 0x00061400013c7983 */ /* 0x002f280000300800 */
[----:B------:R-:W4:Y:S04]  /*24db0*/  LDL.LU R61, [R1+0x610] ;  /* 0x00061000013d7983 */ /* 0x000f280000300800 */
[----:B--2---:R0:W-:Y:S04]  /*24dc0*/  STS.U8 [R32+UR4+0xe0], R28 ;  /* 0x0000e01c20007988 */ /* 0x0041e80008000004 */
[----:B---3--:R1:W-:Y:S04]  /*24dd0*/  STS.U8 [R32+UR4+0x1a0], R27 ;  /* 0x0001a01b20007988 */ /* 0x0083e80008000004 */
[----:B----4-:R2:W-:Y:S04]  /*24de0*/  STS.U8 [R32+UR4+0x180], R26 ;  /* 0x0001801a20007988 */ /* 0x0105e80008000004 */
[----:B------:R3:W-:Y:S04]  /*24df0*/  STS.U8 [R32+UR4+0x1e0], R25 ;  /* 0x0001e01920007988 */ /* 0x0007e80008000004 */
[----:B------:R4:W-:Y:S04]  /*24e00*/  STS.U8 [R32+UR4+0x1c0], R24 ;  /* 0x0001c01820007988 */ /* 0x0009e80008000004 */
[----:B------:R4:W-:Y:S04]  /*24e10*/  STS.U8 [R32+UR4+0x280], R23 ;  /* 0x0002801720007988 */ /* 0x0009e80008000004 */
[----:B0-----:R-:W4:Y:S04]  /*24e20*/  LDL.LU R28, [R1+0x60c] ;  /* 0x00060c00011c7983 */ /* 0x001f280000300800 */
[----:B-1----:R-:W4:Y:S04]  /*24e30*/  LDL.LU R27, [R1+0x608] ;  /* 0x00060800011b7983 */ /* 0x002f280000300800 */
[----:B--2---:R-:W2:Y:S04]  /*24e40*/  LDL.LU R26, [R1+0x5f4] ;  /* 0x0005f400011a7983 */ /* 0x004ea80000300800 */
[----:B---3--:R-:W3:Y:S04]  /*24e50*/  LDL.LU R25, [R1+0x5f0] ;  /* 0x0005f00001197983 */ /* 0x008ee80000300800 */
[----:B----4-:R-:W4:Y:S04]  /*24e60*/  LDL.LU R24, [R1+0x5ec] ;  /* 0x0005ec0001187983 */ /* 0x010f280000300800 */
        /* <DEDUP_REMOVED lines=50> */
[----:B0-----:R-:W4:Y:S04]  /*25190*/  LDL.LU R61, [R1+0x514] ;  /* 0x00051400013d7983 */ /* 0x001f280000300800 */
[----:B------:R-:W-:Y:S04]  /*251a0*/  STS.U8 [R32+UR4+0x8c0], R28 ;  /* 0x0008c01c20007988 */ /* 0x000fe80008000004 */
[----:B------:R-:W-:Y:S04]  /*251b0*/  STS.U8 [R32+UR4+0x8e0], R27 ;  /* 0x0008e01b20007988 */ /* 0x000fe80008000004 */
        /* <DEDUP_REMOVED lines=27> */
[----:B------:R2:W-:Y:S04]  /*25370*/  STS.U8 [R32+UR4+0xfc0], R60 ;  /* 0x000fc03c20007988 */ /* 0x0005e80008000004 */
[----:B0-----:R-:W3:Y:S04]  /*25380*/  LDL.LU R58, [R1+0x510] ;  /* 0x00051000013a7983 */ /* 0x001ee80000300800 */
[----:B-1----:R-:W4:Y:S04]  /*25390*/  LDL.LU R59, [R1+0x50c] ;  /* 0x00050c00013b7983 */ /* 0x002f280000300800 */
[----:B------:R0:W-:Y:S04]  /*253a0*/  STS.U8 [R32+UR4+0x1080], R61 ;  /* 0x0010803d20007988 */ /* 0x0001e80008000004 */
[----:B--2---:R-:W2:Y:S04]  /*253b0*/  LDL.LU R60, [R1+0x500] ;  /* 0x00050000013c7983 */ /* 0x004ea80000300800 */
[----:B0-----:R-:W2:Y:S04]  /*253c0*/  LDL.LU R61, [R1+0x4e4] ;  /* 0x0004e400013d7983 */ /* 0x001ea80000300800 */
        /* <DEDUP_REMOVED lines=27> */
[----:B---3--:R0:W-:Y:S04]  /*25580*/  STS.U8 [R32+UR4+0x10a0], R58 ;  /* 0x0010a03a20007988 */ /* 0x0081e80008000004 */
[----:B----4-:R1:W-:Y:S04]  /*25590*/  STS.U8 [R32+UR4+0x10c0], R59 ;  /* 0x0010c03b20007988 */ /* 0x0103e80008000004 */
[----:B--2---:R2:W-:Y:S04]  /*255a0*/  STS.U8 [R32+UR4+0x10e0], R60 ;  /* 0x0010e03c20007988 */ /* 0x0045e80008000004 */
[----:B0-----:R-:W3:Y:S04]  /*255b0*/  LDL.LU R58, [R1+0x1bfc] ;  /* 0x001bfc00013a7983 */ /* 0x001ee80000300800 */
[----:B-1----:R-:W4:Y:S04]  /*255c0*/  LDL.LU R59, [R1+0x1bf8] ;  /* 0x001bf800013b7983 */ /* 0x002f280000300800 */
[----:B--2---:R-:W2:Y:S04]  /*255d0*/  LDL.LU R60, [R1+0x1bf4] ;  /* 0x001bf400013c7983 */ /* 0x004ea80000300800 */
[----:B------:R0:W-:Y:S04]  /*255e0*/  STS.U8 [R32+UR4+0x11a0], R61 ;  /* 0x0011a03d20007988 */ /* 0x0001e80008000004 */
[----:B------:R-:W-:Y:S04]  /*255f0*/  STS.U8 [R32+UR4+0x1180], R28 ;  /* 0x0011801c20007988 */ /* 0x000fe80008000004 */
[----:B0-----:R-:W3:Y:S04]  /*25600*/  LDL.LU R61, [R1+0x1bf0] ;  /* 0x001bf000013d7983 */ /* 0x001ee80000300800 */
        /* <DEDUP_REMOVED lines=19> */
[----:B------:R-:W-:Y:S04]  /*25740*/  STS.U8 [R32+UR4+0x16a0], R34 ;  /* 0x0016a02220007988 */ /* 0x000fe80008000004 */
[----:B------:R1:W-:Y:S04]  /*25750*/  STS.U8 [R32+UR4+0x16c0], R36 ;  /* 0x0016c02420007988 */ /* 0x0003e80008000004 */
[----:B0-----:R-:W4:Y:S04]  /*25760*/  LDL.LU R6, [R1+0x728] ;  /* 0x0007280001067983 */ /* 0x001f280000300800 */
[----:B-1----:R-:W4:Y:S04]  /*25770*/  LDL.LU R36, [R1+0x72c] ;  /* 0x00072c0001247983 */ /* 0x002f280000300800 */
[----:B------:R0:W-:Y:S04]  /*25780*/  STS.U8 [R32+UR4+0x16e0], R38 ;  /* 0x0016e02620007988 */ /* 0x0001e80008000004 */
[----:B------:R1:W-:Y:S04]  /*25790*/  STS.U8 [R32+UR4+0x17a0], R48 ;  /* 0x0017a03020007988 */ /* 0x0003e80008000004 */
[----:B------:R1:W-:Y:S04]  /*257a0*/  STS.U8 [R32+UR4+0x1780], R50 ;  /* 0x0017803220007988 */ /* 0x0003e80008000004 */
[----:B------:R1:W-:Y:S04]  /*257b0*/  STS.U8 [R32+UR4+0x17e0], R52 ;  /* 0x0017e03420007988 */ /* 0x0003e80008000004 */
[----:B------:R1:W-:Y:S04]  /*257c0*/  STS.U8 [R32+UR4+0x17c0], R54 ;  /* 0x0017c03620007988 */ /* 0x0003e80008000004 */
[----:B------:R-:W4:Y:S04]  /*257d0*/  LDL.LU R34, [R1+0x4dc] ;  /* 0x0004dc0001227983 */ /* 0x000f280000300800 */
[----:B0-----:R-:W4:Y:S04]  /*257e0*/  LDL.LU R38, [R1+0x4d8] ;  /* 0x0004d80001267983 */ /* 0x001f280000300800 */
[----:B-1----:R-:W4:Y:S04]  /*257f0*/  LDL.LU R48, [R1+0x4fc] ;  /* 0x0004fc0001307983 */ /* 0x002f280000300800 */
[----:B------:R-:W4:Y:S04]  /*25800*/  LDL.LU R50, [R1+0x4f4] ;  /* 0x0004f40001327983 */ /* 0x000f280000300800 */
[----:B------:R-:W4:Y:S01]  /*25810*/  LDL.LU R52, [R1+0x508] ;  /* 0x0005080001347983 */ /* 0x000f220000300800 */
[----:B------:R-:W0:Y:S02]  /*25820*/  S2R R54, SR_TID.X ;  /* 0x0000000000367919 */ /* 0x000e240000002100 */
[----:B0-----:R-:W-:-:S02]  /*25830*/  IMAD.SHL.U32 R18, R54, 0x40, RZ ;  /* 0x0000004036127824 */ /* 0x001fc400078e00ff */
[C---:B------:R-:W-:Y:S02]  /*25840*/  IMAD.SHL.U32 R8, R54.reuse, 0x8, RZ ;  /* 0x0000000836087824 */ /* 0x040fe400078e00ff */
[----:B------:R-:W-:Y:S02]  /*25850*/  IMAD.SHL.U32 R7, R54, 0x2, RZ ;  /* 0x0000000236077824 */ /* 0x000fe400078e00ff */
[----:B------:R-:W4:Y:S01]  /*25860*/  LDL.LU R54, [R1+0x504] ;  /* 0x0005040001367983 */ /* 0x000f220000300800 */
[----:B------:R-:W-:-:S04]  /*25870*/  LOP3.LUT R18, R18, 0x1c0, RZ, 0xc0, !PT ;  /* 0x000001c012127812 */ /* 0x000fc800078ec0ff */
[----:B------:R-:W-:-:S04]  /*25880*/  LOP3.LUT R18, R18, 0x30, R8, 0xf8, !PT ;  /* 0x0000003012127812 */ /* 0x000fc800078ef808 */
[----:B------:R-:W-:Y:S01]  /*25890*/  LOP3.LUT R18, R18, 0x30, R7, 0x78, !PT ;  /* 0x0000003012127812 */ /* 0x000fe200078e7807 */
[----:B---3--:R-:W-:Y:S04]  /*258a0*/  STS.U8 [R32+UR4+0x1880], R61 ;  /* 0x0018803d20007988 */ /* 0x008fe80008000004 */
[----:B--2---:R-:W-:Y:S04]  /*258b0*/  STS.U8 [R32+UR4+0x18a0], R60 ;  /* 0x0018a03c20007988 */ /* 0x004fe80008000004 */
[----:B----4-:R-:W-:Y:S04]  /*258c0*/  STS.U8 [R32+UR4+0x18c0], R59 ;  /* 0x0018c03b20007988 */ /* 0x010fe80008000004 */
        /* <DEDUP_REMOVED lines=28> */
[----:B------:R-:W-:Y:S01]  /*25a90*/  STS.U8 [R32+UR4+0x1fc0], R36 ;  /* 0x001fc02420007988 */ /* 0x000fe20008000004 */
[----:B------:R-:W-:Y:S06]  /*25aa0*/  BAR.SYNC.DEFER_BLOCKING 0x0 ;  /* 0x0000000000007b1d */ /* 0x000fec0000010000 */
[----:B------:R-:W1:Y:S04]  /*25ab0*/  LDSM.16.M88.4 R4, [R18+UR4] ;  /* 0x000000041204783b */ /* 0x000e680008000200 */
[----:B------:R-:W-:Y:S01]  /*25ac0*/  LDSM.16.M88.4 R8, [R18+UR4+0xc00] ;  /* 0x000c00041208783b */ /* 0x000fe20008000200 */
[----:B0-----:R-:W-:-:S03]  /*25ad0*/  IMAD R3, R50, 0x100, R48 ;  /* 0x0000010032037824 */ /* 0x001fc600078e0230 */
[----:B------:R-:W-:Y:S04]  /*25ae0*/  LDSM.16.M88.4 R48, [R18+UR4+0x1400] ;  /* 0x001400041230783b */ /* 0x000fe80008000200 */
[----:B------:R-:W-:Y:S04]  /*25af0*/  LDSM.16.M88.4 R56, [R18+UR4+0x1600] ;  /* 0x001600041238783b */ /* 0x000fe80008000200 */
[----:B-1----:R-:W-:Y:S01]  /*25b00*/  STL.64 [R1+0x640], R4 ;  /* 0x0006400401007387 */ /* 0x002fe20000100a00 */
[----:B------:R-:W-:-:S03]  /*25b10*/  IMAD.MOV.U32 R22, RZ, RZ, R4 ;  /* 0x000000ffff167224 */ /* 0x000fc600078e0004 */
[----:B------:R-:W-:Y:S01]  /*25b20*/  STL.64 [R1+0x648], R6 ;  /* 0x0006480601007387 */ /* 0x000fe20000100a00 */
[----:B------:R-:W-:-:S03]  /*25b30*/  IMAD.MOV.U32 R23, RZ, RZ, R5 ;  /* 0x000000ffff177224 */ /* 0x000fc600078e0005 */
[----:B------:R-:W0:Y:S04]  /*25b40*/  LDSM.16.M88.4 R4, [R18+UR4+0x200] ;  /* 0x000200041204783b */ /* 0x000e280008000200 */
[----:B0-----:R-:W-:Y:S01]  /*25b50*/  STL.64 [R1+0x650], R4 ;  /* 0x0006500401007387 */ /* 0x001fe20000100a00 */
        /* <DEDUP_REMOVED lines=19> */
[----:B0-----:R0:W-:Y:S04]  /*25c90*/  STL.64 [R1+0x690], R4 ;  /* 0x0006900401007387 */ /* 0x0011e80000100a00 */
[----:B------:R-:W-:Y:S04]  /*25ca0*/  STL.64 [R1+0x698], R6 ;  /* 0x0006980601007387 */ /* 0x000fe80000100a00 */
[----:B------:R-:W-:Y:S04]  /*25cb0*/  STL.64 [R1+0x6a0], R8 ;  /* 0x0006a00801007387 */ /* 0x000fe80000100a00 */
[----:B------:R-:W-:Y:S04]  /*25cc0*/  STL.64 [R1+0x6a8], R10 ;  /* 0x0006a80a01007387 */ /* 0x000fe80000100a00 */
[----:B------:R-:W2:Y:S04]  /*25cd0*/  LDL.LU.64 R12, [R1+0x3e0] ;  /* 0x0003e000010c7983 */ /* 0x000ea80000300a00 */
[----:B------:R-:W2:Y:S01]  /*25ce0*/  LDL.LU.64 R14, [R1+0x3e8] ;  /* 0x0003e800010e7983 */ /* 0x000ea20000300a00 */
[----:B------:R-:W-:-:S02]  /*25cf0*/  IMAD.MOV.U32 R36, RZ, RZ, R4 ;  /* 0x000000ffff247224 */ /* 0x000fc400078e0004 */
[----:B------:R-:W-:Y:S02]  /*25d00*/  IMAD.MOV.U32 R21, RZ, RZ, R9 ;  /* 0x000000ffff157224 */ /* 0x000fe400078e0009 */
[----:B0-----:R-:W-:Y:S02]  /*25d10*/  IMAD R4, R38, 0x100, R34 ;  /* 0x0000010026047824 */ /* 0x001fe400078e0222 */
[----:B------:R-:W-:Y:S02]  /*25d20*/  IMAD.MOV.U32 R38, RZ, RZ, R8 ;  /* 0x000000ffff267224 */ /* 0x000fe400078e0008 */
[----:B------:R-:W0:Y:S01]  /*25d30*/  LDSM.16.M88.4 R8, [R18+UR4+0xe00] ;  /* 0x000e00041208783b */ /* 0x000e220008000200 */
[----:B------:R-:W-:-:S03]  /*25d40*/  IMAD.MOV.U32 R37, RZ, RZ, R5 ;  /* 0x000000ffff257224 */ /* 0x000fc600078e0005 */
[----:B0-----:R-:W-:Y:S01]  /*25d50*/  STL.64 [R1+0x6b0], R8 ;  /* 0x0006b00801007387 */ /* 0x001fe20000100a00 */
[----:B------:R-:W-:-:S03]  /*25d60*/  IMAD.MOV.U32 R17, RZ, RZ, R8 ;  /* 0x000000ffff117224 */ /* 0x000fc600078e0008 */
[----:B------:R-:W-:Y:S01]  /*25d70*/  STL.64 [R1+0x6b8], R10 ;  /* 0x0006b80a01007387 */ /* 0x000fe20000100a00 */
[----:B------:R-:W-:-:S03]  /*25d80*/  IMAD.MOV.U32 R16, RZ, RZ, R9 ;  /* 0x000000ffff107224 */ /* 0x000fc600078e0009 */
[----:B------:R-:W0:Y:S01]  /*25d90*/  LDSM.16.M88.4 R8, [R18+UR4+0x1000] ;  /* 0x001000041208783b */ /* 0x000e220008000200 */
[----:B------:R-:W-:-:S03]  /*25da0*/  IMAD R5, R30, 0x100, R31 ;  /* 0x000001001e057824 */ /* 0x000fc600078e021f */
[----:B------:R-:W1:Y:S01]  /*25db0*/  LDSM.16.M88.4 R28, [R18+UR4+0x1200] ;  /* 0x00120004121c783b */ /* 0x000e620008000200 */
[----:B------:R-:W-:Y:S01]  /*25dc0*/  IMAD R2, R54, 0x100, R52 ;  /* 0x0000010036027824 */ /* 0x000fe200078e0234 */
[----:B------:R-:W-:Y:S02]  /*25dd0*/  F2FP.F16.E4M3.UNPACK_B R33, R4 ;  /* 0x00000004ff21723e */ /* 0x000fe400020006ff */
[----:B------:R-:W-:Y:S01]  /*25de0*/  F2FP.F16.E4M3.UNPACK_B R34, R3 ;  /* 0x00000003ff22723e */ /* 0x000fe200020006ff */
[----:B0-----:R0:W-:Y:S01]  /*25df0*/  STL.64 [R1+0x6c0], R8 ;  /* 0x0006c00801007387 */ /* 0x0011e20000100a00 */
[----:B------:R-:W-:-:S03]  /*25e00*/  IMAD.MOV.U32 R7, RZ, RZ, R8 ;  /* 0x000000ffff077224 */ /* 0x000fc600078e0008 */
[----:B------:R3:W-:Y:S01]  /*25e10*/  STL.64 [R1+0x6c8], R10 ;  /* 0x0006c80a01007387 */ /* 0x0007e20000100a00 */
[----:B------:R-:W-:-:S03]  /*25e20*/  IMAD.MOV.U32 R6, RZ, RZ, R9 ;  /* 0x000000ffff067224 */ /* 0x000fc600078e0009 */
[----:B0-----:R-:W4:Y:S04]  /*25e30*/  LDL.LU.64 R8, [R1+0x3f0] ;  /* 0x0003f00001087983 */ /* 0x001f280000300a00 */
[----:B---3--:R-:W4:Y:S01]  /*25e40*/  LDL.LU.64 R10, [R1+0x3f8] ;  /* 0x0003f800010a7983 */ /* 0x008f220000300a00 */
[----:B------:R-:W-:Y:S02]  /*25e50*/  F2FP.F16.E4M3.UNPACK_B R32, R5 ;  /* 0x00000005ff20723e */ /* 0x000fe400020006ff */
[----:B------:R-:W-:Y:S02]  /*25e60*/  F2FP.F16.E4M3.UNPACK_B R35, R2 ;  /* 0x00000002ff23723e */ /* 0x000fe400020006ff */
[----:B------:R-:W-:Y:S02]  /*25e70*/  F2FP.F16.E4M3.UNPACK_B R22, R22 ;  /* 0x00000016ff16723e */ /* 0x000fe400020006ff */
[----:B------:R-:W-:Y:S01]  /*25e80*/  F2FP.F16.E4M3.UNPACK_B R23, R23 ;  /* 0x00000017ff17723e */ /* 0x000fe200020006ff */
[----:B-1----:R-:W-:Y:S04]  /*25e90*/  STL.64 [R1+0x6d0], R28 ;  /* 0x0006d01c01007387 */ /* 0x002fe80000100a00 */
[----:B------:R-:W-:Y:S04]  /*25ea0*/  STL.64 [R1+0x6d8], R30 ;  /* 0x0006d81e01007387 */ /* 0x000fe80000100a00 */
[----:B------:R-:W3:Y:S04]  /*25eb0*/  LDL.LU.64 R52, [R1+0x440] ;  /* 0x0004400001347983 */ /* 0x000ee80000300a00 */
[----:B------:R-:W3:Y:S01]  /*25ec0*/  LDL.LU.64 R54, [R1+0x448] ;  /* 0x0004480001367983 */ /* 0x000ee20000300a00 */
[----:B--2---:R-:W-:-:S15]  /*25ed0*/  HMMA.16816.F32 R12, R32, R22, R12 ;  /* 0x00000016200c723c */ /* 0x004fde000000180c */
[----:B------:R-:W-:-:S08]  /*25ee0*/  NOP ;  /* 0x0000000000007918 */ /* 0x000fd00000000000 */
[----:B------:R-:W-:Y:S04]  /*25ef0*/  STL.64 [R1+0x1b18], R14 ;  /* 0x001b180e01007387 */ /* 0x000fe80000100a00 */
[----:B------:R0:W-:Y:S04]  /*25f00*/  STL.64 [R1+0x1b10], R12 ;  /* 0x001b100c01007387 */ /* 0x0001e80000100a00 */
[----:B------:R-:W-:Y:S04]  /*25f10*/  STL.64 [R1+0x6e0], R48 ;  /* 0x0006e03001007387 */ /* 0x000fe80000100a00 */
[----:B------:R-:W-:Y:S04]  /*25f20*/  STL.64 [R1+0x6e8], R50 ;  /* 0x0006e83201007387 */ /* 0x000fe80000100a00 */
[----:B0-----:R-:W2:Y:S04]  /*25f30*/  LDL.LU.64 R12, [R1+0x450] ;  /* 0x00045000010c7983 */ /* 0x001ea80000300a00 */
[----:B------:R-:W2:Y:S01]  /*25f40*/  LDL.LU.64 R14, [R1+0x458] ;  /* 0x00045800010e7983 */ /* 0x000ea20000300a00 */
[----:B------:R-:W-:-:S02]  /*25f50*/  IMAD.MOV.U32 R44, RZ, RZ, R28 ;  /* 0x000000ffff2c7224 */ /* 0x000fc400078e001c */
[----:B------:R-:W-:Y:S01]  /*25f60*/  IMAD.MOV.U32 R45, RZ, RZ, R29 ;  /* 0x000000ffff2d7224 */ /* 0x000fe200078e001d */
[----:B------:R-:W-:Y:S02]  /*25f70*/  F2FP.F16.E4M3.UNPACK_B R28, R27 ;  /* 0x0000001bff1c723e */ /* 0x000fe400020006ff */
[----:B------:R-:W-:Y:S02]  /*25f80*/  F2FP.F16.E4M3.UNPACK_B R29, R26 ;  /* 0x0000001aff1d723e */ /* 0x000fe400020006ff */
[----:B------:R-:W-:Y:S02]  /*25f90*/  F2FP.F16.E4M3.UNPACK_B R24, R24 ;  /* 0x00000018ff18723e */ /* 0x000fe400020006ff */
[----:B------:R-:W-:Y:S02]  /*25fa0*/  F2FP.F16.E4M3.UNPACK_B R25, R25 ;  /* 0x00000019ff19723e */ /* 0x000fe400020006ff */
[----:B------:R-:W-:Y:S02]  /*25fb0*/  F2FP.F16.E4M3.UNPACK_B R26, R20 ;  /* 0x00000014ff1a723e */ /* 0x000fe400020006ff */
[----:B------:R-:W-:Y:S01]  /*25fc0*/  F2FP.F16.E4M3.UNPACK_B R27, R19 ;  /* 0x00000013ff1b723e */ /* 0x000fe200020006ff */
[C---:B----4-:R-:W-:Y:S06]  /*25fd0*/  HMMA.16816.F32 R8, R32.reuse, R28, R8 ;  /* 0x0000001c2008723c */ /* 0x050fec0000001808 */
[----:B---3--:R-:W-:-:S15]  /*25fe0*/  HMMA.16816.F32 R52, R32, R24, R52 ;  /* 0x000000182034723c */ /* 0x008fde0000001834 */
[----:B------:R-:W-:-:S02]  /*25ff0*/  NOP ;  /* 0x0000000000007918 */ /* 0x000fc40000000000 */
[----:B------:R-:W-:Y:S04]  /*26000*/  STL.64 [R1+0x1b28], R10 ;  /* 0x001b280a01007387 */ /* 0x000fe80000100a00 */
[----:B------:R-:W-:Y:S04]  /*26010*/  STL.64 [R1+0x1b20], R8 ;  /* 0x001b200801007387 */ /* 0x000fe80000100a00 */
[----:B------:R-:W0:Y:S04]  /*26020*/  LDSM.16.M88.4 R8, [R18+UR4+0x1800] ;  /* 0x001800041208783b */ /* 0x000e280008000200 */
[----:B------:R-:W-:Y:S04]  /*26030*/  STL.64 [R1+0x6f0], R56 ;  /* 0x0006f03801007387 */ /* 0x000fe80000100a00 */
[----:B------:R-:W-:Y:S04]  /*26040*/  STL.64 [R1+0x6f8], R58 ;  /* 0x0006f83a01007387 */ /* 0x000fe80000100a00 */
[----:B------:R-:W-:Y:S04]  /*26050*/  STL [R1+0x1af4], R52 ;  /* 0x001af43401007387 */ /* 0x000fe80000100800 */
[----:B------:R-:W-:Y:S04]  /*26060*/  STL [R1+0x1af0], R53 ;  /* 0x001af03501007387 */ /* 0x000fe80000100800 */
[----:B------:R-:W-:Y:S04]  /*26070*/  STL [R1+0x1aec], R54 ;  /* 0x001aec3601007387 */ /* 0x000fe80000100800 */
[----:B------:R-:W-:Y:S04]  /*26080*/  STL [R1+0x1ae8], R55 ;  /* 0x001ae83701007387 */ /* 0x000fe80000100800 */
[----:B0-----:R-:W-:Y:S01]  /*26090*/  STL.64 [R1+0x700], R8 ;  /* 0x0007000801007387 */ /* 0x001fe20000100a00 */
[----:B------:R-:W-:-:S03]  /*260a0*/  IMAD.MOV.U32 R20, RZ, RZ, R8 ;  /* 0x000000ffff147224 */ /* 0x000fc600078e0008 */
[----:B------:R2:W-:Y:S01]  /*260b0*/  STL.64 [R1+0x708], R10 ;  /* 0x0007080a01007387 */ /* 0x0005e20000100a00 */
[----:B------:R-:W-:Y:S02]  /*260c0*/  IMAD.MOV.U32 R19, RZ, RZ, R9 ;  /* 0x000000ffff137224 */ /* 0x000fe400078e0009 */
[----:B--2---:R-:W-:-:S15]  /*260d0*/  HMMA.16816.F32 R8, R32, R26, R12 ;  /* 0x0000001a2008723c */ /* 0x004fde000000180c */
[----:B------:R-:W-:-:S08]  /*260e0*/  NOP ;  /* 0x0000000000007918 */ /* 0x000fd00000000000 */
[----:B------:R0:W-:Y:S01]  /*260f0*/  STL [R1+0x20], R8 ;  /* 0x0000200801007387 */ /* 0x0001e20000100800 */
[----:B------:R-:W-:Y:S02]  /*26100*/  IMAD.MOV.U32 R52, RZ, RZ, R9 ;  /* 0x000000ffff347224 */ /* 0x000fe400078e0009 */
[----:B------:R-:W-:Y:S02]  /*26110*/  IMAD.MOV.U32 R53, RZ, RZ, R10 ;  /* 0x000000ffff357224 */ /* 0x000fe400078e000a */
[----:B------:R-:W-:Y:S01]  /*26120*/  IMAD.MOV.U32 R54, RZ, RZ, R11 ;  /* 0x000000ffff367224 */ /* 0x000fe200078e000b */
[----:B0-----:R-:W2:Y:S04]  /*26130*/  LDL.LU.64 R8, [R1+0x460] ;  /* 0x0004600001087983 */ /* 0x001ea80000300a00 */
[----:B------:R-:W2:Y:S04]  /*26140*/  LDL.LU.64 R10, [R1+0x468] ;  /* 0x00046800010a7983 */ /* 0x000ea80000300a00 */
[----:B------:R-:W3:Y:S01]  /*26150*/  LDL.LU.64 R12, [R1+0xa0] ;  /* 0x0000a000010c7983 */ /* 0x000ee20000300a00 */
[----:B------:R-:W-:-:S03]  /*26160*/  F2FP.F16.E4M3.UNPACK_B R30, R40 ;  /* 0x00000028ff1e723e */ /* 0x000fc600020006ff */
[----:B------:R-:W3:Y:S04]  /*26170*/  LDL.LU.64 R14, [R1+0xa8] ;  /* 0x0000a800010e7983 */ /* 0x000ee80000300a00 */
[----:B------:R-:W-:Y:S04]  /*26180*/  STL.64 [R1+0x1bd8], R26 ;  /* 0x001bd81a01007387 */ /* 0x000fe80000100a00 */
[----:B------:R-:W0:Y:S04]  /*26190*/  LDSM.16.M88.4 R40, [R18+UR4+0x1a00] ;  /* 0x001a00041228783b */ /* 0x000e280008000200 */
[----:B------:R-:W-:Y:S04]  /*261a0*/  STL.64 [R1+0x1bd0], R24 ;  /* 0x001bd01801007387 */ /* 0x000fe80000100a00 */
[----:B------:R-:W1:Y:S01]  /*261b0*/  LDSM.16.M88.4 R24, [R18+UR4+0x1c00] ;  /* 0x001c00041218783b */ /* 0x000e620008000200 */
[----:B------:R-:W-:-:S03]  /*261c0*/  F2FP.F16.E4M3.UNPACK_B R31, R39 ;  /* 0x00000027ff1f723e */ /* 0x000fc600020006ff */
[----:B------:R-:W-:Y:S04]  /*261d0*/  STL [R1+0x1b00], R52 ;  /* 0x001b003401007387 */ /* 0x000fe80000100800 */
[----:B------:R-:W-:Y:S04]  /*261e0*/  STL [R1+0x1afc], R53 ;  /* 0x001afc3501007387 */ /* 0x000fe80000100800 */
[----:B------:R-:W-:Y:S04]  /*261f0*/  STL [R1+0x1af8], R54 ;  /* 0x001af83601007387 */ /* 0x000fe80000100800 */
[----:B0-----:R-:W-:Y:S04]  /*26200*/  STL.64 [R1+0x710], R40 ;  /* 0x0007102801007387 */ /* 0x001fe80000100a00 */
[----:B------:R-:W-:Y:S01]  /*26210*/  STL.64 [R1+0x718], R42 ;  /* 0x0007182a01007387 */ /* 0x000fe20000100a00 */
[----:B-1----:R-:W-:-:S03]  /*26220*/  IMAD.MOV.U32 R50, RZ, RZ, R24 ;  /* 0x000000ffff327224 */ /* 0x002fc600078e0018 */
[----:B------:R2:W-:Y:S01]  /*26230*/  STL.64 [R1+0x728], R26 ;  /* 0x0007281a01007387 */ /* 0x0005e20000100a00 */
[----:B------:R-:W-:Y:S02]  /*26240*/  IMAD.MOV.U32 R51, RZ, RZ, R25 ;  /* 0x000000ffff337224 */ /* 0x000fe400078e0019 */
[----:B--2---:R-:W-:Y:S01]  /*26250*/  HMMA.16816.F32 R24, R32, R30, R8 ;  /* 0x0000001e2018723c */ /* 0x004fe20000001808 */
[----:B------:R-:W2:Y:S04]  /*26260*/  LDL.LU.64 R8, [R1+0xc0] ;  /* 0x0000c00001087983 */ /* 0x000ea80000300a00 */
[----:B------:R-:W2:Y:S01]  /*26270*/  LDL.LU.64 R10, [R1+0xc8] ;  /* 0x0000c800010a7983 */ /* 0x000ea20000300a00 */
[----:B------:R-:W-:Y:S02]  /*26280*/  F2FP.F16.E4M3.UNPACK_B R36, R36 ;  /* 0x00000024ff24723e */ /* 0x000fe400020006ff */
[----:B------:R-:W-:-:S15]  /*26290*/  F2FP.F16.E4M3.UNPACK_B R37, R37 ;  /* 0x00000025ff25723e */ /* 0x000fde00020006ff */
[----:B------:R-:W-:Y:S04]  /*262a0*/  STL.64 [R1+0x50], R24 ;  /* 0x0000501801007387 */ /* 0x000fe80000100a00 */
[----:B------:R-:W-:Y:S04]  /*262b0*/  STL.64 [R1+0x58], R26 ;  /* 0x0000581a01007387 */ /* 0x000fe80000100a00 */
[----:B------:R-:W0:Y:S01]  /*262c0*/  LDSM.16.M88.4 R24, [R18+UR4+0x1e00] ;  /* 0x001e00041218783b */ /* 0x000e220008000200 */
[----:B---3--:R-:W-:Y:S01]  /*262d0*/  HMMA.16816.F32 R12, R32, R36, R12 ;  /* 0x00000024200c723c */ /* 0x008fe2000000180c */
[----:B------:R-:W-:-:S02]  /*262e0*/  F2FP.F16.E4M3.UNPACK_B R38, R38 ;  /* 0x00000026ff26723e */ /* 0x000fc400020006ff */
[----:B------:R-:W-:Y:S01]  /*262f0*/  F2FP.F16.E4M3.UNPACK_B R39, R21 ;  /* 0x00000015ff27723e */ /* 0x000fe200020006ff */
[----:B------:R-:W-:Y:S04]  /*26300*/  STL.64 [R1+0x1be8], R30 ;  /* 0x001be81e01007387 */ /* 0x000fe80000100a00 */
[----:B------:R-:W-:-:S15]  /*26310*/  STL.64 [R1+0x1be0], R28 ;  /* 0x001be01c01007387 */ /* 0x000fde0000100a00 */
[----:B------:R-:W-:-:S01]  /*26320*/  NOP ;  /* 0x0000000000007918 */ /* 0x000fc20000000000 */
[----:B------:R-:W-:Y:S02]  /*26330*/  IMAD.MOV.U32 R53, RZ, RZ, R12 ;  /* 0x000000ffff357224 */ /* 0x000fe400078e000c */
[----:B------:R-:W-:Y:S01]  /*26340*/  IMAD.MOV.U32 R54, RZ, RZ, R13 ;  /* 0x000000ffff367224 */ /* 0x000fe200078e000d */
[----:B0-----:R-:W-:Y:S04]  /*26350*/  STL.64 [R1+0x730], R24 ;  /* 0x0007301801007387 */ /* 0x001fe80000100a00 */
[----:B------:R-:W-:Y:S04]  /*26360*/  STL.64 [R1+0x738], R26 ;  /* 0x0007381a01007387 */ /* 0x000fe80000100a00 */
[----:B------:R0:W-:Y:S04]  /*26370*/  STL.64 [R1+0x78], R14 ;  /* 0x0000780e01007387 */ /* 0x0001e80000100a00 */
[----:B------:R-:W3:Y:S04]  /*26380*/  LDL.LU.64 R12, [R1+0x470] ;  /* 0x00047000010c7983 */ /* 0x000ee80000300a00 */
[----:B0-----:R-:W3:Y:S04]  /*26390*/  LDL.LU.64 R14, [R1+0x478] ;  /* 0x00047800010e7983 */ /* 0x001ee80000300a00 */
[----:B------:R-:W-:Y:S04]  /*263a0*/  STL [R1+0x1b08], R54 ;  /* 0x001b083601007387 */ /* 0x000fe80000100800 */
[----:B------:R-:W-:Y:S01]  /*263b0*/  STL [R1+0x1b04], R53 ;  /* 0x001b043501007387 */ /* 0x000fe20000100800 */
[----:B--2---:R-:W-:-:S15]  /*263c0*/  HMMA.16816.F32 R8, R32, R38, R8 ;  /* 0x000000262008723c */ /* 0x004fde0000001808 */
[----:B------:R-:W-:-:S08]  /*263d0*/  NOP ;  /* 0x0000000000007918 */ /* 0x000fd00000000000 */
[----:B------:R0:W-:Y:S04]  /*263e0*/  STL [R1+0xa4], R9 ;  /* 0x0000a40901007387 */ /* 0x0001e80000100800 */
[----:B------:R1:W-:Y:S01]  /*263f0*/  STL.64 [R1+0xa8], R10 ;  /* 0x0000a80a01007387 */ /* 0x0003e20000100a00 */
[----:B------:R-:W-:-:S03]  /*26400*/  IMAD.MOV.U32 R55, RZ, RZ, R8 ;  /* 0x000000ffff377224 */ /* 0x000fc600078e0008 */
[----:B0-----:R-:W2:Y:S04]  /*26410*/  LDL.LU.64 R8, [R1+0x480] ;  /* 0x0004800001087983 */ /* 0x001ea80000300a00 */
[----:B-1----:R-:W2:Y:S01]  /*26420*/  LDL.LU.64 R10, [R1+0x488] ;  /* 0x00048800010a7983 */ /* 0x002ea20000300a00 */
[----:B------:R-:W-:Y:S02]  /*26430*/  IMAD.MOV.U32 R3, RZ, RZ, R40 ;  /* 0x000000ffff037224 */ /* 0x000fe400078e0028 */
[----:B------:R-:W-:Y:S01]  /*26440*/  IMAD.MOV.U32 R2, RZ, RZ, R41 ;  /* 0x000000ffff027224 */ /* 0x000fe200078e0029 */
[----:B------:R-:W-:Y:S02]  /*26450*/  F2FP.F16.E4M3.UNPACK_B R40, R17 ;  /* 0x00000011ff28723e */ /* 0x000fe400020006ff */
[----:B------:R-:W-:Y:S01]  /*26460*/  F2FP.F16.E4M3.UNPACK_B R41, R16 ;  /* 0x00000010ff29723e */ /* 0x000fe200020006ff */
[----:B------:R-:W4:Y:S04]  /*26470*/  LDL.LU R60, [R1+0x75c] ;  /* 0x00075c00013c7983 */ /* 0x000f280000300800 */
[----:B------:R-:W4:Y:S04]  /*26480*/  LDL.LU R16, [R1+0x758] ;  /* 0x0007580001107983 */ /* 0x000f280000300800 */
[----:B------:R-:W4:Y:S04]  /*26490*/  LDL.LU R61, [R1+0x764] ;  /* 0x00076400013d7983 */ /* 0x000f280000300800 */
[----:B------:R-:W4:Y:S01]  /*264a0*/  LDL.LU R17, [R1+0x760] ;  /* 0x0007600001117983 */ /* 0x000f220000300800 */
[----:B------:R-:W-:-:S02]  /*264b0*/  F2FP.F16.E4M3.UNPACK_B R42, R7 ;  /* 0x00000007ff2a723e */ /* 0x000fc400020006ff */
[----:B------:R-:W-:Y:S01]  /*264c0*/  F2FP.F16.E4M3.UNPACK_B R43, R6 ;  /* 0x00000006ff2b723e */ /* 0x000fe200020006ff */
[----:B------:R-:W4:Y:S04]  /*264d0*/  LDL.LU R21, [R1+0x76c] ;  /* 0x00076c0001157983 */ /* 0x000f280000300800 */
[----:B------:R-:W4:Y:S04]  /*264e0*/  LDL.LU R18, [R1+0x768] ;  /* 0x0007680001127983 */ /* 0x000f280000300800 */
[----:B------:R-:W-:Y:S04]  /*264f0*/  STL [R1+0x1b0c], R55 ;  /* 0x001b0c3701007387 */ /* 0x000fe80000100800 */
[----:B------:R-:W4:Y:S04]  /*26500*/  LDL.LU R7, [R1+0x774] ;  /* 0x0007740001077983 */ /* 0x000f280000300800 */
[----:B------:R-:W4:Y:S01]  /*26510*/  LDL.LU R6, [R1+0x770] ;  /* 0x0007700001067983 */ /* 0x000f220000300800 */
[----:B---3--:R-:W-:-:S15]  /*26520*/  HMMA.16816.F32 R12, R32, R40, R12 ;  /* 0x00000028200c723c */ /* 0x008fde000000180c */
[----:B------:R-:W-:-:S08]  /*26530*/  NOP ;  /* 0x0000000000007918 */ /* 0x000fd00000000000 */
[----:B------:R0:W-:Y:S04]  /*26540*/  STL.64 [R1+0xc0], R12 ;  /* 0x0000c00c01007387 */ /* 0x0001e80000100a00 */
[----:B------:R1:W-:Y:S01]  /*26550*/  STL [R1+0xc8], R14 ;  /* 0x0000c80e01007387 */ /* 0x0003e20000100800 */
[----:B------:R-:W-:-:S03]  /*26560*/  IMAD.MOV.U32 R52, RZ, RZ, R15 ;  /* 0x000000ffff347224 */ /* 0x000fc600078e000f */
[----:B0-----:R-:W3:Y:S04]  /*26570*/  LDL.LU.64 R12, [R1+0x490] ;  /* 0x00049000010c7983 */ /* 0x001ee80000300a00 */
[----:B-1----:R-:W3:Y:S01]  /*26580*/  LDL.LU.64 R14, [R1+0x498] ;  /* 0x00049800010e7983 */ /* 0x002ee20000300a00 */
[----:B--2---:R-:W-:-:S15]  /*26590*/  HMMA.16816.F32 R8, R32, R42, R8 ;  /* 0x0000002a2008723c */ /* 0x004fde0000001808 */
[----:B------:R-:W-:-:S08]  /*265a0*/  NOP ;  /* 0x0000000000007918 */ /* 0x000fd00000000000 */
[----:B------:R0:W-:Y:S01]  /*265b0*/  STL [R1+0xf0], R8 ;  /* 0x0000f00801007387 */ /* 0x0001e20000100800 */
[----:B------:R-:W-:Y:S02]  /*265c0*/  IMAD.MOV.U32 R55, RZ, RZ, R9 ;  /* 0x000000ffff377224 */ /* 0x000fe400078e0009 */
[----:B------:R-:W-:Y:S02]  /*265d0*/  IMAD.MOV.U32 R54, RZ, RZ, R10 ;  /* 0x000000ffff367224 */ /* 0x000fe400078e000a */
[----:B------:R-:W-:Y:S01]  /*265e0*/  IMAD.MOV.U32 R53, RZ, RZ, R11 ;  /* 0x000000ffff357224 */ /* 0x000fe200078e000b */
[----:B0-----:R-:W2:Y:S04]  /*265f0*/  LDL.LU.64 R8, [R1+0x140] ;  /* 0x0001400001087983 */ /* 0x001ea80000300a00 */
[----:B------:R-:W2:Y:S01]  /*26600*/  LDL.LU.64 R10, [R1+0x148] ;  /* 0x00014800010a7983 */ /* 0x000ea20000300a00 */
[----:B------:R-:W-:-:S02]  /*26610*/  F2FP.F16.E4M3.UNPACK_B R44, R44 ;  /* 0x0000002cff2c723e */ /* 0x000fc400020006ff */
[----:B------:R-:W-:Y:S01]  /*26620*/  F2FP.F16.E4M3.UNPACK_B R45, R45 ;  /* 0x0000002dff2d723e */ /* 0x000fe200020006ff */
[----:B------:R-:W-:Y:S02]  /*26630*/  IMAD.MOV.U32 R4, RZ, RZ, R24 ;  /* 0x000000ffff047224 */ /* 0x000fe400078e0018 */
[----:B------:R-:W-:Y:S02]  /*26640*/  IMAD.MOV.U32 R5, RZ, RZ, R25 ;  /* 0x000000ffff057224 */ /* 0x000fe400078e0019 */
[----:B------:R-:W4:Y:S04]  /*26650*/  LDL.LU.64 R24, [R1+0x160] ;  /* 0x0001600001187983 */ /* 0x000f280000300a00 */
[----:B------:R-:W4:Y:S04]  /*26660*/  LDL.LU.64 R26, [R1+0x168] ;  /* 0x00016800011a7983 */ /* 0x000f280000300a00 */
[----:B------:R-:W-:Y:S04]  /*26670*/  STL.64 [R1+0x1bc8], R42 ;  /* 0x001bc82a01007387 */ /* 0x000fe80000100a00 */
[----:B------:R-:W-:Y:S04]  /*26680*/  STL.64 [R1+0x1bc0], R40 ;  /* 0x001bc02801007387 */ /* 0x000fe80000100a00 */
[----:B------:R-:W-:Y:S04]  /*26690*/  STL.64 [R1+0x1b38], R54 ;  /* 0x001b383601007387 */ /* 0x000fe80000100a00 */
[----:B------:R-:W-:Y:S01]  /*266a0*/  STL.64 [R1+0x1b30], R52 ;  /* 0x001b303401007387 */ /* 0x000fe20000100a00 */
[----:B------:R-:W-:-:S02]  /*266b0*/  IMAD.MOV.U32 R46, RZ, RZ, R48 ;  /* 0x000000ffff2e7224 */ /* 0x000fc400078e0030 */
[----:B------:R-:W-:-:S03]  /*266c0*/  IMAD.MOV.U32 R47, RZ, RZ, R49 ;  /* 0x000000ffff2f7224 */ /* 0x000fc600078e0031 */
[----:B------:R-:W-:Y:S02]  /*266d0*/  F2FP.F16.E4M3.UNPACK_B R46, R46 ;  /* 0x0000002eff2e723e */ /* 0x000fe400020006ff */
[----:B------:R-:W-:Y:S01]  /*266e0*/  F2FP.F16.E4M3.UNPACK_B R47, R47 ;  /* 0x0000002fff2f723e */ /* 0x000fe200020006ff */
[----:B---3--:R-:W-:Y:S01]  /*266f0*/  HMMA.16816.F32 R28, R32, R44, R12 ;  /* 0x0000002c201c723c */ /* 0x008fe2000000180c */
[----:B------:R-:W3:Y:S04]  /*26700*/  LDL.LU.64 R12, [R1+0x1a0] ;  /* 0x0001a000010c7983 */ /* 0x000ee80000300a00 */
[----:B------:R-:W3:-:S15]  /*26710*/  LDL.LU.64 R14, [R1+0x1a8] ;  /* 0x0001a800010e7983 */ /* 0x000ede0000300a00 */
[----:B------:R-:W-:-:S03]  /*26720*/  NOP ;  /* 0x0000000000007918 */ /* 0x000fc60000000000 */
[----:B------:R-:W-:Y:S04]  /*26730*/  STL.64 [R1+0x110], R28 ;  /* 0x0001101c01007387 */ /* 0x000fe80000100a00 */
[----:B------:R-:W-:Y:S04]  /*26740*/  STL.64 [R1+0x118], R30 ;  /* 0x0001181e01007387 */ /* 0x000fe80000100a00 */
[----:B------:R-:W-:Y:S04]  /*26750*/  STL.64 [R1+0x1bb8], R46 ;  /* 0x001bb82e01007387 */ /* 0x000fe80000100a00 */
[----:B------:R-:W-:Y:S01]  /*26760*/  STL.64 [R1+0x1bb0], R44 ;  /* 0x001bb02c01007387 */ /* 0x000fe20000100a00 */
[----:B--2---:R-:W-:-:S15]  /*26770*/  HMMA.16816.F32 R8, R32, R46, R8 ;  /* 0x0000002e2008723c */ /* 0x004fde0000001808 */
[----:B------:R-:W-:-:S08]  /*26780*/  NOP ;  /* 0x0000000000007918 */ /* 0x000fd00000000000 */
[----:B------:R0:W-:Y:S04]  /*26790*/  STL.64 [R1+0x140], R8 ;  /* 0x0001400801007387 */ /* 0x0001e80000100a00 */
[----:B------:R1:W-:Y:S04]  /*267a0*/  STL.64 [R1+0x148], R10 ;  /* 0x0001480a01007387 */ /* 0x0003e80000100a00 */
[----:B0-----:R-:W2:Y:S04]  /*267b0*/  LDL.LU.64 R8, [R1+0x4c0] ;  /* 0x0004c00001087983 */ /* 0x001ea80000300a00 */
[----:B-1----:R-:W2:Y:S01]  /*267c0*/  LDL.LU.64 R10, [R1+0x4c8] ;  /* 0x0004c800010a7983 */ /* 0x002ea20000300a00 */
[----:B------:R-:W-:-:S02]  /*267d0*/  IMAD.MOV.U32 R48, RZ, RZ, R56 ;  /* 0x000000ffff307224 */ /* 0x000fc400078e0038 */
[----:B------:R-:W-:Y:S02]  /*267e0*/  IMAD.MOV.U32 R49, RZ, RZ, R57 ;  /* 0x000000ffff317224 */ /* 0x000fe400078e0039 */
[----:B----4-:R-:W-:Y:S01]  /*267f0*/  IMAD R18, R18, 0x100, R21 ;  /* 0x0000010012127824 */ /* 0x010fe200078e0215 */
[----:B------:R-:W-:Y:S02]  /*26800*/  F2FP.F16.E4M3.UNPACK_B R20, R20 ;  /* 0x00000014ff14723e */ /* 0x000fe400020006ff */
[----:B------:R-:W-:Y:S02]  /*26810*/  F2FP.F16.E4M3.UNPACK_B R48, R48 ;  /* 0x00000030ff30723e */ /* 0x000fe400020006ff */
[----:B------:R-:W-:Y:S02]  /*26820*/  F2FP.F16.E4M3.UNPACK_B R49, R49 ;  /* 0x00000031ff31723e */ /* 0x000fe400020006ff */
[----:B------:R-:W-:-:S05]  /*26830*/  F2FP.F16.E4M3.UNPACK_B R21, R19 ;  /* 0x00000013ff15723e */ /* 0x000fca00020006ff */
[C---:B------:R-:W-:Y:S06]  /*26840*/  HMMA.16816.F32 R24, R32.reuse, R48, R24 ;  /* 0x000000302018723c */ /* 0x040fec0000001818 */
[----:B---3--:R-:W-:Y:S01]  /*26850*/  HMMA.16816.F32 R12, R32, R20, R12 ;  /* 0x00000014200c723c */ /* 0x008fe2000000180c */
[----:B------:R-:W-:Y:S01]  /*26860*/  IMAD R19, R6, 0x100, R7 ;  /* 0x0000010006137824 */ /* 0x000fe200078e0207 */
[----:B------:R-:W-:-:S15]  /*26870*/  F2FP.F16.E4M3.UNPACK_B R6, R3 ;  /* 0x00000003ff06723e */ /* 0x000fde00020006ff */
[----:B------:R0:W-:Y:S04]  /*26880*/  STL.64 [R1+0x160], R24 ;  /* 0x0001601801007387 */ /* 0x0001e80000100a00 */
[----:B------:R1:W-:Y:S04]  /*26890*/  STL.64 [R1+0x168], R26 ;  /* 0x0001681a01007387 */ /* 0x0003e80000100a00 */
[----:B------:R-:W-:Y:S04]  /*268a0*/  STL.64 [R1+0x1a0], R12 ;  /* 0x0001a00c01007387 */ /* 0x000fe80000100a00 */
[----:B------:R-:W-:Y:S04]  /*268b0*/  STL.64 [R1+0x1a8], R14 ;  /* 0x0001a80e01007387 */ /* 0x000fe80000100a00 */
[----:B------:R-:W-:Y:S04]  /*268c0*/  STL [R1+0x1ad0], R50 ;  /* 0x001ad03201007387 */ /* 0x000fe80000100800 */
[----:B------:R-:W-:Y:S04]  /*268d0*/  STL [R1+0x1ad4], R51 ;  /* 0x001ad43301007387 */ /* 0x000fe80000100800 */
[----:B------:R-:W3:Y:S04]  /*268e0*/  LDL.LU.64 R28, [R1+0x4b0] ;  /* 0x0004b000011c7983 */ /* 0x000ee80000300a00 */
[----:B------:R-:W3:Y:S01]  /*268f0*/  LDL.LU.64 R30, [R1+0x4b8] ;  /* 0x0004b800011e7983 */ /* 0x000ee20000300a00 */
[----:B------:R-:W-:-:S07]  /*26900*/  F2FP.F16.E4M3.UNPACK_B R7, R2 ;  /* 0x00000002ff07723e */ /* 0x000fce00020006ff */
[----:B--2---:R-:W-:-:S15]  /*26910*/  HMMA.16816.F32 R8, R32, R6, R8 ;  /* 0x000000062008723c */ /* 0x004fde0000001808 */
[----:B------:R-:W-:-:S08]  /*26920*/  NOP ;  /* 0x0000000000007918 */ /* 0x000fd00000000000 */
[----:B------:R2:W-:Y:S04]  /*26930*/  STL.64 [R1+0x3f0], R8 ;  /* 0x0003f00801007387 */ /* 0x0005e80000100a00 */
[----:B------:R4:W-:Y:S04]  /*26940*/  STL.64 [R1+0x3f8], R10 ;  /* 0x0003f80a01007387 */ /* 0x0009e80000100a00 */
[----:B0-----:R-:W3:Y:S04]  /*26950*/  LDL.LU.64 R24, [R1+0x4a0] ;  /* 0x0004a00001187983 */ /* 0x001ee80000300a00 */
[----:B-1----:R-:W3:Y:S01]  /*26960*/  LDL.LU.64 R26, [R1+0x4a8] ;  /* 0x0004a800011a7983 */ /* 0x002ee20000300a00 */
[----:B------:R-:W-:-:S02]  /*26970*/  F2FP.F16.E4M3.UNPACK_B R2, R50 ;  /* 0x00000032ff02723e */ /* 0x000fc400020006ff */
[----:B------:R-:W-:Y:S01]  /*26980*/  F2FP.F16.E4M3.UNPACK_B R3, R51 ;  /* 0x00000033ff03723e */ /* 0x000fe200020006ff */
[----:B--2---:R-:W2:Y:S04]  /*26990*/  LDL.LU.64 R8, [R1+0x370] ;  /* 0x0003700001087983 */ /* 0x004ea80000300a00 */
[----:B----4-:R-:W2:Y:S04]  /*269a0*/  LDL.LU.64 R10, [R1+0x378] ;  /* 0x00037800010a7983 */ /* 0x010ea80000300a00 */
[----:B------:R-:W4:Y:S04]  /*269b0*/  LDL.LU.64 R40, [R1+0x360] ;  /* 0x0003600001287983 */ /* 0x000f280000300a00 */
[----:B------:R-:W4:Y:S04]  /*269c0*/  LDL.LU.64 R42, [R1+0x368] ;  /* 0x00036800012a7983 */ /* 0x000f280000300a00 */
[----:B------:R-:W4:Y:S04]  /*269d0*/  LDL.LU.64 R52, [R1+0x350] ;  /* 0x0003500001347983 */ /* 0x000f280000300a00 */
[----:B------:R-:W4:Y:S04]  /*269e0*/  LDL.LU.64 R54, [R1+0x358] ;  /* 0x0003580001367983 */ /* 0x000f280000300a00 */
[----:B------:R-:W4:Y:S04]  /*269f0*/  LDL.LU.64 R44, [R1+0x340] ;  /* 0x00034000012c7983 */ /* 0x000f280000300a00 */
[----:B------:R-:W4:Y:S04]  /*26a00*/  LDL.LU.64 R46, [R1+0x348] ;  /* 0x00034800012e7983 */ /* 0x000f280000300a00 */
[----:B------:R-:W4:Y:S01]  /*26a10*/  LDL.LU R15, [R1+0x794] ;  /* 0x00079400010f7983 */ /* 0x000f220000300800 */
[----:B---3--:R-:W-:Y:S03]  /*26a20*/  HMMA.16816.F32 R28, R32, R2, R28 ;  /* 0x00000002201c723c */ /* 0x008fe6000000181c */
[----:B------:R-:W3:Y:S04]  /*26a30*/  LDL.LU R57, [R1+0x790] ;  /* 0x0007900001397983 */ /* 0x000ee80000300800 */
[----:B------:R-:W3:Y:S04]  /*26a40*/  LDL.LU R56, [R1+0x79c] ;  /* 0x00079c0001387983 */ /* 0x000ee80000300800 */
[----:B------:R-:W3:Y:S01]  /*26a50*/  LDL.LU R58, [R1+0x798] ;  /* 0x00079800013a7983 */ /* 0x000ee20000300800 */
[----:B------:R-:W-:-:S03]  /*26a60*/  IMAD R16, R16, 0x100, R60 ;  /* 0x0000010010107824 */ /* 0x000fc600078e023c */
[----:B------:R-:W3:Y:S04]  /*26a70*/  LDL.LU R59, [R1+0x7a4] ;  /* 0x0007a400013b7983 */ /* 0x000ee80000300800 */
[----:B------:R-:W3:Y:S01]  /*26a80*/  LDL.LU R60, [R1+0x7a0] ;  /* 0x0007a000013c7983 */ /* 0x000ee20000300800 */
[----:B------:R-:W-:-:S03]  /*26a90*/  F2FP.F16.E4M3.UNPACK_B R4, R4 ;  /* 0x00000004ff04723e */ /* 0x000fc600020006ff */
[----:B------:R-:W-:Y:S04]  /*26aa0*/  STL.64 [R1+0x3e0], R28 ;  /* 0x0003e01c01007387 */ /* 0x000fe80000100a00 */
[----:B------:R0:W-:Y:S04]  /*26ab0*/  STL.64 [R1+0x3e8], R30 ;  /* 0x0003e81e01007387 */ /* 0x0001e80000100a00 */
[----:B0-----:R-:W3:Y:S04]  /*26ac0*/  LDL.LU.64 R30, [R1+0x1be8] ;  /* 0x001be800011e7983 */ /* 0x001ee80000300a00 */
[----:B------:R-:W4:Y:S01]  /*26ad0*/  LDL.LU.64 R28, [R1+0x1be0] ;  /* 0x001be000011c7983 */ /* 0x000f220000300a00 */
[----:B------:R-:W-:Y:S01]  /*26ae0*/  F2FP.F16.E4M3.UNPACK_B R5, R5 ;  /* 0x00000005ff05723e */ /* 0x000fe200020006ff */
[----:B------:R-:W-:-:S06]  /*26af0*/  IMAD R17, R17, 0x100, R61 ;  /* 0x0000010011117824 */ /* 0x000fcc00078e023d */
[----:B------:R-:W-:Y:S01]  /*26b00*/  HMMA.16816.F32 R32, R32, R4, R24 ;  /* 0x000000042020723c */ /* 0x000fe20000001818 */
[----:B------:R-:W3:Y:S04]  /*26b10*/  LDL.LU.64 R26, [R1+0x1bd8] ;  /* 0x001bd800011a7983 */ /* 0x000ee80000300a00 */
[----:B------:R-:W3:Y:S01]  /*26b20*/  LDL.LU.64 R24, [R1+0x1bd0] ;  /* 0x001bd00001187983 */ /* 0x000ee20000300a00 */
[----:B------:R-:W-:Y:S02]  /*26b30*/  F2FP.F16.E4M3.UNPACK_B R16, R16 ;  /* 0x00000010ff10723e */ /* 0x000fe400020006ff */
[----:B------:R-:W-:Y:S02]  /*26b40*/  F2FP.F16.E4M3.UNPACK_B R17, R17 ;  /* 0x00000011ff11723e */ /* 0x000fe400020006ff */
[----:B------:R-:W-:-:S02]  /*26b50*/  F2FP.F16.E4M3.UNPACK_B R18, R18 ;  /* 0x00000012ff12723e */ /* 0x000fc400020006ff */
[----:B------:R-:W-:-:S11]  /*26b60*/  F2FP.F16.E4M3.UNPACK_B R19, R19 ;  /* 0x00000013ff13723e */ /* 0x000fd600020006ff */
[----:B------:R2:W-:Y:S01]  /*26b70*/  STL.64 [R1+0x380], R32 ;  /* 0x0003802001007387 */ /* 0x0005e20000100a00 */
[----:B------:R-:W-:Y:S02]  /*26b80*/  IMAD.MOV.U32 R51, RZ, RZ, R34 ;  /* 0x000000ffff337224 */ /* 0x000fe400078e0022 */
[----:B------:R-:W-:Y:S02]  /*26b90*/  IMAD.MOV.U32 R50, RZ, RZ, R35 ;  /* 0x000000ffff327224 */ /* 0x000fe400078e0023 */
[----:B--2---:R-:W-:Y:S01]  /*26ba0*/  HMMA.16816.F32 R32, R16, R22, R8 ;  /* 0x000000161020723c */ /* 0x004fe20000001808 */
[----:B------:R-:W2:Y:S04]  /*26bb0*/  LDL.LU.64 R8, [R1+0x320] ;  /* 0x0003200001087983 */ /* 0x000ea80000300a00 */
[----:B------:R-:W2:-:S15]  /*26bc0*/  LDL.LU.64 R10, [R1+0x328] ;  /* 0x00032800010a7983 */ /* 0x000e9e0000300a00 */
[----:B------:R-:W-:-:S03]  /*26bd0*/  NOP ;  /* 0x0000000000007918 */ /* 0x000fc60000000000 */
[----:B------:R-:W-:Y:S04]  /*26be0*/  STL.64 [R1+0x370], R32 ;  /* 0x0003702001007387 */ /* 0x000fe80000100a00 */
[----:B------:R4:W-:Y:S02]  /*26bf0*/  STL.64 [R1+0x378], R34 ;  /* 0x0003782201007387 */ /* 0x0009e40000100a00 */
[----:B----4-:R-:W-:Y:S02]  /*26c00*/  HMMA.16816.F32 R32, R16, R28, R40 ;  /* 0x0000001c1020723c */ /* 0x010fe40000001828 */
[----:B------:R-:W4:Y:S04]  /*26c10*/  LDL.LU.64 R40, [R1+0x310] ;  /* 0x0003100001287983 */ /* 0x000f280000300a00 */
[----:B------:R-:W4:-:S15]  /*26c20*/  LDL.LU.64 R42, [R1+0x318] ;  /* 0x00031800012a7983 */ /* 0x000f1e0000300a00 */
[----:B------:R-:W-:-:S02]  /*26c30*/  NOP ;  /* 0x0000000000007918 */ /* 0x000fc40000000000 */
[----:B------:R-:W-:Y:S04]  /*26c40*/  STL.64 [R1+0x360], R32 ;  /* 0x0003602001007387 */ /* 0x000fe80000100a00 */
[----:B------:R0:W-:Y:S01]  /*26c50*/  STL.64 [R1+0x368], R34 ;  /* 0x0003682201007387 */ /* 0x0001e20000100a00 */
[C---:B---3--:R-:W-:Y:S06]  /*26c60*/  HMMA.16816.F32 R52, R16.reuse, R24, R52 ;  /* 0x000000181034723c */ /* 0x048fec0000001834 */
[----:B0-----:R-:W-:Y:S01]  /*26c70*/  HMMA.16816.F32 R32, R16, R26, R44 ;  /* 0x0000001a1020723c */ /* 0x001fe2000000182c */
[----:B------:R-:W3:-:S15]  /*26c80*/  LDL.LU.64 R44, [R1+0x300] ;  /* 0x00030000012c7983 */ /* 0x000ede0000300a00 */
[----:B------:R-:W-:-:S01]  /*26c90*/  NOP ;  /* 0x0000000000007918 */ /* 0x000fc20000000000 */
[----:B------:R0:W-:Y:S04]  /*26ca0*/  STL.64 [R1+0x350], R52 ;  /* 0x0003503401007387 */ /* 0x0001e80000100a00 */
[----:B------:R1:W-:Y:S04]  /*26cb0*/  STL.64 [R1+0x358], R54 ;  /* 0x0003583601007387 */ /* 0x0003e80000100a00 */
[----:B------:R-:W3:Y:S04]  /*26cc0*/  LDL.LU.64 R46, [R1+0x308] ;  /* 0x00030800012e7983 */ /* 0x000ee80000300a00 */
[----:B------:R2:W-:Y:S04]  /*26cd0*/  STL.64 [R1+0x340], R32 ;  /* 0x0003402001007387 */ /* 0x0005e80000100a00 */
[----:B------:R2:W-:Y:S04]  /*26ce0*/  STL.64 [R1+0x348], R34 ;  /* 0x0003482201007387 */ /* 0x0005e80000100a00 */
[----:B0-----:R-:W3:Y:S04]  /*26cf0*/  LDL.LU.64 R52, [R1+0x2e0] ;  /* 0x0002e00001347983 */ /* 0x001ee80000300a00 */
[----:B-1----:R-:W3:Y:S04]  /*26d00*/  LDL.LU.64 R54, [R1+0x2e8] ;  /* 0x0002e80001367983 */ /* 0x002ee80000300a00 */
[----:B--2---:R-:W2:Y:S04]  /*26d10*/  LDL.LU.64 R32, [R1+0x2d0] ;  /* 0x0002d00001207983 */ /* 0x004ea80000300a00 */
[----:B------:R-:W2:Y:S04]  /*26d20*/  LDL.LU.64 R34, [R1+0x2d8] ;  /* 0x0002d80001227983 */ /* 0x000ea80000300a00 */
[----:B------:R-:W-:Y:S04]  /*26d30*/  STL.64 [R1+0x1ba8], R26 ;  /* 0x001ba81a01007387 */ /* 0x000fe80000100a00 */
[----:B------:R0:W-:Y:S04]  /*26d40*/  STL.64 [R1+0x1ba0], R24 ;  /* 0x001ba01801007387 */ /* 0x0001e80000100a00 */
[----:B0-----:R-:W3:Y:S04]  /*26d50*/  LDL.LU.64 R24, [R1+0x330] ;  /* 0x0003300001187983 */ /* 0x001ee80000300a00 */
[----:B------:R-:W3:Y:S01]  /*26d60*/  LDL.LU.64 R26, [R1+0x338] ;  /* 0x00033800011a7983 */ /* 0x000ee20000300a00 */
[C---:B------:R-:W-:Y:S06]  /*26d70*/  HMMA.16816.F32 R8, R16.reuse, R36, R8 ;  /* 0x000000241008723c */ /* 0x040fec0000001808 */
[C---:B----4-:R-:W-:Y:S06]  /*26d80*/  HMMA.16816.F32 R40, R16.reuse, R38, R40 ;  /* 0x000000261028723c */ /* 0x050fec0000001828 */
[----:B---3--:R-:W-:-:S15]  /*26d90*/  HMMA.16816.F32 R24, R16, R30, R24 ;  /* 0x0000001e1018723c */ /* 0x008fde0000001818 */
[----:B------:R-:W-:-:S08]  /*26da0*/  NOP ;  /* 0x0000000000007918 */ /* 0x000fd00000000000 */
[----:B------:R0:W-:Y:S04]  /*26db0*/  STL.64 [R1+0x330], R24 ;  /* 0x0003301801007387 */ /* 0x0001e80000100a00 */
[----:B------:R1:W-:Y:S04]  /*26dc0*/  STL.64 [R1+0x338], R26 ;  /* 0x0003381a01007387 */ /* 0x0003e80000100a00 */
[----:B0-----:R-:W3:Y:S04]  /*26dd0*/  LDL.LU.64 R24, [R1+0x2c0] ;  /* 0x0002c00001187983 */ /* 0x001ee80000300a00 */
[----:B-1----:R-:W3:Y:S04]  /*26de0*/  LDL.LU.64 R26, [R1+0x2c8] ;  /* 0x0002c800011a7983 */ /* 0x002ee80000300a00 */
[----:B------:R0:W-:Y:S04]  /*26df0*/  STL.64 [R1+0x320], R8 ;  /* 0x0003200801007387 */ /* 0x0001e80000100a00 */
[----:B------:R1:W-:Y:S04]  /*26e00*/  STL.64 [R1+0x328], R10 ;  /* 0x0003280a01007387 */ /* 0x0003e80000100a00 */
[----:B0-----:R-:W4:Y:S04]  /*26e10*/  LDL.LU.64 R8, [R1+0x2b0] ;  /* 0x0002b00001087983 */ /* 0x001f280000300a00 */
[----:B-1----:R-:W4:Y:S04]  /*26e20*/  LDL.LU.64 R10, [R1+0x2b8] ;  /* 0x0002b800010a7983 */ /* 0x002f280000300a00 */
[----:B------:R-:W-:Y:S04]  /*26e30*/  STL.64 [R1+0x310], R40 ;  /* 0x0003102801007387 */ /* 0x000fe80000100a00 */
[----:B------:R0:W-:Y:S04]  /*26e40*/  STL.64 [R1+0x318], R42 ;  /* 0x0003182a01007387 */ /* 0x0001e80000100a00 */
[----:B0-----:R-:W2:Y:S04]  /*26e50*/  LDL.LU.64 R42, [R1+0x1bc8] ;  /* 0x001bc800012a7983 */ /* 0x001ea80000300a00 */
[----:B------:R-:W3:Y:S04]  /*26e60*/  LDL.LU.64 R40, [R1+0x1bc0] ;  /* 0x001bc00001287983 */ /* 0x000ee80000300a00 */
[----:B------:R-:W-:Y:S04]  /*26e70*/  STL.64 [R1+0x1b98], R38 ;  /* 0x001b982601007387 */ /* 0x000fe80000100a00 */
[----:B------:R0:W-:Y:S04]  /*26e80*/  STL.64 [R1+0x1b90], R36 ;  /* 0x001b902401007387 */ /* 0x0001e80000100a00 */
[----:B0-----:R-:W2:Y:S04]  /*26e90*/  LDL.LU.64 R36, [R1+0x2f0] ;  /* 0x0002f00001247983 */ /* 0x001ea80000300a00 */
[----:B------:R-:W2:Y:S01]  /*26ea0*/  LDL.LU.64 R38, [R1+0x2f8] ;  /* 0x0002f80001267983 */ /* 0x000ea20000300a00 */
[----:B---3--:R-:W-:-:S15]  /*26eb0*/  HMMA.16816.F32 R44, R16, R40, R44 ;  /* 0x00000028102c723c */ /* 0x008fde000000182c */
[----:B------:R-:W-:-:S08]  /*26ec0*/  NOP ;  /* 0x0000000000007918 */ /* 0x000fd00000000000 */
[----:B------:R-:W-:Y:S04]  /*26ed0*/  STL.64 [R1+0x300], R44 ;  /* 0x0003002c01007387 */ /* 0x000fe80000100a00 */
[----:B------:R0:W-:Y:S04]  /*26ee0*/  STL.64 [R1+0x308], R46 ;  /* 0x0003082e01007387 */ /* 0x0001e80000100a00 */
[----:B0-----:R-:W3:Y:S04]  /*26ef0*/  LDL.LU.64 R46, [R1+0x1bb8] ;  /* 0x001bb800012e7983 */ /* 0x001ee80000300a00 */
[----:B------:R-:W4:Y:S01]  /*26f00*/  LDL.LU.64 R44, [R1+0x1bb0] ;  /* 0x001bb000012c7983 */ /* 0x000f220000300a00 */
[C---:B--2---:R-:W-:Y:S03]  /*26f10*/  HMMA.16816.F32 R36, R16.reuse, R42, R36 ;  /* 0x0000002a1024723c */ /* 0x044fe60000001824 */
[----:B------:R-:W2:Y:S04]  /*26f20*/  LDL.LU R14, [R1+0x7ac] ;  /* 0x0007ac00010e7983 */ /* 0x000ea80000300800 */
[----:B------:R-:W2:Y:S04]  /*26f30*/  LDL.LU R61, [R1+0x7a8] ;  /* 0x0007a800013d7983 */ /* 0x000ea80000300800 */
[----:B------:R-:W-:Y:S04]  /*26f40*/  STL.64 [R1+0x1b78], R42 ;  /* 0x001b782a01007387 */ /* 0x000fe80000100a00 */
[----:B------:R-:W-:Y:S01]  /*26f50*/  STL.64 [R1+0x1b70], R40 ;  /* 0x001b702801007387 */ /* 0x000fe20000100a00 */
[C---:B------:R-:W-:Y:S07]  /*26f60*/  HMMA.16816.F32 R24, R16.reuse, R48, R24 ;  /* 0x000000301018723c */ /* 0x040fee0000001818 */
[----:B------:R-:W-:Y:S04]  /*26f70*/  STL.64 [R1+0x2f0], R36 ;  /* 0x0002f02401007387 */ /* 0x000fe80000100a00 */
[----:B------:R4:W-:Y:S02]  /*26f80*/  STL.64 [R1+0x2f8], R38 ;  /* 0x0002f82601007387 */ /* 0x0009e40000100a00 */
[C---:B----4-:R-:W-:Y:S06]  /*26f90*/  HMMA.16816.F32 R36, R16.reuse, R44, R52 ;  /* 0x0000002c1024723c */ /* 0x050fec0000001834 */
[C---:B---3--:R-:W-:Y:S06]  /*26fa0*/  HMMA.16816.F32 R32, R16.reuse, R46, R32 ;  /* 0x0000002e1020723c */ /* 0x048fec0000001820 */
[----:B------:R-:W-:Y:S11]  /*26fb0*/  STL.64 [R1+0x1b88], R46 ;  /* 0x001b882e01007387 */ /* 0x000ff60000100a00 */
[----:B------:R-:W-:Y:S04]  /*26fc0*/  STL.64 [R1+0x2e0], R36 ;  /* 0x0002e02401007387 */ /* 0x000fe80000100a00 */
[----:B------:R-:W-:Y:S04]  /*26fd0*/  STL.64 [R1+0x2e8], R38 ;  /* 0x0002e82601007387 */ /* 0x000fe80000100a00 */
[----:B------:R-:W-:Y:S04]  /*26fe0*/  STL.64 [R1+0x1b80], R44 ;  /* 0x001b802c01007387 */ /* 0x000fe80000100a00 */
[----:B------:R-:W-:Y:S04]  /*26ff0*/  STL.64 [R1+0x2d0], R32 ;  /* 0x0002d02001007387 */ /* 0x000fe80000100a00 */
[----:B------:R-:W-:Y:S04]  /*27000*/  STL.64 [R1+0x2d8], R34 ;  /* 0x0002d82201007387 */ /* 0x000fe80000100a00 */
[----:B------:R-:W-:Y:S04]  /*27010*/  STL.64 [R1+0x2c0], R24 ;  /* 0x0002c01801007387 */ /* 0x000fe80000100a00 */
[----:B------:R0:W-:Y:S02]  /*27020*/  STL.64 [R1+0x2c8], R26 ;  /* 0x0002c81a01007387 */ /* 0x0001e40000100a00 */
[----:B0-----:R-:W-:Y:S02]  /*27030*/  HMMA.16816.F32 R24, R16, R20, R8 ;  /* 0x000000141018723c */ /* 0x001fe40000001808 */
[----:B------:R-:W3:-:S15]  /*27040*/  LDL.LU.64 R8, [R1+0x3d0] ;  /* 0x0003d00001087983 */ /* 0x000ede0000300a00 */
[----:B------:R-:W-:-:S06]  /*27050*/  NOP ;  /* 0x0000000000007918 */ /* 0x000fcc0000000000 */
[----:B------:R0:W-:Y:S04]  /*27060*/  STL.64 [R1+0x2b0], R24 ;  /* 0x0002b01801007387 */ /* 0x0001e80000100a00 */
[----:B------:R1:W-:Y:S04]  /*27070*/  STL.64 [R1+0x2b8], R26 ;  /* 0x0002b81a01007387 */ /* 0x0003e80000100a00 */
[----:B------:R-:W3:Y:S04]  /*27080*/  LDL.LU.64 R10, [R1+0x3d8] ;  /* 0x0003d800010a7983 */ /* 0x000ee80000300a00 */
[----:B0-----:R-:W4:Y:S04]  /*27090*/  LDL.LU.64 R24, [R1+0x3c0] ;  /* 0x0003c00001187983 */ /* 0x001f280000300a00 */
[----:B-1----:R-:W4:Y:S04]  /*270a0*/  LDL.LU.64 R26, [R1+0x3c8] ;  /* 0x0003c800011a7983 */ /* 0x002f280000300a00 */
[----:B------:R-:W4:Y:S04]  /*270b0*/  LDL.LU.64 R52, [R1+0x2a0] ;  /* 0x0002a00001347983 */ /* 0x000f280000300a00 */
[----:B------:R-:W4:Y:S04]  /*270c0*/  LDL.LU.64 R54, [R1+0x2a8] ;  /* 0x0002a80001367983 */ /* 0x000f280000300a00 */
[----:B------:R-:W4:Y:S04]  /*270d0*/  LDL.LU.64 R44, [R1+0x290] ;  /* 0x00029000012c7983 */ /* 0x000f280000300a00 */
[----:B------:R-:W4:Y:S04]  /*270e0*/  LDL.LU.64 R46, [R1+0x298] ;  /* 0x00029800012e7983 */ /* 0x000f280000300a00 */
[----:B------:R-:W4:Y:S04]  /*270f0*/  LDL.LU.64 R36, [R1+0x280] ;  /* 0x0002800001247983 */ /* 0x000f280000300a00 */
[----:B------:R-:W4:Y:S01]  /*27100*/  LDL.LU.64 R38, [R1+0x288] ;  /* 0x0002880001267983 */ /* 0x000f220000300a00 */
[----:B------:R-:W-:-:S02]  /*27110*/  IMAD R32, R57, 0x100, R15 ;  /* 0x0000010039207824 */ /* 0x000fc400078e020f */
[----:B------:R-:W-:Y:S02]  /*27120*/  IMAD R33, R58, 0x100, R56 ;  /* 0x000001003a217824 */ /* 0x000fe400078e0238 */
[----:B------:R-:W-:Y:S02]  /*27130*/  IMAD R34, R60, 0x100, R59 ;  /* 0x000001003c227824 */ /* 0x000fe400078e023b */
[----:B--2---:R-:W-:Y:S01]  /*27140*/  IMAD R35, R61, 0x100, R14 ;  /* 0x000001003d237824 */ /* 0x004fe200078e020e */
[----:B------:R-:W2:Y:S01]  /*27150*/  LDL.LU.64 R40, [R1+0x270] ;  /* 0x0002700001287983 */ /* 0x000ea20000300a00 */
[----:B------:R-:W-:Y:S02]  /*27160*/  F2FP.F16.E4M3.UNPACK_B R32, R32 ;  /* 0x00000020ff20723e */ /* 0x000fe400020006ff */
[----:B------:R-:W-:Y:S02]  /*27170*/  F2FP.F16.E4M3.UNPACK_B R33, R33 ;  /* 0x00000021ff21723e */ /* 0x000fe400020006ff */
[----:B------:R-:W-:-:S02]  /*27180*/  F2FP.F16.E4M3.UNPACK_B R34, R34 ;  /* 0x00000022ff22723e */ /* 0x000fc400020006ff */
[----:B------:R-:W-:Y:S01]  /*27190*/  F2FP.F16.E4M3.UNPACK_B R35, R35 ;  /* 0x00000023ff23723e */ /* 0x000fe200020006ff */
[----:B------:R-:W2:Y:S04]  /*271a0*/  LDL.LU.64 R42, [R1+0x278] ;  /* 0x00027800012a7983 */ /* 0x000ea80000300a00 */
[----:B------:R-:W2:Y:S04]  /*271b0*/  LDL.LU R15, [R1+0x7b4] ;  /* 0x0007b400010f7983 */ /* 0x000ea80000300800 */
[----:B------:R-:W2:Y:S04]  /*271c0*/  LDL.LU R57, [R1+0x7b0] ;  /* 0x0007b00001397983 */ /* 0x000ea80000300800 */
[----:B------:R-:W2:Y:S04]  /*271d0*/  LDL.LU R56, [R1+0x7bc] ;  /* 0x0007bc0001387983 */ /* 0x000ea80000300800 */
[----:B------:R-:W2:Y:S04]  /*271e0*/  LDL.LU R58, [R1+0x7b8] ;  /* 0x0007b800013a7983 */ /* 0x000ea80000300800 */
[----:B------:R-:W2:Y:S04]  /*271f0*/  LDL.LU R59, [R1+0x7c4] ;  /* 0x0007c400013b7983 */ /* 0x000ea80000300800 */
[----:B------:R-:W2:Y:S04]  /*27200*/  LDL.LU R60, [R1+0x7c0] ;  /* 0x0007c000013c7983 */ /* 0x000ea80000300800 */
[----:B------:R-:W2:Y:S01]  /*27210*/  LDL.LU R61, [R1+0x7cc] ;  /* 0x0007cc00013d7983 */ /* 0x000ea20000300800 */
[C---:B---3--:R-:W-:Y:S06]  /*27220*/  HMMA.16816.F32 R8, R16.reuse, R6, R8 ;  /* 0x000000061008723c */ /* 0x048fec0000001808 */
[C---:B----4-:R-:W-:Y:S06]  /*27230*/  HMMA.16816.F32 R24, R16.reuse, R2, R24 ;  /* 0x000000021018723c */ /* 0x050fec0000001818 */
[----:B------:R-:W-:Y:S06]  /*27240*/  HMMA.16816.F32 R52, R16, R4, R52 ;  /* 0x000000041034723c */ /* 0x000fec0000001834 */
[C---:B------:R-:W-:Y:S05]  /*27250*/  HMMA.16816.F32 R44, R32.reuse, R22, R44 ;  /* 0x00000016202c723c */ /* 0x040fea000000182c */
[----:B------:R0:W-:Y:S04]  /*27260*/  STL.64 [R1+0x3d0], R8 ;  /* 0x0003d00801007387 */ /* 0x0001e80000100a00 */
[----:B------:R1:W-:Y:S04]  /*27270*/  STL.64 [R1+0x3d8], R10 ;  /* 0x0003d80a01007387 */ /* 0x0003e80000100a00 */
[----:B0-----:R-:W3:Y:S04]  /*27280*/  LDL.LU.64 R8, [R1+0x260] ;  /* 0x0002600001087983 */ /* 0x001ee80000300a00 */
[----:B-1----:R-:W3:Y:S04]  /*27290*/  LDL.LU.64 R10, [R1+0x268] ;  /* 0x00026800010a7983 */ /* 0x002ee80000300a00 */
[----:B------:R-:W-:Y:S04]  /*272a0*/  STL.64 [R1+0x3c0], R24 ;  /* 0x0003c01801007387 */ /* 0x000fe80000100a00 */
[----:B------:R0:W-:Y:S04]  /*272b0*/  STL.64 [R1+0x3c8], R26 ;  /* 0x0003c81a01007387 */ /* 0x0001e80000100a00 */
[----:B0-----:R-:W3:Y:S04]  /*272c0*/  LDL.LU.64 R26, [R1+0x1ba8] ;  /* 0x001ba800011a7983 */ /* 0x001ee80000300a00 */
[----:B------:R-:W2:Y:S04]  /*272d0*/  LDL.LU.64 R24, [R1+0x1ba0] ;  /* 0x001ba00001187983 */ /* 0x000ea80000300a00 */
[----:B------:R-:W-:Y:S01]  /*272e0*/  STL.64 [R1+0x2a0], R52 ;  /* 0x0002a03401007387 */ /* 0x000fe20000100a00 */
[C---:B------:R-:W-:Y:S03]  /*272f0*/  HMMA.16816.F32 R16, R32.reuse, R28, R36 ;  /* 0x0000001c2010723c */ /* 0x040fe60000001824 */
[----:B------:R-:W-:Y:S04]  /*27300*/  STL.64 [R1+0x2a8], R54 ;  /* 0x0002a83601007387 */ /* 0x000fe80000100a00 */
[----:B------:R-:W4:Y:S04]  /*27310*/  LDL.LU.64 R36, [R1+0x250] ;  /* 0x0002500001247983 */ /* 0x000f280000300a00 */
[----:B------:R0:W-:Y:S04]  /*27320*/  STL.64 [R1+0x290], R44 ;  /* 0x0002902c01007387 */ /* 0x0001e80000100a00 */
[----:B------:R1:W-:Y:S04]  /*27330*/  STL.64 [R1+0x298], R46 ;  /* 0x0002982e01007387 */ /* 0x0003e80000100a00 */
[----:B------:R-:W4:Y:S04]  /*27340*/  LDL.LU.64 R38, [R1+0x258] ;  /* 0x0002580001267983 */ /* 0x000f280000300a00 */
[----:B------:R-:W-:Y:S04]  /*27350*/  STL.64 [R1+0x280], R16 ;  /* 0x0002801001007387 */ /* 0x000fe80000100a00 */
[----:B------:R2:W-:Y:S04]  /*27360*/  STL.64 [R1+0x288], R18 ;  /* 0x0002881201007387 */ /* 0x0005e80000100a00 */
[----:B0-----:R-:W4:Y:S04]  /*27370*/  LDL.LU.64 R44, [R1+0x240] ;  /* 0x00024000012c7983 */ /* 0x001f280000300a00 */
[----:B-1----:R-:W4:Y:S01]  /*27380*/  LDL.LU.64 R46, [R1+0x248] ;  /* 0x00024800012e7983 */ /* 0x002f220000300a00 */
[C---:B--2---:R-:W-:Y:S06]  /*27390*/  HMMA.16816.F32 R16, R32.reuse, R24, R40 ;  /* 0x000000182010723c */ /* 0x044fec0000001828 */
[C---:B---3--:R-:W-:Y:S06]  /*273a0*/  HMMA.16816.F32 R8, R32.reuse, R26, R8 ;  /* 0x0000001a2008723c */ /* 0x048fec0000001808 */
[C---:B----4-:R-:W-:Y:S11]  /*273b0*/  HMMA.16816.F32 R36, R32.reuse, R30, R36 ;  /* 0x0000001e2024723c */ /* 0x050ff60000001824 */
[----:B------:R0:W-:Y:S04]  /*273c0*/  STL.64 [R1+0x270], R16 ;  /* 0x0002701001007387 */ /* 0x0001e80000100a00 */
[----:B------:R1:W-:Y:S04]  /*273d0*/  STL.64 [R1+0x278], R18 ;  /* 0x0002781201007387 */ /* 0x0003e80000100a00 */
[----:B------:R-:W2:Y:S04]  /*273e0*/  LDL.LU.64 R40, [R1+0x230] ;  /* 0x0002300001287983 */ /* 0x000ea80000300a00 */
[----:B------:R-:W2:Y:S04]  /*273f0*/  LDL.LU.64 R42, [R1+0x238] ;  /* 0x00023800012a7983 */ /* 0x000ea80000300a00 */
[----:B------:R-:W3:Y:S04]  /*27400*/  LDL.LU.64 R52, [R1+0x1f0] ;  /* 0x0001f00001347983 */ /* 0x000ee80000300a00 */
[----:B------:R-:W3:Y:S04]  /*27410*/  LDL.LU.64 R54, [R1+0x1f8] ;  /* 0x0001f80001367983 */ /* 0x000ee80000300a00 */
[----:B0-----:R-:W4:Y:S04]  /*27420*/  LDL.LU.64 R16, [R1+0x1e0] ;  /* 0x0001e00001107983 */ /* 0x001f280000300a00 */
[----:B-1----:R-:W4:Y:S04]  /*27430*/  LDL.LU.64 R18, [R1+0x1e8] ;  /* 0x0001e80001127983 */ /* 0x002f280000300a00 */
[----:B------:R0:W-:Y:S04]  /*27440*/  STL.64 [R1+0x260], R8 ;  /* 0x0002600801007387 */ /* 0x0001e80000100a00 */
[----:B------:R1:W-:Y:S04]  /*27450*/  STL.64 [R1+0x268], R10 ;  /* 0x0002680a01007387 */ /* 0x0003e80000100a00 */
[----:B0-----:R-:W3:Y:S04]  /*27460*/  LDL.LU.64 R8, [R1+0x1d0] ;  /* 0x0001d00001087983 */ /* 0x001ee80000300a00 */
[----:B-1----:R-:W3:Y:S04]  /*27470*/  LDL.LU.64 R10, [R1+0x1d8] ;  /* 0x0001d800010a7983 */ /* 0x002ee80000300a00 */
[----:B------:R-:W-:Y:S04]  /*27480*/  STL.64 [R1+0x1b48], R26 ;  /* 0x001b481a01007387 */ /* 0x000fe80000100a00 */
[----:B------:R0:W-:Y:S04]  /*27490*/  STL.64 [R1+0x1b40], R24 ;  /* 0x001b401801007387 */ /* 0x0001e80000100a00 */
[----:B0-----:R-:W4:Y:S04]  /*274a0*/  LDL.LU.64 R24, [R1+0x200] ;  /* 0x0002000001187983 */ /* 0x001f280000300a00 */
[----:B------:R-:W4:Y:S04]  /*274b0*/  LDL.LU.64 R26, [R1+0x208] ;  /* 0x00020800011a7983 */ /* 0x000f280000300a00 */
[----:B------:R-:W-:Y:S04]  /*274c0*/  STL.64 [R1+0x250], R36 ;  /* 0x0002502401007387 */ /* 0x000fe80000100a00 */
[----:B------:R0:W-:Y:S04]  /*274d0*/  STL.64 [R1+0x258], R38 ;  /* 0x0002582601007387 */ /* 0x0001e80000100a00 */
[----:B0-----:R-:W2:Y:S04]  /*274e0*/  LDL.LU.64 R38, [R1+0x1b98] ;  /* 0x001b980001267983 */ /* 0x001ea80000300a00 */
[----:B------:R-:W3:Y:S04]  /*274f0*/  LDL.LU.64 R36, [R1+0x1b90] ;  /* 0x001b900001247983 */ /* 0x000ee80000300a00 */
[----:B------:R-:W-:Y:S04]  /*27500*/  STL.64 [R1+0x1b58], R30 ;  /* 0x001b581e01007387 */ /* 0x000fe80000100a00 */
[----:B------:R0:W-:Y:S04]  /*27510*/  STL.64 [R1+0x1b50], R28 ;  /* 0x001b501c01007387 */ /* 0x0001e80000100a00 */
[----:B0-----:R-:W4:Y:S04]  /*27520*/  LDL.LU.64 R28, [R1+0x210] ;  /* 0x00021000011c7983 */ /* 0x001f280000300a00 */
[----:B------:R-:W4:Y:S01]  /*27530*/  LDL.LU.64 R30, [R1+0x218] ;  /* 0x00021800011e7983 */ /* 0x000f220000300a00 */
[C---:B---3--:R-:W-:Y:S06]  /*27540*/  HMMA.16816.F32 R44, R32.reuse, R36, R44 ;  /* 0x00000024202c723c */ /* 0x048fec000000182c */
[----:B--2---:R-:W-:-:S15]  /*27550*/  HMMA.16816.F32 R40, R32, R38, R40 ;  /* 0x000000262028723c */ /* 0x004fde0000001828 */
[----:B------:R-:W-:-:S02]  /*27560*/  NOP ;  /* 0x0000000000007918 */ /* 0x000fc40000000000 */
[----:B------:R-:W-:Y:S04]  /*27570*/  STL.64 [R1+0x240], R44 ;  /* 0x0002402c01007387 */ /* 0x000fe80000100a00 */
[----:B------:R0:W-:Y:S04]  /*27580*/  STL.64 [R1+0x248], R46 ;  /* 0x0002482e01007387 */ /* 0x0001e80000100a00 */
[----:B0-----:R-:W2:Y:S04]  /*27590*/  LDL.LU.64 R46, [R1+0x1b88] ;  /* 0x001b8800012e7983 */ /* 0x001ea80000300a00 */
[----:B------:R-:W3:Y:S04]  /*275a0*/  LDL.LU.64 R44, [R1+0x1b80] ;  /* 0x001b8000012c7983 */ /* 0x000ee80000300a00 */
[----:B------:R-:W-:Y:S04]  /*275b0*/  STL.64 [R1+0x230], R40 ;  /* 0x0002302801007387 */ /* 0x000fe80000100a00 */
[----:B------:R0:W-:Y:S04]  /*275c0*/  STL.64 [R1+0x238], R42 ;  /* 0x0002382a01007387 */ /* 0x0001e80000100a00 */
[----:B0-----:R-:W4:Y:S04]  /*275d0*/  LDL.LU.64 R42, [R1+0x1b78] ;  /* 0x001b7800012a7983 */ /* 0x001f280000300a00 */
[----:B------:R-:W2:Y:S04]  /*275e0*/  LDL.LU.64 R40, [R1+0x1b70] ;  /* 0x001b700001287983 */ /* 0x000ea80000300a00 */
[----:B------:R-:W-:Y:S04]  /*275f0*/  STL.64 [R1+0x1b68], R38 ;  /* 0x001b682601007387 */ /* 0x000fe80000100a00 */
[----:B------:R0:W-:Y:S04]  /*27600*/  STL.64 [R1+0x1b60], R36 ;  /* 0x001b602401007387 */ /* 0x0001e80000100a00 */
[----:B0-----:R-:W2:Y:S04]  /*27610*/  LDL.LU.64 R36, [R1+0x220] ;  /* 0x0002200001247983 */ /* 0x001ea80000300a00 */
[----:B------:R-:W2:Y:S01]  /*27620*/  LDL.LU.64 R38, [R1+0x228] ;  /* 0x0002280001267983 */ /* 0x000ea20000300a00 */
[C---:B------:R-:W-:Y:S06]  /*27630*/  HMMA.16816.F32 R8, R32.reuse, R20, R8 ;  /* 0x000000142008723c */ /* 0x040fec0000001808 */
[C---:B----4-:R-:W-:Y:S06]  /*27640*/  HMMA.16816.F32 R28, R32.reuse, R42, R28 ;  /* 0x0000002a201c723c */ /* 0x050fec000000181c */
[----:B--2---:R-:W-:-:S15]  /*27650*/  HMMA.16816.F32 R36, R32, R40, R36 ;  /* 0x000000282024723c */ /* 0x004fde0000001824 */
[----:B------:R-:W-:-:S08]  /*27660*/  NOP ;  /* 0x0000000000007918 */ /* 0x000fd00000000000 */
[----:B------:R-:W-:Y:S04]  /*27670*/  STL.64 [R1+0x220], R36 ;  /* 0x0002202401007387 */ /* 0x000fe80000100a00 */
[----:B------:R3:W-:Y:S04]  /*27680*/  STL.64 [R1+0x228], R38 ;  /* 0x0002282601007387 */ /* 0x0007e80000100a00 */
[----:B------:R-:W-:Y:S04]  /*27690*/  STL.64 [R1+0x210], R28 ;  /* 0x0002101c01007387 */ /* 0x000fe80000100a00 */
[----:B------:R0:W-:Y:S01]  /*276a0*/  STL.64 [R1+0x218], R30 ;  /* 0x0002181e01007387 */ /* 0x0001e20000100a00 */
[C---:B---3--:R-:W-:Y:S06]  /*276b0*/  HMMA.16816.F32 R36, R32.reuse, R44, R24 ;  /* 0x0000002c2024723c */ /* 0x048fec0000001818 */
[C---:B0-----:R-:W-:Y:S06]  /*276c0*/  HMMA.16816.F32 R28, R32.reuse, R46, R52 ;  /* 0x0000002e201c723c */ /* 0x041fec0000001834 */
[----:B------:R-:W-:Y:S07]  /*276d0*/  HMMA.16816.F32 R24, R32, R48, R16 ;  /* 0x000000302018723c */ /* 0x000fee0000001810 */
[----:B------:R-:W-:-:S04]  /*276e0*/  IMAD R16, R57, 0x100, R15 ;  /* 0x0000010039107824 */ /* 0x000fc800078e020f */
[----:B------:R0:W-:Y:S04]  /*276f0*/  STL.64 [R1+0x200], R36 ;  /* 0x0002002401007387 */ /* 0x0001e80000100a00 */
[----:B------:R1:W-:Y:S04]  /*27700*/  STL.64 [R1+0x208], R38 ;  /* 0x0002082601007387 */ /* 0x0003e80000100a00 */
[----:B------:R2:W-:Y:S04]  /*27710*/  STL.64 [R1+0x1f0], R28 ;  /* 0x0001f01c01007387 */ /* 0x0005e80000100a00 */
[----:B------:R3:W-:Y:S04]  /*27720*/  STL.64 [R1+0x1f8], R30 ;  /* 0x0001f81e01007387 */ /* 0x0007e80000100a00 */
[----:B------:R4:W-:Y:S04]  /*27730*/  STL.64 [R1+0x1e0], R24 ;  /* 0x0001e01801007387 */ /* 0x0009e80000100a00 */
[----:B------:R4:W-:Y:S04]  /*27740*/  STL.64 [R1+0x1e8], R26 ;  /* 0x0001e81a01007387 */ /* 0x0009e80000100a00 */
[----:B------:R-:W4:Y:S04]  /*27750*/  LDL.LU.64 R12, [R1+0x3b0] ;  /* 0x0003b000010c7983 */ /* 0x000f280000300a00 */
[----:B------:R4:W-:Y:S04]  /*27760*/  STL.64 [R1+0x1d0], R8 ;  /* 0x0001d00801007387 */ /* 0x0009e80000100a00 */
[----:B------:R4:W-:Y:S04]  /*27770*/  STL.64 [R1+0x1d8], R10 ;  /* 0x0001d80a01007387 */ /* 0x0009e80000100a00 */
[----:B------:R-:W4:Y:S04]  /*27780*/  LDL.LU.64 R14, [R1+0x3b8] ;  /* 0x0003b800010e7983 */ /* 0x000f280000300a00 */
[----:B0-----:R-:W4:Y:S04]  /*27790*/  LDL.LU.64 R36, [R1+0x3a0] ;  /* 0x0003a00001247983 */ /* 0x001f280000300a00 */
[----:B-1----:R-:W4:Y:S01]  /*277a0*/  LDL.LU.64 R38, [R1+0x3a8] ;  /* 0x0003a80001267983 */ /* 0x002f220000300a00 */
[----:B------:R-:W-:-:S02]  /*277b0*/  IMAD R17, R58, 0x100, R56 ;  /* 0x000001003a117824 */ /* 0x000fc400078e0238 */
[----:B------:R-:W-:Y:S01]  /*277c0*/  IMAD R18, R60, 0x100, R59 ;  /* 0x000001003c127824 */ /* 0x000fe200078e023b */
[----:B------:R-:W4:Y:S04]  /*277d0*/  LDL.LU.64 R56, [R1+0x1c0] ;  /* 0x0001c00001387983 */ /* 0x000f280000300a00 */
[----:B------:R-:W4:Y:S04]  /*277e0*/  LDL.LU.64 R58, [R1+0x1c8] ;  /* 0x0001c800013a7983 */ /* 0x000f280000300a00 */
[----:B--2---:R-:W2:Y:S04]  /*277f0*/  LDL.LU.64 R28, [R1+0x190] ;  /* 0x00019000011c7983 */ /* 0x004ea80000300a00 */
[----:B---3--:R-:W2:Y:S01]  /*27800*/  LDL.LU.64 R30, [R1+0x198] ;  /* 0x00019800011e7983 */ /* 0x008ea20000300a00 */
[----:B------:R-:W-:Y:S01]  /*27810*/  IMAD R19, R0, 0x100, R61 ;  /* 0x0000010000137824 */ /* 0x000fe200078e023d */
[----:B------:R-:W-:-:S02]  /*27820*/  F2FP.F16.E4M3.UNPACK_B R16, R16 ;  /* 0x00000010ff10723e */ /* 0x000fc400020006ff */
[----:B------:R-:W-:Y:S02]  /*27830*/  F2FP.F16.E4M3.UNPACK_B R17, R17 ;  /* 0x00000011ff11723e */ /* 0x000fe400020006ff */
[----:B------:R-:W-:Y:S01]  /*27840*/  F2FP.F16.E4M3.UNPACK_B R18, R18 ;  /* 0x00000012ff12723e */ /* 0x000fe200020006ff */
[----:B----4-:R-:W3:Y:S01]  /*27850*/  LDL.LU.64 R24, [R1+0x180] ;  /* 0x0001800001187983 */ /* 0x010ee20000300a00 */
[----:B------:R-:W-:-:S03]  /*27860*/  F2FP.F16.E4M3.UNPACK_B R19, R19 ;  /* 0x00000013ff13723e */ /* 0x000fc600020006ff */
[----:B------:R-:W3:Y:S04]  /*27870*/  LDL.LU.64 R26, [R1+0x188] ;  /* 0x00018800011a7983 */ /* 0x000ee80000300a00 */
[----:B------:R-:W4:Y:S04]  /*27880*/  LDL.LU.64 R52, [R1+0x150] ;  /* 0x0001500001347983 */ /* 0x000f280000300a00 */
[----:B------:R-:W4:Y:S04]  /*27890*/  LDL.LU.64 R54, [R1+0x158] ;  /* 0x0001580001367983 */ /* 0x000f280000300a00 */
[----:B------:R-:W4:Y:S04]  /*278a0*/  LDL.LU.64 R8, [R1+0x130] ;  /* 0x0001300001087983 */ /* 0x000f280000300a00 */
[----:B------:R-:W4:Y:S01]  /*278b0*/  LDL.LU.64 R10, [R1+0x138] ;  /* 0x00013800010a7983 */ /* 0x000f220000300a00 */
[C---:B------:R-:W-:Y:S06]  /*278c0*/  HMMA.16816.F32 R12, R32.reuse, R6, R12 ;  /* 0x00000006200c723c */ /* 0x040fec000000180c */
[C---:B------:R-:W-:Y:S06]  /*278d0*/  HMMA.16816.F32 R36, R32.reuse, R2, R36 ;  /* 0x000000022024723c */ /* 0x040fec0000001824 */
[----:B------:R-:W-:Y:S06]  /*278e0*/  HMMA.16816.F32 R56, R32, R4, R56 ;  /* 0x000000042038723c */ /* 0x000fec0000001838 */
[C---:B--2---:R-:W-:Y:S05]  /*278f0*/  HMMA.16816.F32 R28, R16.reuse, R22, R28 ;  /* 0x00000016101c723c */ /* 0x044fea000000181c */
[----:B------:R0:W-:Y:S04]  /*27900*/  STL.64 [R1+0x3b0], R12 ;  /* 0x0003b00c01007387 */ /* 0x0001e80000100a00 */
[----:B------:R1:W-:Y:S04]  /*27910*/  STL.64 [R1+0x3b8], R14 ;  /* 0x0003b80e01007387 */ /* 0x0003e80000100a00 */
[----:B0-----:R-:W2:Y:S04]  /*27920*/  LDL.LU.64 R12, [R1+0xe0] ;  /* 0x0000e000010c7983 */ /* 0x001ea80000300a00 */
[----:B-1----:R-:W2:Y:S04]  /*27930*/  LDL.LU.64 R14, [R1+0xe8] ;  /* 0x0000e800010e7983 */ /* 0x002ea80000300a00 */
[----:B------:R-:W-:Y:S04]  /*27940*/  STL.64 [R1+0x3a0], R36 ;  /* 0x0003a02401007387 */ /* 0x000fe80000100a00 */
[----:B------:R0:W-:Y:S04]  /*27950*/  STL.64 [R1+0x3a8], R38 ;  /* 0x0003a82601007387 */ /* 0x0001e80000100a00 */
[----:B0-----:R-:W2:Y:S04]  /*27960*/  LDL.LU.64 R38, [R1+0x1b68] ;  /* 0x001b680001267983 */ /* 0x001ea80000300a00 */
[----:B------:R-:W2:Y:S04]  /*27970*/  LDL.LU.64 R36, [R1+0x1b60] ;  /* 0x001b600001247983 */ /* 0x000ea80000300a00 */
[----:B------:R-:W2:Y:S04]  /*27980*/  LDL.LU.64 R32, [R1+0x420] ;  /* 0x0004200001207983 */ /* 0x000ea80000300a00 */
[----:B------:R-:W2:Y:S04]  /*27990*/  LDL.LU.64 R34, [R1+0x428] ;  /* 0x0004280001227983 */ /* 0x000ea80000300a00 */
[----:B------:R0:W-:Y:S04]  /*279a0*/  STL.64 [R1+0x1c0], R56 ;  /* 0x0001c03801007387 */ /* 0x0001e80000100a00 */
[----:B------:R1:W-:Y:S04]  /*279b0*/  STL.64 [R1+0x1c8], R58 ;  /* 0x0001c83a01007387 */ /* 0x0003e80000100a00 */
[----:B0-----:R-:W2:Y:S04]  /*279c0*/  LDL.LU.64 R56, [R1+0x410] ;  /* 0x0004100001387983 */ /* 0x001ea80000300a00 */
[----:B-1----:R-:W2:Y:S04]  /*279d0*/  LDL.LU.64 R58, [R1+0x418] ;  /* 0x00041800013a7983 */ /* 0x002ea80000300a00 */
[----:B------:R-:W-:Y:S04]  /*279e0*/  STL.64 [R1+0x190], R28 ;  /* 0x0001901c01007387 */ /* 0x000fe80000100a00 */
[----:B------:R0:W-:Y:S04]  /*279f0*/  STL.64 [R1+0x198], R30 ;  /* 0x0001981e01007387 */ /* 0x0001e80000100a00 */
[----:B0-----:R-:W2:Y:S04]  /*27a00*/  LDL.LU.64 R30, [R1+0x1b58] ;  /* 0x001b5800011e7983 */ /* 0x001ea80000300a00 */
[----:B------:R-:W3:Y:S02]  /*27a10*/  LDL.LU.64 R28, [R1+0x1b50] ;  /* 0x001b5000011c7983 */ /* 0x000ee40000300a00 */
[----:B---3--:R-:W-:-:S15]  /*27a20*/  HMMA.16816.F32 R24, R16, R28, R24 ;  /* 0x0000001c1018723c */ /* 0x008fde0000001818 */
[----:B------:R-:W-:-:S08]  /*27a30*/  NOP ;  /* 0x0000000000007918 */ /* 0x000fd00000000000 */
[----:B------:R-:W-:Y:S04]  /*27a40*/  STL.64 [R1+0x180], R24 ;  /* 0x0001801801007387 */ /* 0x000fe80000100a00 */
[----:B------:R0:W-:Y:S04]  /*27a50*/  STL.64 [R1+0x188], R26 ;  /* 0x0001881a01007387 */ /* 0x0001e80000100a00 */
[----:B0-----:R-:W3:Y:S04]  /*27a60*/  LDL.LU.64 R26, [R1+0x1b48] ;  /* 0x001b4800011a7983 */ /* 0x001ee80000300a00 */
[----:B------:R-:W4:Y:S02]  /*27a70*/  LDL.LU.64 R24, [R1+0x1b40] ;  /* 0x001b400001187983 */ /* 0x000f240000300a00 */
[C---:B----4-:R-:W-:Y:S06]  /*27a80*/  HMMA.16816.F32 R52, R16.reuse, R24, R52 ;  /* 0x000000181034723c */ /* 0x050fec0000001834 */
[----:B---3--:R-:W-:-:S15]  /*27a90*/  HMMA.16816.F32 R24, R16, R26, R8 ;  /* 0x0000001a1018723c */ /* 0x008fde0000001808 */
[----:B------:R-:W-:-:S02]  /*27aa0*/  NOP ;  /* 0x0000000000007918 */ /* 0x000fc40000000000 */
[----:B------:R-:W-:Y:S04]  /*27ab0*/  STL.64 [R1+0x150], R52 ;  /* 0x0001503401007387 */ /* 0x000fe80000100a00 */
[----:B------:R0:W-:Y:S04]  /*27ac0*/  STL.64 [R1+0x158], R54 ;  /* 0x0001583601007387 */ /* 0x0001e80000100a00 */
[----:B0-----:R-:W3:Y:S04]  /*27ad0*/  LDL.LU.64 R54, [R1+0x1b38] ;  /* 0x001b380001367983 */ /* 0x001ee80000300a00 */
[----:B------:R-:W4:Y:S04]  /*27ae0*/  LDL.LU.64 R52, [R1+0x1b30] ;  /* 0x001b300001347983 */ /* 0x000f280000300a00 */
[----:B------:R-:W4:Y:S04]  /*27af0*/  LDL.LU.64 R10, [R1+0x1b28] ;  /* 0x001b2800010a7983 */ /* 0x000f280000300a00 */
[----:B------:R-:W4:Y:S04]  /*27b00*/  LDL.LU.64 R8, [R1+0x1b20] ;  /* 0x001b200001087983 */ /* 0x000f280000300a00 */
[----:B------:R0:W-:Y:S04]  /*27b10*/  STL.64 [R1+0x130], R24 ;  /* 0x0001301801007387 */ /* 0x0001e80000100a00 */
[----:B------:R1:W-:Y:S04]  /*27b20*/  STL.64 [R1+0x138], R26 ;  /* 0x0001381a01007387 */ /* 0x0003e80000100a00 */
[----:B0-----:R-:W3:Y:S04]  /*27b30*/  LDL.LU.64 R24, [R1+0x100] ;  /* 0x0001000001187983 */ /* 0x001ee80000300a00 */
[----:B-1----:R-:W3:Y:S04]  /*27b40*/  LDL.LU.64 R26, [R1+0x108] ;  /* 0x00010800011a7983 */ /* 0x002ee80000300a00 */
[----:B------:R-:W4:Y:S01]  /*27b50*/  LDL.LU.64 R28, [R1+0x430] ;  /* 0x00043000011c7983 */ /* 0x000f220000300a00 */
[C---:B--2---:R-:W-:Y:S06]  /*27b60*/  HMMA.16816.F32 R12, R16.reuse, R36, R12 ;  /* 0x00000024100c723c */ /* 0x044fec000000180c */
[----:B---3--:R-:W-:Y:S01]  /*27b70*/  HMMA.16816.F32 R24, R16, R30, R24 ;  /* 0x0000001e1018723c */ /* 0x008fe20000001818 */
[----:B------:R-:W4:-:S15]  /*27b80*/  LDL.LU.64 R30, [R1+0x438] ;  /* 0x00043800011e7983 */ /* 0x000f1e0000300a00 */
[----:B------:R-:W-:-:S07]  /*27b90*/  NOP ;  /* 0x0000000000007918 */ /* 0x000fce0000000000 */
[----:B------:R0:W-:Y:S04]  /*27ba0*/  STL.64 [R1+0x100], R24 ;  /* 0x0001001801007387 */ /* 0x0001e80000100a00 */
[----:B------:R1:W-:Y:S04]  /*27bb0*/  STL.64 [R1+0x108], R26 ;  /* 0x0001081a01007387 */ /* 0x0003e80000100a00 */
[----:B0-----:R-:W2:Y:S04]  /*27bc0*/  LDL.LU.64 R24, [R1+0x400] ;  /* 0x0004000001187983 */ /* 0x001ea80000300a00 */
[----:B-1----:R-:W2:Y:S04]  /*27bd0*/  LDL.LU.64 R26, [R1+0x408] ;  /* 0x00040800011a7983 */ /* 0x002ea80000300a00 */
[----:B------:R-:W-:Y:S04]  /*27be0*/  STL.64 [R1+0xe0], R12 ;  /* 0x0000e00c01007387 */ /* 0x000fe80000100a00 */
[----:B------:R0:W-:Y:S04]  /*27bf0*/  STL.64 [R1+0xe8], R14 ;  /* 0x0000e80e01007387 */ /* 0x0001e80000100a00 */
[----:B0-----:R-:W3:Y:S04]  /*27c00*/  LDL.LU.64 R14, [R1+0x1b18] ;  /* 0x001b1800010e7983 */ /* 0x001ee80000300a00 */
[----:B------:R-:W3:Y:S01]  /*27c10*/  LDL.LU.64 R12, [R1+0x1b10] ;  /* 0x001b1000010c7983 */ /* 0x000ee20000300a00 */
[C---:B----4-:R-:W-:Y:S06]  /*27c20*/  HMMA.16816.F32 R36, R16.reuse, R38, R28 ;  /* 0x000000261024723c */ /* 0x050fec000000181c */
[----:B------:R-:W-:-:S15]  /*27c30*/  HMMA.16816.F32 R28, R16, R40, R32 ;  /* 0x00000028101c723c */ /* 0x000fde0000001820 */
[----:B------:R-:W-:-:S02]  /*27c40*/  NOP ;  /* 0x0000000000007918 */ /* 0x000fc40000000000 */
[----:B------:R-:W-:Y:S04]  /*27c50*/  STL.64 [R1+0xb0], R36 ;  /* 0x0000b02401007387 */ /* 0x000fe80000100a00 */
[----:B------:R-:W-:Y:S03]  /*27c60*/  STL.64 [R1+0xb8], R38 ;  /* 0x0000b82601007387 */ /* 0x000fe60000100a00 */
[----:B------:R-:W-:Y:S02]  /*27c70*/  IMAD.MOV.U32 R61, RZ, RZ, R29 ;  /* 0x000000ffff3d7224 */ /* 0x000fe400078e001d */
[----:B------:R-:W-:Y:S01]  /*27c80*/  IMAD.MOV.U32 R60, RZ, RZ, R30 ;  /* 0x000000ffff3c7224 */ /* 0x000fe200078e001e */
[----:B------:R0:W-:Y:S01]  /*27c90*/  STL [R1+0x90], R28 ;  /* 0x0000901c01007387 */ /* 0x0001e20000100800 */
[----:B------:R-:W-:-:S02]  /*27ca0*/  IMAD.MOV.U32 R0, RZ, RZ, R31 ;  /* 0x000000ffff007224 */ /* 0x000fc400078e001f */
[C---:B0-----:R-:W-:Y:S03]  /*27cb0*/  HMMA.16816.F32 R28, R16.reuse, R42, R56 ;  /* 0x0000002a101c723c */ /* 0x041fe60000001838 */
[----:B------:R-:W-:Y:S04]  /*27cc0*/  STL [R1+0x1968], R0 ;  /* 0x0019680001007387 */ /* 0x000fe80000100800 */
[----:B------:R-:W-:Y:S04]  /*27cd0*/  STL [R1+0x1964], R60 ;  /* 0x0019643c01007387 */ /* 0x000fe80000100800 */
[----:B------:R-:W-:Y:S04]  /*27ce0*/  STL [R1+0x1960], R61 ;  /* 0x0019603d01007387 */ /* 0x000fe80000100800 */
[----:B------:R-:W4:Y:S04]  /*27cf0*/  LDL.LU.64 R56, [R1+0x390] ;  /* 0x0003900001387983 */ /* 0x000f280000300a00 */
[----:B------:R-:W4:Y:S04]  /*27d00*/  LDL.LU.64 R58, [R1+0x398] ;  /* 0x00039800013a7983 */ /* 0x000f280000300a00 */
[----:B------:R0:W-:Y:S04]  /*27d10*/  STL.64 [R1+0x60], R28 ;  /* 0x0000601c01007387 */ /* 0x0001e80000100a00 */
[----:B------:R1:W-:Y:S04]  /*27d20*/  STL.64 [R1+0x68], R30 ;  /* 0x0000681e01007387 */ /* 0x0003e80000100a00 */
[----:B0-----:R-:W3:Y:S04]  /*27d30*/  LDL.LU.64 R28, [R1+0x1b0] ;  /* 0x0001b000011c7983 */ /* 0x001ee80000300a00 */
[----:B-1----:R-:W3:Y:S01]  /*27d40*/  LDL.LU.64 R30, [R1+0x1b8] ;  /* 0x0001b800011e7983 */ /* 0x002ee20000300a00 */
[----:B--2---:R-:W-:Y:S03]  /*27d50*/  HMMA.16816.F32 R24, R16, R44, R24 ;  /* 0x0000002c1018723c */ /* 0x004fe60000001818 */
[----:B------:R-:W2:Y:S04]  /*27d60*/  LDL.LU R34, [R1+0x7d4] ;  /* 0x0007d40001227983 */ /* 0x000ea80000300800 */
[----:B------:R-:W2:-:S15]  /*27d70*/  LDL.LU R35, [R1+0x7d0] ;  /* 0x0007d00001237983 */ /* 0x000e9e0000300800 */
[----:B------:R-:W-:-:S01]  /*27d80*/  NOP ;  /* 0x0000000000007918 */ /* 0x000fc20000000000 */
[----:B------:R0:W-:Y:S01]  /*27d90*/  STL [R1+0x30], R24 ;  /* 0x0000301801007387 */ /* 0x0001e20000100800 */
[----:B------:R-:W-:Y:S02]  /*27da0*/  IMAD.MOV.U32 R0, RZ, RZ, R25 ;  /* 0x000000ffff007224 */ /* 0x000fe400078e0019 */
[----:B------:R-:W-:Y:S02]  /*27db0*/  IMAD.MOV.U32 R60, RZ, RZ, R26 ;  /* 0x000000ffff3c7224 */ /* 0x000fe400078e001a */
[----:B------:R-:W-:Y:S01]  /*27dc0*/  IMAD.MOV.U32 R61, RZ, RZ, R27 ;  /* 0x000000ffff3d7224 */ /* 0x000fe200078e001b */
[----:B0-----:R-:W2:Y:S04]  /*27dd0*/  LDL.LU.64 R24, [R1+0x120] ;  /* 0x0001200001187983 */ /* 0x001ea80000300a00 */
[----:B------:R-:W2:Y:S04]  /*27de0*/  LDL.LU.64 R26, [R1+0x128] ;  /* 0x00012800011a7983 */ /* 0x000ea80000300a00 */
[----:B------:R-:W2:Y:S04]  /*27df0*/  LDL.LU R37, [R1+0x7d8] ;  /* 0x0007d80001257983 */ /* 0x000ea80000300800 */
[----:B------:R-:W2:Y:S04]  /*27e00*/  LDL.LU R44, [R1+0x7e4] ;  /* 0x0007e400012c7983 */ /* 0x000ea80000300800 */
[----:B------:R-:W2:Y:S04]  /*27e10*/  LDL.LU R38, [R1+0x7e0] ;  /* 0x0007e00001267983 */ /* 0x000ea80000300800 */
[----:B------:R-:W2:Y:S04]  /*27e20*/  LDL.LU R45, [R1+0x7ec] ;  /* 0x0007ec00012d7983 */ /* 0x000ea80000300800 */
[----:B------:R-:W2:Y:S04]  /*27e30*/  LDL.LU R39, [R1+0x7e8] ;  /* 0x0007e80001277983 */ /* 0x000ea80000300800 */
[----:B------:R0:W-:Y:S04]  /*27e40*/  STL [R1+0x19e8], R61 ;  /* 0x0019e83d01007387 */ /* 0x0001e80000100800 */
[----:B0-----:R-:W2:Y:S04]  /*27e50*/  LDL.LU R61, [R1+0x7dc] ;  /* 0x0007dc00013d7983 */ /* 0x001ea80000300800 */
[----:B------:R-:W-:Y:S04]  /*27e60*/  STL [R1+0x19d4], R60 ;  /* 0x0019d43c01007387 */ /* 0x000fe80000100800 */
[----:B------:R-:W-:Y:S01]  /*27e70*/  STL [R1+0x19d0], R0 ;  /* 0x0019d00001007387 */ /* 0x000fe20000100800 */
[C---:B----4-:R-:W-:Y:S06]  /*27e80*/  HMMA.16816.F32 R40, R16.reuse, R46, R56 ;  /* 0x0000002e1028723c */ /* 0x050fec0000001838 */
[----:B---3--:R-:W-:Y:S01]  /*27e90*/  HMMA.16816.F32 R56, R16, R48, R28 ;  /* 0x000000301038723c */ /* 0x008fe2000000181c */
[----:B------:R-:W3:-:S15]  /*27ea0*/  LDL.LU.64 R28, [R1+0xd0] ;  /* 0x0000d000011c7983 */ /* 0x000ede0000300a00 */
[----:B------:R-:W-:-:S01]  /*27eb0*/  NOP ;  /* 0x0000000000007918 */ /* 0x000fc20000000000 */
[----:B------:R-:W-:Y:S04]  /*27ec0*/  STL.64 [R1+0x10], R40 ;  /* 0x0000102801007387 */ /* 0x000fe80000100a00 */
[----:B------:R0:W-:Y:S04]  /*27ed0*/  STL.64 [R1+0x18], R42 ;  /* 0x0000182a01007387 */ /* 0x0001e80000100a00 */
[----:B------:R-:W3:Y:S04]  /*27ee0*/  LDL.LU.64 R30, [R1+0xd8] ;  /* 0x0000d800011e7983 */ /* 0x000ee80000300a00 */
[----:B0-----:R-:W4:Y:S04]  /*27ef0*/  LDL.LU R42, [R1+0x640] ;  /* 0x00064000012a7983 */ /* 0x001f280000300800 */
[----:B------:R-:W4:Y:S04]  /*27f00*/  LDL.LU R43, [R1+0x644] ;  /* 0x00064400012b7983 */ /* 0x000f280000300800 */
[----:B------:R-:W4:Y:S04]  /*27f10*/  LDL.LU R40, [R1+0x650] ;  /* 0x0006500001287983 */ /* 0x000f280000300800 */
[----:B------:R-:W4:Y:S04]  /*27f20*/  LDL.LU R41, [R1+0x654] ;  /* 0x0006540001297983 */ /* 0x000f280000300800 */
[----:B------:R-:W-:Y:S04]  /*27f30*/  STL.64 [R1+0x1928], R58 ;  /* 0x0019283a01007387 */ /* 0x000fe80000100a00 */
[----:B------:R0:W-:Y:S04]  /*27f40*/  STL.64 [R1+0x1920], R56 ;  /* 0x0019203801007387 */ /* 0x0001e80000100a00 */
[----:B0-----:R-:W3:Y:S04]  /*27f50*/  LDL.LU.64 R56, [R1+0x170] ;  /* 0x0001700001387983 */ /* 0x001ee80000300a00 */
[----:B------:R-:W3:Y:S01]  /*27f60*/  LDL.LU.64 R58, [R1+0x178] ;  /* 0x00017800013a7983 */ /* 0x000ee20000300a00 */
[C---:B--2---:R-:W-:Y:S06]  /*27f70*/  HMMA.16816.F32 R24, R16.reuse, R6, R24 ;  /* 0x000000061018723c */ /* 0x044fec0000001818 */
[----:B---3--:R-:W-:-:S15]  /*27f80*/  HMMA.16816.F32 R20, R16, R20, R56 ;  /* 0x000000141014723c */ /* 0x008fde0000001838 */
[----:B------:R-:W-:-:S08]  /*27f90*/  NOP ;  /* 0x0000000000007918 */ /* 0x000fd00000000000 */
[----:B------:R-:W-:Y:S04]  /*27fa0*/  STL.64 [R1+0x1938], R22 ;  /* 0x0019381601007387 */ /* 0x000fe80000100a00 */
[----:B------:R0:W-:Y:S04]  /*27fb0*/  STL.64 [R1+0x1930], R20 ;  /* 0x0019301401007387 */ /* 0x0001e80000100a00 */
[----:B------:R-:W2:Y:S04]  /*27fc0*/  LDL.LU R32, [R1+0x660] ;  /* 0x0006600001207983 */ /* 0x000ea80000300800 */
[----:B------:R-:W3:Y:S04]  /*27fd0*/  LDL.LU R33, [R1+0x664] ;  /* 0x0006640001217983 */ /* 0x000ee80000300800 */
[----:B------:R1:W-:Y:S04]  /*27fe0*/  STL [R1+0x1910], R24 ;  /* 0x0019101801007387 */ /* 0x0003e80000100800 */
[----:B------:R2:W-:Y:S04]  /*27ff0*/  STL [R1+0x190c], R25 ;  /* 0x00190c1901007387 */ /* 0x0005e80000100800 */
[----:B------:R2:W-:Y:S04]  /*28000*/  STL [R1+0x1908], R26 ;  /* 0x0019081a01007387 */ /* 0x0005e80000100800 */
[----:B------:R2:W-:Y:S04]  /*28010*/  STL [R1+0x1904], R27 ;  /* 0x0019041b01007387 */ /* 0x0005e80000100800 */
[----:B0-----:R-:W2:Y:S04]  /*28020*/  LDL.LU.64 R20, [R1+0x80] ;  /* 0x0000800001147983 */ /* 0x001ea80000300a00 */
[----:B------:R-:W2:Y:S01]  /*28030*/  LDL.LU.64 R22, [R1+0x88] ;  /* 0x0000880001167983 */ /* 0x000ea20000300a00 */
[----:B------:R-:W-:-:S02]  /*28040*/  IMAD R36, R35, 0x100, R34 ;  /* 0x0000010023247824 */ /* 0x000fc400078e0222 */
[----:B------:R-:W-:Y:S02]  /*28050*/  IMAD R37, R37, 0x100, R61 ;  /* 0x0000010025257824 */ /* 0x000fe400078e023d */
[----:B------:R-:W-:Y:S02]  /*28060*/  IMAD R38, R38, 0x100, R44 ;  /* 0x0000010026267824 */ /* 0x000fe400078e022c */
[----:B------:R-:W-:Y:S01]  /*28070*/  IMAD R39, R39, 0x100, R45 ;  /* 0x0000010027277824 */ /* 0x000fe200078e022d */
[----:B------:R-:W-:Y:S01]  /*28080*/  HMMA.16816.F32 R28, R16, R2, R28 ;  /* 0x00000002101c723c */ /* 0x000fe2000000181c */
[----:B------:R-:W-:Y:S02]  /*28090*/  F2FP.F16.E4M3.UNPACK_B R36, R36 ;  /* 0x00000024ff24723e */ /* 0x000fe400020006ff */
[----:B------:R-:W-:Y:S02]  /*280a0*/  F2FP.F16.E4M3.UNPACK_B R37, R37 ;  /* 0x00000025ff25723e */ /* 0x000fe400020006ff */
[----:B------:R-:W-:-:S02]  /*280b0*/  F2FP.F16.E4M3.UNPACK_B R38, R38 ;  /* 0x00000026ff26723e */ /* 0x000fc400020006ff */
[----:B------:R-:W-:Y:S01]  /*280c0*/  F2FP.F16.E4M3.UNPACK_B R39, R39 ;  /* 0x00000027ff27723e */ /* 0x000fe200020006ff */
[----:B------:R-:W3:Y:S04]  /*280d0*/  LDL.LU R34, [R1+0x670] ;  /* 0x0006700001227983 */ /* 0x000ee80000300800 */
[----:B------:R-:W3:Y:S01]  /*280e0*/  LDL.LU R35, [R1+0x674] ;  /* 0x0006740001237983 */ /* 0x000ee20000300800 */
[----:B----4-:R-:W-:Y:S02]  /*280f0*/  F2FP.F16.E4M3.UNPACK_B R2, R42.H1 ;  /* 0x0000002aff02723e */ /* 0x010fe400030006ff */
[----:B------:R-:W-:-:S07]  /*28100*/  F2FP.F16.E4M3.UNPACK_B R3, R43.H1 ;  /* 0x0000002bff03723e */ /* 0x000fce00030006ff */
[----:B------:R-:W-:Y:S01]  /*28110*/  HMMA.16816.F32 R12, R36, R2, R12 ;  /* 0x00000002240c723c */ /* 0x000fe2000000180c */
[----:B------:R-:W-:Y:S04]  /*28120*/  STL [R1+0x1914], R28 ;  /* 0x0019141c01007387 */ /* 0x000fe80000100800 */
[----:B------:R-:W-:Y:S04]  /*28130*/  STL [R1+0x1900], R29 ;  /* 0x0019001d01007387 */ /* 0x000fe80000100800 */
[----:B------:R-:W-:Y:S04]  /*28140*/  STL [R1+0x18fc], R30 ;  /* 0x0018fc1e01007387 */ /* 0x000fe80000100800 */
[----:B------:R-:W-:Y:S01]  /*28150*/  STL [R1+0x18f8], R31 ;  /* 0x0018f81f01007387 */ /* 0x000fe20000100800 */
[----:B------:R-:W-:-:S02]  /*28160*/  IMAD.MOV.U32 R45, RZ, RZ, R55 ;  /* 0x000000ffff2d7224 */ /* 0x000fc400078e0037 */
[----:B------:R-:W-:Y:S02]  /*28170*/  IMAD.MOV.U32 R46, RZ, RZ, R54 ;  /* 0x000000ffff2e7224 */ /* 0x000fe400078e0036 */
[----:B------:R-:W-:-:S06]  /*28180*/  IMAD.MOV.U32 R47, RZ, RZ, R53 ;  /* 0x000000ffff2f7224 */ /* 0x000fcc00078e0035 */
[----:B-1----:R-:W-:Y:S01]  /*28190*/  IMAD.MOV.U32 R24, RZ, RZ, R12 ;  /* 0x000000ffff187224 */ /* 0x002fe200078e000c */
[----:B--2---:R-:W-:Y:S07]  /*281a0*/  HMMA.16816.F32 R16, R16, R4, R20 ;  /* 0x000000041010723c */ /* 0x004fee0000001814 */
[----:B------:R-:W-:Y:S02]  /*281b0*/  F2FP.F16.E4M3.UNPACK_B R4, R40.H1 ;  /* 0x00000028ff04723e */ /* 0x000fe400030006ff */
[----:B------:R-:W-:-:S07]  /*281c0*/  F2FP.F16.E4M3.UNPACK_B R5, R41.H1 ;  /* 0x00000029ff05723e */ /* 0x000fce00030006ff */
[----:B------:R-:W-:Y:S07]  /*281d0*/  HMMA.16816.F32 R8, R36, R4, R8 ;  /* 0x000000042408723c */ /* 0x000fee0000001808 */
[----:B------:R-:W-:Y:S04]  /*281e0*/  STL.64 [R1], R16 ;  /* 0x0000001001007387 */ /* 0x000fe80000100a00 */
[----:B------:R-:W-:Y:S04]  /*281f0*/  STL.64 [R1+0x8], R18 ;  /* 0x0000081201007387 */ /* 0x000fe80000100a00 */
[----:B------:R-:W-:Y:S08]  /*28200*/  STL [R1+0x1918], R24 ;  /* 0x0019181801007387 */ /* 0x000ff00000100800 */
[----:B------:R0:W-:Y:S04]  /*28210*/  STL [R1+0x8c], R11 ;  /* 0x00008c0b01007387 */ /* 0x0001e80000100800 */
[----:B------:R-:W2:Y:S04]  /*28220*/  LDL.LU R44, [R1+0xf0] ;  /* 0x0000f000012c7983 */ /* 0x000ea80000300800 */
[----:B------:R-:W4:Y:S04]  /*28230*/  LDL.LU R55, [R1+0x1b0c] ;  /* 0x001b0c0001377983 */ /* 0x000f280000300800 */
[----:B------:R-:W3:Y:S04]  /*28240*/  LDL.LU R54, [R1+0x1b08] ;  /* 0x001b080001367983 */ /* 0x000ee80000300800 */
[----:B------:R-:W4:Y:S04]  /*28250*/  LDL.LU R53, [R1+0x1b04] ;  /* 0x001b040001357983 */ /* 0x000f280000300800 */
[----:B------:R-:W-:Y:S01]  /*28260*/  STL.64 [R1+0x1ae0], R46 ;  /* 0x001ae02e01007387 */ /* 0x000fe20000100a00 */
[----:B------:R-:W-:-:S03]  /*28270*/  IMAD.MOV.U32 R43, RZ, RZ, R52 ;  /* 0x000000ffff2b7224 */ /* 0x000fc600078e0034 */
[----:B--2---:R1:W-:Y:S04]  /*28280*/  STL.64 [R1+0x1ad8], R44 ;  /* 0x001ad82c01007387 */ /* 0x0043e80000100a00 */
[----:B------:R-:W2:Y:S04]  /*28290*/  LDL.LU R40, [R1+0xc0] ;  /* 0x0000c00001287983 */ /* 0x000ea80000300800 */
[----:B------:R-:W2:Y:S04]  /*282a0*/  LDL.LU R41, [R1+0xc4] ;  /* 0x0000c40001297983 */ /* 0x000ea80000300800 */
[----:B------:R-:W2:Y:S04]  /*282b0*/  LDL.LU R42, [R1+0xc8] ;  /* 0x0000c800012a7983 */ /* 0x000ea80000300800 */
[----:B------:R-:W2:Y:S01]  /*282c0*/  LDL.LU R52, [R1+0x1b00] ;  /* 0x001b000001347983 */ /* 0x000ea20000300800 */
[----:B----4-:R-:W-:-:S03]  /*282d0*/  IMAD.MOV.U32 R20, RZ, RZ, R53 ;  /* 0x000000ffff147224 */ /* 0x010fc600078e0035 */
[----:B------:R-:W4:Y:S01]  /*282e0*/  LDL.LU R53, [R1+0x1afc] ;  /* 0x001afc0001357983 */ /* 0x000f220000300800 */
[----:B---3--:R-:W-:-:S03]  /*282f0*/  IMAD.MOV.U32 R21, RZ, RZ, R54 ;  /* 0x000000ffff157224 */ /* 0x008fc600078e0036 */
[----:B------:R-:W3:Y:S04]  /*28300*/  LDL.LU R54, [R1+0x1af8] ;  /* 0x001af80001367983 */ /* 0x000ee80000300800 */
[----:B------:R-:W3:Y:S01]  /*28310*/  LDL.LU R22, [R1+0x78] ;  /* 0x0000780001167983 */ /* 0x000ee20000300800 */
[----:B------:R-:W-:-:S03]  /*28320*/  IMAD.MOV.U32 R25, RZ, RZ, R13 ;  /* 0x000000ffff197224 */ /* 0x000fc600078e000d */
[----:B------:R-:W3:Y:S01]  /*28330*/  LDL.LU R23, [R1+0x7c] ;  /* 0x00007c0001177983 */ /* 0x000ee20000300800 */
[----:B------:R-:W-:-:S03]  /*28340*/  IMAD.MOV.U32 R26, RZ, RZ, R14 ;  /* 0x000000ffff1a7224 */ /* 0x000fc600078e000e */
[----:B------:R-:W3:Y:S01]  /*28350*/  LDL.LU R12, [R1+0x20] ;  /* 0x00002000010c7983 */ /* 0x000ee20000300800 */
[----:B------:R-:W-:Y:S02]  /*28360*/  IMAD.MOV.U32 R27, RZ, RZ, R15 ;  /* 0x000000ffff1b7224 */ /* 0x000fe400078e000f */
[----:B------:R-:W-:Y:S02]  /*28370*/  IMAD.MOV.U32 R56, RZ, RZ, R55 ;  /* 0x000000ffff387224 */ /* 0x000fe400078e0037 */
[----:B--2---:R-:W-:Y:S02]  /*28380*/  IMAD.MOV.U32 R13, RZ, RZ, R52 ;  /* 0x000000ffff0d7224 */ /* 0x004fe400078e0034 */
[----:B------:R-:W1:Y:S01]  /*28390*/  LDL.LU R52, [R1+0x1af4] ;  /* 0x001af40001347983 */ /* 0x000e620000300800 */
[----:B----4-:R-:W-:-:S03]  /*283a0*/  IMAD.MOV.U32 R14, RZ, RZ, R53 ;  /* 0x000000ffff0e7224 */ /* 0x010fc600078e0035 */
[----:B------:R-:W1:Y:S01]  /*283b0*/  LDL.LU R53, [R1+0x1af0] ;  /* 0x001af00001357983 */ /* 0x000e620000300800 */
[----:B---3--:R-:W-:-:S03]  /*283c0*/  IMAD.MOV.U32 R15, RZ, RZ, R54 ;  /* 0x000000ffff0f7224 */ /* 0x008fc600078e0036 */
[----:B------:R-:W1:Y:S04]  /*283d0*/  LDL.LU R54, [R1+0x1aec] ;  /* 0x001aec0001367983 */ /* 0x000e680000300800 */
        /* <DEDUP_REMOVED lines=8> */
[----:B------:R-:W1:Y:S01]  /*28460*/  LDL.LU R55, [R1+0x1ae8] ;  /* 0x001ae80001377983 */ /* 0x000e620000300800 */
[----:B------:R-:W-:-:S02]  /*28470*/  F2FP.F16.E4M3.UNPACK_B R6, R32.H1 ;  /* 0x00000020ff06723e */ /* 0x000fc400030006ff */
[----:B------:R-:W-:Y:S01]  /*28480*/  F2FP.F16.E4M3.UNPACK_B R7, R33.H1 ;  /* 0x00000021ff07723e */ /* 0x000fe200030006ff */
[----:B------:R-:W4:Y:S04]  /*28490*/  LDL.LU R57, [R1+0xa4] ;  /* 0x0000a40001397983 */ /* 0x000f280000300800 */
[----:B------:R-:W4:Y:S04]  /*284a0*/  LDL.LU R58, [R1+0xa8] ;  /* 0x0000a800013a7983 */ /* 0x000f280000300800 */
[----:B------:R-:W4:Y:S04]  /*284b0*/  LDL.LU R59, [R1+0xac] ;  /* 0x0000ac00013b7983 */ /* 0x000f280000300800 */
[----:B------:R-:W4:Y:S04]  /*284c0*/  LDL.LU R60, [R1+0x6c0] ;  /* 0x0006c000013c7983 */ /* 0x000f280000300800 */
[----:B------:R-:W4:Y:S04]  /*284d0*/  LDL.LU R61, [R1+0x6c4] ;  /* 0x0006c400013d7983 */ /* 0x000f280000300800 */
[----:B------:R-:W4:Y:S04]  /*284e0*/  LDL.LU R32, [R1+0x6d0] ;  /* 0x0006d00001207983 */ /* 0x000f280000300800 */
[----:B------:R-:W4:Y:S01]  /*284f0*/  LDL.LU R33, [R1+0x6d4] ;  /* 0x0006d40001217983 */ /* 0x000f220000300800 */
[----:B------:R-:W-:-:S02]  /*28500*/  IMAD.MOV.U32 R29, RZ, RZ, R8 ;  /* 0x000000ffff1d7224 */ /* 0x000fc400078e0008 */
[----:B------:R-:W-:Y:S01]  /*28510*/  IMAD.MOV.U32 R30, RZ, RZ, R9 ;  /* 0x000000ffff1e7224 */ /* 0x000fe200078e0009 */
[----:B------:R-:W-:Y:S02]  /*28520*/  F2FP.F16.E4M3.UNPACK_B R8, R34.H1 ;  /* 0x00000022ff08723e */ /* 0x000fe400030006ff */
[----:B------:R-:W-:Y:S01]  /*28530*/  F2FP.F16.E4M3.UNPACK_B R9, R35.H1 ;  /* 0x00000023ff09723e */ /* 0x000fe200030006ff */
[----:B-1----:R-:W-:-:S15]  /*28540*/  HMMA.16816.F32 R44, R36, R6, R52 ;  /* 0x00000006242c723c */ /* 0x002fde0000001834 */
[----:B------:R-:W-:-:S09]  /*28550*/  NOP ;  /* 0x0000000000007918 */ /* 0x000fd20000000000 */
[----:B------:R-:W-:Y:S02]  /*28560*/  IMAD.MOV.U32 R55, RZ, RZ, R46 ;  /* 0x000000ffff377224 */ /* 0x000fe400078e002e */
[----:B------:R-:W-:Y:S02]  /*28570*/  IMAD.MOV.U32 R54, RZ, RZ, R47 ;  /* 0x000000ffff367224 */ /* 0x000fe400078e002f */
[----:B------:R-:W-:Y:S02]  /*28580*/  IMAD.MOV.U32 R24, RZ, RZ, R44 ;  /* 0x000000ffff187224 */ /* 0x000fe400078e002c */
[----:B------:R-:W-:Y:S01]  /*28590*/  IMAD.MOV.U32 R28, RZ, RZ, R45 ;  /* 0x000000ffff1c7224 */ /* 0x000fe200078e002d */
[----:B------:R-:W4:Y:S04]  /*285a0*/  LDL.LU.64 R46, [R1+0x1ae0] ;  /* 0x001ae000012e7983 */ /* 0x000f280000300a00 */
[----:B------:R-:W4:Y:S04]  /*285b0*/  LDL.LU.64 R44, [R1+0x1ad8] ;  /* 0x001ad800012c7983 */ /* 0x000f280000300a00 */
[----:B------:R-:W4:Y:S04]  /*285c0*/  LDL.LU R34, [R1+0x6e0] ;  /* 0x0006e00001227983 */ /* 0x000f280000300800 */
[----:B------:R-:W4:Y:S04]  /*285d0*/  LDL.LU R35, [R1+0x6e4] ;  /* 0x0006e40001237983 */ /* 0x000f280000300800 */
[----:B------:R-:W-:Y:S04]  /*285e0*/  STL.64 [R1+0x1ac8], R6 ;  /* 0x001ac80601007387 */ /* 0x000fe80000100a00 */
[----:B------:R0:W-:Y:S04]  /*285f0*/  STL.64 [R1+0x1ac0], R4 ;  /* 0x001ac00401007387 */ /* 0x0001e80000100a00 */
[----:B0-----:R-:W4:Y:S04]  /*28600*/  LDL.LU R4, [R1+0x50] ;  /* 0x0000500001047983 */ /* 0x001f280000300800 */
[----:B------:R-:W4:Y:S04]  /*28610*/  LDL.LU R5, [R1+0x54] ;  /* 0x0000540001057983 */ /* 0x000f280000300800 */
[----:B------:R-:W4:Y:S04]  /*28620*/  LDL.LU R6, [R1+0x58] ;  /* 0x0000580001067983 */ /* 0x000f280000300800 */
[----:B------:R-:W4:Y:S01]  /*28630*/  LDL.LU R7, [R1+0x5c] ;  /* 0x00005c0001077983 */ /* 0x000f220000300800 */
[----:B------:R-:W-:Y:S01]  /*28640*/  IMAD.MOV.U32 R31, RZ, RZ, R10 ;  /* 0x000000ffff1f7224 */ /* 0x000fe200078e000a */
[----:B--2---:R-:W-:-:S02]  /*28650*/  F2FP.F16.E4M3.UNPACK_B R10, R11.H1 ;  /* 0x0000000bff0a723e */ /* 0x004fc400030006ff */
[----:B---3--:R-:W-:Y:S02]  /*28660*/  F2FP.F16.E4M3.UNPACK_B R11, R16.H1 ;  /* 0x00000010ff0b723e */ /* 0x008fe400030006ff */
[----:B------:R-:W-:Y:S04]  /*28670*/  STL.64 [R1+0x1958], R30 ;  /* 0x0019581e01007387 */ /* 0x000fe80000100a00 */
[----:B------:R-:W-:Y:S04]  /*28680*/  STL.64 [R1+0x1950], R28 ;  /* 0x0019501c01007387 */ /* 0x000fe80000100a00 */
[----:B------:R-:W-:Y:S04]  /*28690*/  STL.64 [R1+0x1948], R26 ;  /* 0x0019481a01007387 */ /* 0x000fe80000100a00 */
[----:B------:R0:W-:Y:S02]  /*286a0*/  STL.64 [R1+0x1940], R24 ;  /* 0x0019401801007387 */ /* 0x0001e40000100a00 */
[----:B0-----:R-:W-:Y:S07]  /*286b0*/  HMMA.16816.F32 R24, R36, R8, R12 ;  /* 0x000000082418723c */ /* 0x001fee000000180c */
[----:B----4-:R-:W-:-:S02]  /*286c0*/  F2FP.F16.E4M3.UNPACK_B R12, R17.H1 ;  /* 0x00000011ff0c723e */ /* 0x010fc400030006ff */
[----:B------:R-:W-:-:S14]  /*286d0*/  F2FP.F16.E4M3.UNPACK_B R13, R18.H1 ;  /* 0x00000012ff0d723e */ /* 0x000fdc00030006ff */
[----:B------:R-:W-:Y:S04]  /*286e0*/  STL.64 [R1+0x120], R24 ;  /* 0x0001201801007387 */ /* 0x000fe80000100a00 */
[----:B------:R-:W-:Y:S04]  /*286f0*/  STL.64 [R1+0x128], R26 ;  /* 0x0001281a01007387 */ /* 0x000fe80000100a00 */
[----:B------:R-:W-:Y:S04]  /*28700*/  STL.64 [R1+0x1aa8], R10 ;  /* 0x001aa80a01007387 */ /* 0x000fe80000100a00 */
[----:B------:R-:W-:Y:S01]  /*28710*/  STL.64 [R1+0x1aa0], R8 ;  /* 0x001aa00801007387 */ /* 0x000fe20000100a00 */
[----:B------:R-:W-:-:S02]  /*28720*/  F2FP.F16.E4M3.UNPACK_B R14, R19.H1 ;  /* 0x00000013ff0e723e */ /* 0x000fc400030006ff */
[----:B------:R-:W-:Y:S02]  /*28730*/  F2FP.F16.E4M3.UNPACK_B R15, R48.H1 ;  /* 0x00000030ff0f723e */ /* 0x000fe400030006ff */
[----:B------:R-:W-:Y:S02]  /*28740*/  F2FP.F16.E4M3.UNPACK_B R16, R49.H1 ;  /* 0x00000031ff10723e */ /* 0x000fe400030006ff */
[----:B------:R-:W-:Y:S02]  /*28750*/  F2FP.F16.E4M3.UNPACK_B R17, R0.H1 ;  /* 0x00000000ff11723e */ /* 0x000fe400030006ff */
[----:B------:R-:W-:Y:S02]  /*28760*/  F2FP.F16.E4M3.UNPACK_B R18, R60.H1 ;  /* 0x0000003cff12723e */ /* 0x000fe400030006ff */
[----:B------:R-:W-:Y:S01]  /*28770*/  F2FP.F16.E4M3.UNPACK_B R19, R61.H1 ;  /* 0x0000003dff13723e */ /* 0x000fe200030006ff */
[----:B------:R-:W-:-:S15]  /*28780*/  HMMA.16816.F32 R4, R36, R10, R4 ;  /* 0x0000000a2404723c */ /* 0x000fde0000001804 */
[----:B------:R-:W-:-:S08]  /*28790*/  NOP ;  /* 0x0000000000007918 */ /* 0x000fd00000000000 */
[----:B------:R-:W-:Y:S04]  /*287a0*/  STL.64 [R1+0x170], R4 ;  /* 0x0001700401007387 */ /* 0x000fe80000100a00 */
[----:B------:R0:W-:Y:S02]  /*287b0*/  STL.64 [R1+0x178], R6 ;  /* 0x0001780601007387 */ /* 0x0001e40000100a00 */
[----:B0-----:R-:W-:-:S15]  /*287c0*/  HMMA.16816.F32 R4, R36, R12, R20 ;  /* 0x0000000c2404723c */ /* 0x001fde0000001814 */
[----:B------:R-:W-:-:S08]  /*287d0*/  NOP ;  /* 0x0000000000007918 */ /* 0x000fd00000000000 */
[----:B------:R-:W-:Y:S04]  /*287e0*/  STL.64 [R1+0x1b0], R4 ;  /* 0x0001b00401007387 */ /* 0x000fe80000100a00 */
[----:B------:R0:W-:Y:S02]  /*287f0*/  STL.64 [R1+0x1b8], R6 ;  /* 0x0001b80601007387 */ /* 0x0001e40000100a00 */
[----:B0-----:R-:W-:Y:S06]  /*28800*/  HMMA.16816.F32 R4, R36, R14, R56 ;  /* 0x0000000e2404723c */ /* 0x001fec0000001838 */
[----:B------:R-:W-:Y:S04]  /*28810*/  STL.64 [R1+0x1a88], R14 ;  /* 0x001a880e01007387 */ /* 0x000fe80000100a00 */
[----:B------:R-:W-:-:S13]  /*28820*/  STL.64 [R1+0x1a80], R12 ;  /* 0x001a800c01007387 */ /* 0x000fda0000100a00 */
        /* <DEDUP_REMOVED lines=8> */
[----:B------:R0:W-:Y:S01]  /*288b0*/  STL.64 [R1+0x1a60], R16 ;  /* 0x001a601001007387 */ /* 0x0001e20000100a00 */
[----:B------:R-:W-:-:S12]  /*288c0*/  F2FP.F16.E4M3.UNPACK_B R40, R32.H1 ;  /* 0x00000020ff28723e */ /* 0x000fd800030006ff */
[----:B------:R1:W-:Y:S04]  /*288d0*/  STL.64 [R1+0x410], R4 ;  /* 0x0004100401007387 */ /* 0x0003e80000100a00 */
[----:B------:R2:W-:Y:S04]  /*288e0*/  STL.64 [R1+0x418], R6 ;  /* 0x0004180601007387 */ /* 0x0005e80000100a00 */
[----:B------:R-:W3:Y:S04]  /*288f0*/  LDL.LU R24, [R1+0x160] ;  /* 0x0001600001187983 */ /* 0x000ee80000300800 */
[----:B------:R-:W3:Y:S04]  /*28900*/  LDL.LU R25, [R1+0x164] ;  /* 0x0001640001197983 */ /* 0x000ee80000300800 */
[----:B------:R-:W3:Y:S04]  /*28910*/  LDL.LU R26, [R1+0x168] ;  /* 0x00016800011a7983 */ /* 0x000ee80000300800 */
[----:B------:R-:W3:Y:S04]  /*28920*/  LDL.LU R27, [R1+0x16c] ;  /* 0x00016c00011b7983 */ /* 0x000ee80000300800 */
[----:B------:R-:W4:Y:S04]  /*28930*/  LDL.LU R12, [R1+0x140] ;  /* 0x00014000010c7983 */ /* 0x000f280000300800 */
[----:B------:R-:W4:Y:S04]  /*28940*/  LDL.LU R13, [R1+0x144] ;  /* 0x00014400010d7983 */ /* 0x000f280000300800 */
[----:B------:R-:W4:Y:S04]  /*28950*/  LDL.LU R14, [R1+0x148] ;  /* 0x00014800010e7983 */ /* 0x000f280000300800 */
[----:B------:R-:W4:Y:S04]  /*28960*/  LDL.LU R15, [R1+0x14c] ;  /* 0x00014c00010f7983 */ /* 0x000f280000300800 */
[----:B0-----:R-:W3:Y:S04]  /*28970*/  LDL.LU R16, [R1+0x110] ;  /* 0x0001100001107983 */ /* 0x001ee80000300800 */
[----:B------:R-:W3:Y:S04]  /*28980*/  LDL.LU R17, [R1+0x114] ;  /* 0x0001140001117983 */ /* 0x000ee80000300800 */
[----:B------:R-:W3:Y:S04]  /*28990*/  LDL.LU R18, [R1+0x118] ;  /* 0x0001180001127983 */ /* 0x000ee80000300800 */
[----:B------:R-:W3:Y:S04]  /*289a0*/  LDL.LU R19, [R1+0x11c] ;  /* 0x00011c0001137983 */ /* 0x000ee80000300800 */
[----:B------:R-:W3:Y:S04]  /*289b0*/  LDL.LU R44, [R1+0x6f0] ;  /* 0x0006f000012c7983 */ /* 0x000ee80000300800 */
[----:B------:R-:W3:Y:S04]  /*289c0*/  LDL.LU R45, [R1+0x6f4] ;  /* 0x0006f400012d7983 */ /* 0x000ee80000300800 */
[----:B------:R-:W3:Y:S04]  /*289d0*/  LDL.LU R11, [R1+0x7f4] ;  /* 0x0007f400010b7983 */ /* 0x000ee80000300800 */
[----:B------:R-:W3:Y:S01]  /*289e0*/  LDL.LU R32, [R1+0x7f0] ;  /* 0x0007f00001207983 */ /* 0x000ee20000300800 */
[----:B------:R-:W-:-:S03]  /*289f0*/  F2FP.F16.E4M3.UNPACK_B R41, R33.H1 ;  /* 0x00000021ff29723e */ /* 0x000fc600030006ff */
[----:B------:R-:W3:Y:S04]  /*28a00*/  LDL.LU R52, [R1+0x7fc] ;  /* 0x0007fc0001347983 */ /* 0x000ee80000300800 */
[----:B------:R-:W3:Y:S01]  /*28a10*/  LDL.LU R33, [R1+0x7f8] ;  /* 0x0007f80001217983 */ /* 0x000ee20000300800 */
[----:B------:R-:W-:-:S03]  /*28a20*/  F2FP.F16.E4M3.UNPACK_B R42, R34.H1 ;  /* 0x00000022ff2a723e */ /* 0x000fc600030006ff */
[----:B------:R-:W3:Y:S04]  /*28a30*/  LDL.LU R53, [R1+0x804] ;  /* 0x0008040001357983 */ /* 0x000ee80000300800 */
[----:B------:R-:W3:Y:S04]  /*28a40*/  LDL.LU R34, [R1+0x800] ;  /* 0x0008000001227983 */ /* 0x000ee80000300800 */
[----:B------:R-:W3:Y:S04]  /*28a50*/  LDL.LU R46, [R1+0x700] ;  /* 0x00070000012e7983 */ /* 0x000ee80000300800 */
[----:B------:R-:W3:Y:S01]  /*28a60*/  LDL.LU R47, [R1+0x704] ;  /* 0x00070400012f7983 */ /* 0x000ee20000300800 */
[----:B------:R-:W-:-:S03]  /*28a70*/  F2FP.F16.E4M3.UNPACK_B R43, R35.H1 ;  /* 0x00000023ff2b723e */ /* 0x000fc600030006ff */
        /* <DEDUP_REMOVED lines=8> */
[----:B-1----:R-:W3:Y:S04]  /*28b00*/  LDL.LU R4, [R1+0x3f0] ;  /* 0x0003f00001047983 */ /* 0x002ee80000300800 */
[----:B------:R-:W3:Y:S04]  /*28b10*/  LDL.LU R5, [R1+0x3f4] ;  /* 0x0003f40001057983 */ /* 0x000ee80000300800 */
[----:B--2---:R-:W2:Y:S04]  /*28b20*/  LDL.LU R6, [R1+0x3f8] ;  /* 0x0003f80001067983 */ /* 0x004ea80000300800 */
        /* <DEDUP_REMOVED lines=9> */
[----:B------:R-:W-:-:S02]  /*28bc0*/  IMAD.MOV.U32 R58, RZ, RZ, R51 ;  /* 0x000000ffff3a7224 */ /* 0x000fc400078e0033 */
[----:B------:R-:W-:Y:S01]  /*28bd0*/  IMAD.MOV.U32 R59, RZ, RZ, R50 ;  /* 0x000000ffff3b7224 */ /* 0x000fe200078e0032 */
[----:B------:R-:W2:Y:S04]  /*28be0*/  LDL.LU R51, [R1+0x1ad4] ;  /* 0x001ad40001337983 */ /* 0x000ea80000300800 */
[----:B------:R-:W2:Y:S01]  /*28bf0*/  LDL.LU R50, [R1+0x1ad0] ;  /* 0x001ad00001327983 */ /* 0x000ea20000300800 */
[C---:B----4-:R-:W-:Y:S06]  /*28c00*/  HMMA.16816.F32 R12, R36.reuse, R42, R12 ;  /* 0x0000002a240c723c */ /* 0x050fec000000180c */
[----:B---3--:R-:W-:Y:S01]  /*28c10*/  HMMA.16816.F32 R16, R36, R40, R16 ;  /* 0x000000282410723c */ /* 0x008fe20000001810 */
[----:B------:R-:W-:-:S02]  /*28c20*/  F2FP.F16.E4M3.UNPACK_B R44, R44.H1 ;  /* 0x0000002cff2c723e */ /* 0x000fc400030006ff */
[----:B------:R-:W-:Y:S01]  /*28c30*/  F2FP.F16.E4M3.UNPACK_B R45, R45.H1 ;  /* 0x0000002dff2d723e */ /* 0x000fe200030006ff */
[----:B------:R-:W-:-:S06]  /*28c40*/  IMAD R32, R32, 0x100, R11 ;  /* 0x0000010020207824 */ /* 0x000fcc00078e020b */
[----:B------:R-:W-:Y:S01]  /*28c50*/  HMMA.16816.F32 R8, R36, R44, R24 ;  /* 0x0000002c2408723c */ /* 0x000fe20000001818 */
[----:B------:R-:W-:Y:S02]  /*28c60*/  F2FP.F16.E4M3.UNPACK_B R46, R46.H1 ;  /* 0x0000002eff2e723e */ /* 0x000fe400030006ff */
[----:B------:R-:W-:-:S10]  /*28c70*/  F2FP.F16.E4M3.UNPACK_B R47, R47.H1 ;  /* 0x0000002fff2f723e */ /* 0x000fd400030006ff */
[----:B------:R-:W-:Y:S04]  /*28c80*/  STL.64 [R1+0x420], R16 ;  /* 0x0004201001007387 */ /* 0x000fe80000100a00 */
[----:B------:R-:W-:Y:S04]  /*28c90*/  STL.64 [R1+0x428], R18 ;  /* 0x0004281201007387 */ /* 0x000fe80000100a00 */
[----:B------:R-:W-:Y:S04]  /*28ca0*/  STL.64 [R1+0x1a78], R42 ;  /* 0x001a782a01007387 */ /* 0x000fe80000100a00 */
[----:B------:R-:W-:Y:S04]  /*28cb0*/  STL.64 [R1+0x1a70], R40 ;  /* 0x001a702801007387 */ /* 0x000fe80000100a00 */
[----:B------:R-:W-:Y:S04]  /*28cc0*/  STL.64 [R1+0x140], R12 ;  /* 0x0001400c01007387 */ /* 0x000fe80000100a00 */
[----:B------:R-:W-:Y:S04]  /*28cd0*/  STL.64 [R1+0x148], R14 ;  /* 0x0001480e01007387 */ /* 0x000fe80000100a00 */
[----:B------:R-:W-:Y:S04]  /*28ce0*/  STL.64 [R1+0x160], R8 ;  /* 0x0001600801007387 */ /* 0x000fe80000100a00 */
[----:B------:R0:W-:Y:S02]  /*28cf0*/  STL.64 [R1+0x168], R10 ;  /* 0x0001680a01007387 */ /* 0x0001e40000100a00 */
[----:B0-----:R-:W-:Y:S01]  /*28d00*/  HMMA.16816.F32 R8, R36, R46, R28 ;  /* 0x0000002e2408723c */ /* 0x001fe2000000181c */
[----:B------:R-:W-:Y:S01]  /*28d10*/  IMAD R35, R35, 0x100, R48 ;  /* 0x0000010023237824 */ /* 0x000fe200078e0230 */
[----:B------:R-:W-:-:S02]  /*28d20*/  F2FP.F16.E4M3.UNPACK_B R48, R49.H1 ;  /* 0x00000031ff30723e */ /* 0x000fc400030006ff */
[----:B------:R-:W-:Y:S02]  /*28d30*/  F2FP.F16.E4M3.UNPACK_B R49, R0.H1 ;  /* 0x00000000ff31723e */ /* 0x000fe400030006ff */
[----:B------:R-:W-:Y:S04]  /*28d40*/  STL.64 [R1+0x1a98], R46 ;  /* 0x001a982e01007387 */ /* 0x000fe80000100a00 */
[----:B------:R-:W-:Y:S01]  /*28d50*/  STL.64 [R1+0x1a90], R44 ;  /* 0x001a902c01007387 */ /* 0x000fe20000100a00 */
[----:B--2---:R-:W-:Y:S02]  /*28d60*/  F2FP.F16.E4M3.UNPACK_B R50, R50.H1 ;  /* 0x00000032ff32723e */ /* 0x004fe400030006ff */
[----:B------:R-:W-:-:S10]  /*28d70*/  F2FP.F16.E4M3.UNPACK_B R51, R51.H1 ;  /* 0x00000033ff33723e */ /* 0x000fd400030006ff */
[----:B------:R-:W-:Y:S04]  /*28d80*/  STL.64 [R1+0x1a0], R8 ;  /* 0x0001a00801007387 */ /* 0x000fe80000100a00 */
[----:B------:R0:W-:Y:S02]  /*28d90*/  STL.64 [R1+0x1a8], R10 ;  /* 0x0001a80a01007387 */ /* 0x0001e40000100a00 */
[C---:B0-----:R-:W-:Y:S06]  /*28da0*/  HMMA.16816.F32 R8, R36.reuse, R48, R4 ;  /* 0x000000302408723c */ /* 0x041fec0000001804 */
[----:B------:R-:W-:Y:S01]  /*28db0*/  HMMA.16816.F32 R4, R36, R50, R20 ;  /* 0x000000322404723c */ /* 0x000fe20000001814 */
[----:B------:R-:W-:-:S02]  /*28dc0*/  IMAD R33, R33, 0x100, R52 ;  /* 0x0000010021217824 */ /* 0x000fc400078e0234 */
[----:B------:R-:W-:Y:S01]  /*28dd0*/  IMAD R34, R34, 0x100, R53 ;  /* 0x0000010022227824 */ /* 0x000fe200078e0235 */
[----:B------:R-:W-:Y:S02]  /*28de0*/  F2FP.F16.E4M3.UNPACK_B R52, R60.H1 ;  /* 0x0000003cff34723e */ /* 0x000fe400030006ff */
[----:B------:R-:W-:-:S11]  /*28df0*/  F2FP.F16.E4M3.UNPACK_B R53, R61.H1 ;  /* 0x0000003dff35723e */ /* 0x000fd600030006ff */
[----:B------:R-:W-:Y:S04]  /*28e00*/  STL.64 [R1+0x630], R8 ;  /* 0x0006300801007387 */ /* 0x000fe80000100a00 */
[----:B------:R-:W-:Y:S04]  /*28e10*/  STL.64 [R1+0x638], R10 ;  /* 0x0006380a01007387 */ /* 0x000fe80000100a00 */
[----:B------:R-:W-:Y:S04]  /*28e20*/  STL.64 [R1+0x1ab8], R50 ;  /* 0x001ab83201007387 */ /* 0x000fe80000100a00 */
[----:B------:R-:W-:Y:S04]  /*28e30*/  STL.64 [R1+0x1ab0], R48 ;  /* 0x001ab03001007387 */ /* 0x000fe80000100a00 */
[----:B------:R-:W-:Y:S04]  /*28e40*/  STL.64 [R1+0x620], R4 ;  /* 0x0006200401007387 */ /* 0x000fe80000100a00 */
[----:B------:R0:W-:Y:S04]  /*28e50*/  STL.64 [R1+0x628], R6 ;  /* 0x0006280601007387 */ /* 0x0001e80000100a00 */
[----:B------:R-:W2:Y:S01]  /*28e60*/  LDL.LU R24, [R1+0x2c0] ;  /* 0x0002c00001187983 */ /* 0x000ea20000300800 */
[----:B0-----:R-:W-:-:S15]  /*28e70*/  HMMA.16816.F32 R4, R36, R52, R56 ;  /* 0x000000342404723c */ /* 0x001fde0000001838 */
[----:B------:R-:W-:-:S08]  /*28e80*/  NOP ;  /* 0x0000000000007918 */ /* 0x000fd00000000000 */
[----:B------:R0:W-:Y:S04]  /*28e90*/  STL.64 [R1+0x5d0], R4 ;  /* 0x0005d00401007387 */ /* 0x0001e80000100a00 */
[----:B------:R1:W-:Y:S04]  /*28ea0*/  STL.64 [R1+0x5d8], R6 ;  /* 0x0005d80601007387 */ /* 0x0003e80000100a00 */
[----:B------:R-:W2:Y:S04]  /*28eb0*/  LDL.LU R25, [R1+0x2c4] ;  /* 0x0002c40001197983 */ /* 0x000ea80000300800 */
[----:B------:R-:W2:Y:S04]  /*28ec0*/  LDL.LU R26, [R1+0x2c8] ;  /* 0x0002c800011a7983 */ /* 0x000ea80000300800 */
[----:B------:R-:W2:Y:S04]  /*28ed0*/  LDL.LU R27, [R1+0x2cc] ;  /* 0x0002cc00011b7983 */ /* 0x000ea80000300800 */
        /* <DEDUP_REMOVED lines=8> */
[----:B------:R-:W2:Y:S04]  /*28f60*/  LDL.LU R8, [R1+0x350] ;  /* 0x0003500001087983 */ /* 0x000ea80000300800 */
[----:B------:R-:W2:Y:S04]  /*28f70*/  LDL.LU R9, [R1+0x354] ;  /* 0x0003540001097983 */ /* 0x000ea80000300800 */
[----:B------:R-:W2:Y:S04]  /*28f80*/  LDL.LU R10, [R1+0x358] ;  /* 0x00035800010a7983 */ /* 0x000ea80000300800 */
[----:B------:R-:W2:Y:S04]  /*28f90*/  LDL.LU R11, [R1+0x35c] ;  /* 0x00035c00010b7983 */ /* 0x000ea80000300800 */
[----:B------:R-:W3:Y:S04]  /*28fa0*/  LDL.LU R48, [R1+0x360] ;  /* 0x0003600001307983 */ /* 0x000ee80000300800 */
[----:B------:R-:W3:Y:S04]  /*28fb0*/  LDL.LU R49, [R1+0x364] ;  /* 0x0003640001317983 */ /* 0x000ee80000300800 */
[----:B------:R-:W3:Y:S04]  /*28fc0*/  LDL.LU R50, [R1+0x368] ;  /* 0x0003680001327983 */ /* 0x000ee80000300800 */
[----:B------:R-:W3:Y:S04]  /*28fd0*/  LDL.LU R51, [R1+0x36c] ;  /* 0x00036c0001337983 */ /* 0x000ee80000300800 */
[----:B0-----:R-:W4:Y:S04]  /*28fe0*/  LDL.LU R4, [R1+0x370] ;  /* 0x0003700001047983 */ /* 0x001f280000300800 */
[----:B------:R-:W4:Y:S04]  /*28ff0*/  LDL.LU R5, [R1+0x374] ;  /* 0x0003740001057983 */ /* 0x000f280000300800 */
[----:B-1----:R-:W4:Y:S04]  /*29000*/  LDL.LU R6, [R1+0x378] ;  /* 0x0003780001067983 */ /* 0x002f280000300800 */
[----:B------:R-:W4:Y:S01]  /*29010*/  LDL.LU R7, [R1+0x37c] ;  /* 0x00037c0001077983 */ /* 0x000f220000300800 */
[----:B------:R-:W-:-:S02]  /*29020*/  F2FP.F16.E4M3.UNPACK_B R32, R32 ;  /* 0x00000020ff20723e */ /* 0x000fc400020006ff */
[----:B------:R-:W-:Y:S02]  /*29030*/  F2FP.F16.E4M3.UNPACK_B R33, R33 ;  /* 0x00000021ff21723e */ /* 0x000fe400020006ff */
[----:B------:R-:W-:Y:S02]  /*29040*/  F2FP.F16.E4M3.UNPACK_B R34, R34 ;  /* 0x00000022ff22723e */ /* 0x000fe400020006ff */
[----:B------:R-:W-:Y:S01]  /*29050*/  F2FP.F16.E4M3.UNPACK_B R35, R35 ;  /* 0x00000023ff23723e */ /* 0x000fe200020006ff */
        /* <DEDUP_REMOVED lines=24> */
[----:B------:R-:W-:Y:S04]  /*291e0*/  STL.64 [R1+0x1a48], R54 ;  /* 0x001a483601007387 */ /* 0x000fe80000100a00 */
[----:B------:R0:W-:Y:S04]  /*291f0*/  STL.64 [R1+0x1a40], R52 ;  /* 0x001a403401007387 */ /* 0x0001e80000100a00 */
[----:B0-----:R-:W2:Y:S04]  /*29200*/  LDL.LU R52, [R1+0x2e0] ;  /* 0x0002e00001347983 */ /* 0x001ea80000300800 */
[----:B------:R-:W2:Y:S04]  /*29210*/  LDL.LU R53, [R1+0x2e4] ;  /* 0x0002e40001357983 */ /* 0x000ea80000300800 */
[----:B------:R-:W2:Y:S04]  /*29220*/  LDL.LU R54, [R1+0x2e8] ;  /* 0x0002e80001367983 */ /* 0x000ea80000300800 */
[----:B------:R-:W2:Y:S01]  /*29230*/  LDL.LU R55, [R1+0x2ec] ;  /* 0x0002ec0001377983 */ /* 0x000ea20000300800 */
[----:B----4-:R-:W-:-:S15]  /*29240*/  HMMA.16816.F32 R4, R32, R2, R4 ;  /* 0x000000022004723c */ /* 0x010fde0000001804 */
[----:B------:R-:W-:-:S08]  /*29250*/  NOP ;  /* 0x0000000000007918 */ /* 0x000fd00000000000 */
[----:B------:R-:W-:Y:S04]  /*29260*/  STL.64 [R1+0x5c0], R4 ;  /* 0x0005c00401007387 */ /* 0x000fe80000100a00 */
[----:B------:R0:W-:Y:S04]  /*29270*/  STL.64 [R1+0x5c8], R6 ;  /* 0x0005c80601007387 */ /* 0x0001e80000100a00 */
[----:B0-----:R-:W2:Y:S04]  /*29280*/  LDL.LU.64 R6, [R1+0x1ac8] ;  /* 0x001ac80001067983 */ /* 0x001ea80000300a00 */
[----:B------:R-:W3:Y:S02]  /*29290*/  LDL.LU.64 R4, [R1+0x1ac0] ;  /* 0x001ac00001047983 */ /* 0x000ee40000300a00 */
        /* <DEDUP_REMOVED lines=13> */
[----:B0-----:R-:W3:Y:S04]  /*29370*/  LDL.LU R4, [R1+0x2f0] ;  /* 0x0002f00001047983 */ /* 0x001ee80000300800 */
[----:B------:R-:W3:Y:S04]  /*29380*/  LDL.LU R5, [R1+0x2f4] ;  /* 0x0002f40001057983 */ /* 0x000ee80000300800 */
[----:B------:R-:W3:Y:S04]  /*29390*/  LDL.LU R6, [R1+0x2f8] ;  /* 0x0002f80001067983 */ /* 0x000ee80000300800 */
[----:B------:R-:W3:Y:S01]  /*293a0*/  LDL.LU R7, [R1+0x2fc] ;  /* 0x0002fc0001077983 */ /* 0x000ee20000300800 */
[C---:B--2---:R-:W-:Y:S06]  /*293b0*/  HMMA.16816.F32 R44, R32.reuse, R8, R44 ;  /* 0x00000008202c723c */ /* 0x044fec000000182c */
[----:B----4-:R-:W-:-:S15]  /*293c0*/  HMMA.16816.F32 R12, R32, R10, R12 ;  /* 0x0000000a200c723c */ /* 0x010fde000000180c */
[----:B------:R-:W-:-:S02]  /*293d0*/  NOP ;  /* 0x0000000000007918 */ /* 0x000fc40000000000 */
[----:B------:R-:W-:Y:S04]  /*293e0*/  STL.64 [R1+0x590], R44 ;  /* 0x0005902c01007387 */ /* 0x000fe80000100a00 */
[----:B------:R0:W-:Y:S04]  /*293f0*/  STL.64 [R1+0x598], R46 ;  /* 0x0005982e01007387 */ /* 0x0001e80000100a00 */
[----:B0-----:R-:W2:Y:S04]  /*29400*/  LDL.LU.64 R46, [R1+0x1a98] ;  /* 0x001a9800012e7983 */ /* 0x001ea80000300a00 */
[----:B------:R-:W4:Y:S04]  /*29410*/  LDL.LU.64 R44, [R1+0x1a90] ;  /* 0x001a9000012c7983 */ /* 0x000f280000300a00 */
[----:B------:R-:W-:Y:S04]  /*29420*/  STL.64 [R1+0x580], R12 ;  /* 0x0005800c01007387 */ /* 0x000fe80000100a00 */
[----:B------:R0:W-:Y:S04]  /*29430*/  STL.64 [R1+0x588], R14 ;  /* 0x0005880e01007387 */ /* 0x0001e80000100a00 */
[----:B0-----:R-:W3:Y:S04]  /*29440*/  LDL.LU.64 R14, [R1+0x1a88] ;  /* 0x001a8800010e7983 */ /* 0x001ee80000300a00 */
[----:B------:R-:W2:Y:S04]  /*29450*/  LDL.LU.64 R12, [R1+0x1a80] ;  /* 0x001a8000010c7983 */ /* 0x000ea80000300a00 */
[----:B------:R-:W-:Y:S04]  /*29460*/  STL.64 [R1+0x1a08], R10 ;  /* 0x001a080a01007387 */ /* 0x000fe80000100a00 */
[----:B------:R0:W-:Y:S04]  /*29470*/  STL.64 [R1+0x1a00], R8 ;  /* 0x001a000801007387 */ /* 0x0001e80000100a00 */
[----:B0-----:R-:W4:Y:S04]  /*29480*/  LDL.LU R8, [R1+0x300] ;  /* 0x0003000001087983 */ /* 0x001f280000300800 */
[----:B------:R-:W4:Y:S04]  /*29490*/  LDL.LU R9, [R1+0x304] ;  /* 0x0003040001097983 */ /* 0x000f280000300800 */
[----:B------:R-:W4:Y:S04]  /*294a0*/  LDL.LU R10, [R1+0x308] ;  /* 0x00030800010a7983 */ /* 0x000f280000300800 */
[----:B------:R-:W4:Y:S01]  /*294b0*/  LDL.LU R11, [R1+0x30c] ;  /* 0x00030c00010b7983 */ /* 0x000f220000300800 */
[C---:B--2---:R-:W-:Y:S06]  /*294c0*/  HMMA.16816.F32 R40, R32.reuse, R12, R40 ;  /* 0x0000000c2028723c */ /* 0x044fec0000001828 */
[----:B---3--:R-:W-:-:S15]  /*294d0*/  HMMA.16816.F32 R16, R32, R14, R16 ;  /* 0x0000000e2010723c */ /* 0x008fde0000001810 */
[----:B------:R-:W-:-:S02]  /*294e0*/  NOP ;  /* 0x0000000000007918 */ /* 0x000fc40000000000 */
[----:B------:R-:W-:Y:S04]  /*294f0*/  STL.64 [R1+0x570], R40 ;  /* 0x0005702801007387 */ /* 0x000fe80000100a00 */
[----:B------:R0:W-:Y:S04]  /*29500*/  STL.64 [R1+0x578], R42 ;  /* 0x0005782a01007387 */ /* 0x0001e80000100a00 */
[----:B0-----:R-:W2:Y:S04]  /*29510*/  LDL.LU.64 R42, [R1+0x1a78] ;  /* 0x001a7800012a7983 */ /* 0x001ea80000300a00 */
[----:B------:R-:W3:Y:S04]  /*29520*/  LDL.LU.64 R40, [R1+0x1a70] ;  /* 0x001a700001287983 */ /* 0x000ee80000300a00 */
[----:B------:R-:W-:Y:S04]  /*29530*/  STL.64 [R1+0x560], R16 ;  /* 0x0005601001007387 */ /* 0x000fe80000100a00 */
[----:B------:R0:W-:Y:S04]  /*29540*/  STL.64 [R1+0x568], R18 ;  /* 0x0005681201007387 */ /* 0x0001e80000100a00 */
[----:B0-----:R-:W2:Y:S04]  /*29550*/  LDL.LU.64 R18, [R1+0x1a68] ;  /* 0x001a680001127983 */ /* 0x001ea80000300a00 */
[----:B------:R-:W4:Y:S04]  /*29560*/  LDL.LU.64 R16, [R1+0x1a60] ;  /* 0x001a600001107983 */ /* 0x000f280000300a00 */
[----:B------:R-:W-:Y:S04]  /*29570*/  STL.64 [R1+0x19f8], R14 ;  /* 0x0019f80e01007387 */ /* 0x000fe80000100a00 */
[----:B------:R-:W-:Y:S01]  /*29580*/  STL.64 [R1+0x19f0], R12 ;  /* 0x0019f00c01007387 */ /* 0x000fe20000100a00 */
[C---:B----4-:R-:W-:Y:S06]  /*29590*/  HMMA.16816.F32 R8, R32.reuse, R16, R8 ;  /* 0x000000102008723c */ /* 0x050fec0000001808 */
[C---:B--2---:R-:W-:Y:S06]  /*295a0*/  HMMA.16816.F32 R4, R32.reuse, R18, R4 ;  /* 0x000000122004723c */ /* 0x044fec0000001804 */
[----:B------:R-:W-:Y:S11]  /*295b0*/  STL.64 [R1+0x1a18], R18 ;  /* 0x001a181201007387 */ /* 0x000ff60000100a00 */
[----:B------:R-:W-:Y:S04]  /*295c0*/  STL.64 [R1+0x550], R8 ;  /* 0x0005500801007387 */ /* 0x000fe80000100a00 */
[----:B------:R3:W-:Y:S04]  /*295d0*/  STL.64 [R1+0x558], R10 ;  /* 0x0005580a01007387 */ /* 0x0007e80000100a00 */
[----:B------:R-:W-:Y:S04]  /*295e0*/  STL.64 [R1+0x1a10], R16 ;  /* 0x001a101001007387 */ /* 0x000fe80000100a00 */
[----:B------:R-:W-:Y:S04]  /*295f0*/  STL.64 [R1+0x540], R4 ;  /* 0x0005400401007387 */ /* 0x000fe80000100a00 */
[----:B------:R0:W-:Y:S01]  /*29600*/  STL.64 [R1+0x548], R6 ;  /* 0x0005480601007387 */ /* 0x0001e20000100a00 */
[C---:B---3--:R-:W-:Y:S06]  /*29610*/  HMMA.16816.F32 R8, R32.reuse, R40, R52 ;  /* 0x000000282008723c */ /* 0x048fec0000001834 */
[C---:B0-----:R-:W-:Y:S06]  /*29620*/  HMMA.16816.F32 R4, R32.reuse, R42, R36 ;  /* 0x0000002a2004723c */ /* 0x041fec0000001824 */
[----:B------:R-:W-:Y:S11]  /*29630*/  STL.64 [R1+0x1a38], R42 ;  /* 0x001a382a01007387 */ /* 0x000ff60000100a00 */
[----:B------:R-:W-:Y:S04]  /*29640*/  STL.64 [R1+0x530], R8 ;  /* 0x0005300801007387 */ /* 0x000fe80000100a00 */
[----:B------:R-:W-:Y:S04]  /*29650*/  STL.64 [R1+0x538], R10 ;  /* 0x0005380a01007387 */ /* 0x000fe80000100a00 */
[----:B------:R-:W-:Y:S04]  /*29660*/  STL.64 [R1+0x1a30], R40 ;  /* 0x001a302801007387 */ /* 0x000fe80000100a00 */
[----:B------:R-:W-:Y:S04]  /*29670*/  STL.64 [R1+0x520], R4 ;  /* 0x0005200401007387 */ /* 0x000fe80000100a00 */
[----:B------:R0:W-:Y:S02]  /*29680*/  STL.64 [R1+0x528], R6 ;  /* 0x0005280601007387 */ /* 0x0001e40000100a00 */
[----:B0-----:R-:W-:-:S15]  /*29690*/  HMMA.16816.F32 R4, R32, R44, R24 ;  /* 0x0000002c2004723c */ /* 0x001fde0000001818 */
[----:B------:R-:W-:-:S08]  /*296a0*/  NOP ;  /* 0x0000000000007918 */ /* 0x000fd00000000000 */
[----:B------:R-:W-:Y:S04]  /*296b0*/  STL.64 [R1+0x510], R4 ;  /* 0x0005100401007387 */ /* 0x000fe80000100a00 */
[----:B------:R0:W-:Y:S02]  /*296c0*/  STL.64 [R1+0x518], R6 ;  /* 0x0005180601007387 */ /* 0x0001e40000100a00 */
[----:B0-----:R-:W-:Y:S06]  /*296d0*/  HMMA.16816.F32 R4, R32, R46, R20 ;  /* 0x0000002e2004723c */ /* 0x001fec0000001814 */
[----:B------:R-:W-:Y:S04]  /*296e0*/  STL [R1+0x19ec], R47 ;  /* 0x0019ec2f01007387 */ /* 0x000fe80000100800 */
[----:B------:R-:W-:-:S13]  /*296f0*/  STL [R1+0x1a58], R46 ;  /* 0x001a582e01007387 */ /* 0x000fda0000100800 */
[----:B------:R-:W-:Y:S04]  /*29700*/  STL.64 [R1+0x500], R4 ;  /* 0x0005000401007387 */ /* 0x000fe80000100a00 */
[----:B------:R-:W-:Y:S04]  /*29710*/  STL.64 [R1+0x508], R6 ;  /* 0x0005080601007387 */ /* 0x000fe80000100a00 */
[----:B------:R0:W-:Y:S04]  /*29720*/  STL.64 [R1+0x1a50], R44 ;  /* 0x001a502c01007387 */ /* 0x0001e80000100a00 */
        /* <DEDUP_REMOVED lines=12> */
[----:B0-----:R-:W2:Y:S04]  /*297f0*/  LDL.LU R44, [R1+0x3d0] ;  /* 0x0003d000012c7983 */ /* 0x001ea80000300800 */
[----:B------:R-:W2:Y:S04]  /*29800*/  LDL.LU R45, [R1+0x3d4] ;  /* 0x0003d400012d7983 */ /* 0x000ea80000300800 */
[----:B------:R-:W2:Y:S04]  /*29810*/  LDL.LU R46, [R1+0x3d8] ;  /* 0x0003d800012e7983 */ /* 0x000ea80000300800 */
[----:B------:R-:W2:Y:S04]  /*29820*/  LDL.LU R47, [R1+0x3dc] ;  /* 0x0003dc00012f7983 */ /* 0x000ea80000300800 */
[----:B------:R-:W3:Y:S04]  /*29830*/  LDL.LU R28, [R1+0x200] ;  /* 0x00020000011c7983 */ /* 0x000ee80000300800 */
[----:B------:R-:W3:Y:S01]  /*29840*/  LDL.LU R29, [R1+0x204] ;  /* 0x00020400011d7983 */ /* 0x000ee20000300800 */
[----:B------:R-:W-:-:S03]  /*29850*/  IMAD R36, R56, 0x100, R31 ;  /* 0x0000010038247824 */ /* 0x000fc600078e021f */
        /* <DEDUP_REMOVED lines=17> */
[----:B------:R-:W3:Y:S01]  /*29970*/  LDL.LU R7, [R1+0x29c] ;  /* 0x00029c0001077983 */ /* 0x000ee20000300800 */
[----:B------:R-:W-:-:S03]  /*29980*/  IMAD R37, R58, 0x100, R57 ;  /* 0x000001003a257824 */ /* 0x000fc600078e0239 */
        /* <DEDUP_REMOVED lines=8> */
[----:B------:R-:W3:Y:S01]  /*29a10*/  LDL.LU R15, [R1+0x26c] ;  /* 0x00026c00010f7983 */ /* 0x000ee20000300800 */
[C---:B----4-:R-:W-:Y:S06]  /*29a20*/  HMMA.16816.F32 R52, R32.reuse, R50, R52 ;  /* 0x000000322034723c */ /* 0x050fec0000001834 */
[----:B--2---:R-:W-:-:S15]  /*29a30*/  HMMA.16816.F32 R44, R32, R48, R44 ;  /* 0x00000030202c723c */ /* 0x004fde000000182c */
[----:B------:R-:W-:-:S08]  /*29a40*/  NOP ;  /* 0x0000000000007918 */ /* 0x000fd00000000000 */
[----:B------:R-:W-:Y:S04]  /*29a50*/  STL.64 [R1+0x610], R44 ;  /* 0x0006102c01007387 */ /* 0x000fe80000100a00 */
[----:B------:R0:W-:Y:S04]  /*29a60*/  STL.64 [R1+0x618], R46 ;  /* 0x0006182e01007387 */ /* 0x0001e80000100a00 */
[----:B0-----:R-:W2:Y:S04]  /*29a70*/  LDL.LU R46, [R1+0x1a58] ;  /* 0x001a5800012e7983 */ /* 0x001ea80000300800 */
[----:B------:R-:W4:Y:S04]  /*29a80*/  LDL.LU.64 R44, [R1+0x1a50] ;  /* 0x001a5000012c7983 */ /* 0x000f280000300a00 */
[----:B------:R-:W-:Y:S04]  /*29a90*/  STL.64 [R1+0x600], R52 ;  /* 0x0006003401007387 */ /* 0x000fe80000100a00 */
[----:B------:R0:W-:Y:S04]  /*29aa0*/  STL.64 [R1+0x608], R54 ;  /* 0x0006083601007387 */ /* 0x0001e80000100a00 */
[----:B0-----:R-:W2:Y:S04]  /*29ab0*/  LDL.LU.64 R54, [R1+0x1a48] ;  /* 0x001a480001367983 */ /* 0x001ea80000300a00 */
[----:B------:R-:W4:Y:S01]  /*29ac0*/  LDL.LU.64 R52, [R1+0x1a40] ;  /* 0x001a400001347983 */ /* 0x000f220000300a00 */
[----:B------:R-:W-:Y:S01]  /*29ad0*/  IMAD R39, R61, 0x100, R60 ;  /* 0x000001003d277824 */ /* 0x000fe200078e023c */
[----:B------:R-:W-:-:S02]  /*29ae0*/  F2FP.F16.E4M3.UNPACK_B R36, R36 ;  /* 0x00000024ff24723e */ /* 0x000fc400020006ff */
[----:B------:R-:W-:Y:S02]  /*29af0*/  F2FP.F16.E4M3.UNPACK_B R37, R37 ;  /* 0x00000025ff25723e */ /* 0x000fe400020006ff */
[----:B------:R-:W-:Y:S02]  /*29b00*/  F2FP.F16.E4M3.UNPACK_B R38, R38 ;  /* 0x00000026ff26723e */ /* 0x000fe400020006ff */
[----:B------:R-:W-:Y:S01]  /*29b10*/  F2FP.F16.E4M3.UNPACK_B R39, R39 ;  /* 0x00000027ff27723e */ /* 0x000fe200020006ff */
[----:B------:R-:W-:Y:S04]  /*29b20*/  STL.64 [R1+0x19e0], R50 ;  /* 0x0019e03201007387 */ /* 0x000fe80000100a00 */
[----:B------:R0:W-:Y:S02]  /*29b30*/  STL.64 [R1+0x19d8], R48 ;  /* 0x0019d83001007387 */ /* 0x0001e40000100a00 */
[----:B---3--:R-:W-:Y:S02]  /*29b40*/  HMMA.16816.F32 R4, R36, R2, R4 ;  /* 0x000000022404723c */ /* 0x008fe40000001804 */
[----:B0-----:R-:W3:Y:S04]  /*29b50*/  LDL.LU R48, [R1+0x220] ;  /* 0x0002200001307983 */ /* 0x001ee80000300800 */
[----:B------:R-:W3:Y:S04]  /*29b60*/  LDL.LU R49, [R1+0x224] ;  /* 0x0002240001317983 */ /* 0x000ee80000300800 */
[----:B------:R-:W3:Y:S04]  /*29b70*/  LDL.LU R50, [R1+0x228] ;  /* 0x0002280001327983 */ /* 0x000ee80000300800 */
[----:B------:R-:W3:Y:S01]  /*29b80*/  LDL.LU R51, [R1+0x22c] ;  /* 0x00022c0001337983 */ /* 0x000ee20000300800 */
[----:B----4-:R-:W-:Y:S03]  /*29b90*/  HMMA.16816.F32 R32, R32, R52, R40 ;  /* 0x000000342020723c */ /* 0x010fe60000001828 */
[----:B------:R-:W4:Y:S04]  /*29ba0*/  LDL.LU.64 R42, [R1+0x1a38] ;  /* 0x001a3800012a7983 */ /* 0x000f280000300a00 */
[----:B------:R-:W4:-:S15]  /*29bb0*/  LDL.LU.64 R40, [R1+0x1a30] ;  /* 0x001a300001287983 */ /* 0x000f1e0000300a00 */
[----:B------:R-:W-:-:S01]  /*29bc0*/  NOP ;  /* 0x0000000000007918 */ /* 0x000fc20000000000 */
[----:B------:R0:W-:Y:S04]  /*29bd0*/  STL.64 [R1+0x4f0], R32 ;  /* 0x0004f02001007387 */ /* 0x0001e80000100a00 */
[----:B------:R1:W-:Y:S04]  /*29be0*/  STL.64 [R1+0x4f8], R34 ;  /* 0x0004f82201007387 */ /* 0x0003e80000100a00 */
[----:B0-----:R-:W3:Y:S04]  /*29bf0*/  LDL.LU R32, [R1+0x230] ;  /* 0x0002300001207983 */ /* 0x001ee80000300800 */
[----:B------:R-:W3:Y:S04]  /*29c00*/  LDL.LU R33, [R1+0x234] ;  /* 0x0002340001217983 */ /* 0x000ee80000300800 */
[----:B-1----:R-:W3:Y:S04]  /*29c10*/  LDL.LU R34, [R1+0x238] ;  /* 0x0002380001227983 */ /* 0x002ee80000300800 */
[----:B------:R-:W3:Y:S04]  /*29c20*/  LDL.LU R35, [R1+0x23c] ;  /* 0x00023c0001237983 */ /* 0x000ee80000300800 */
[----:B--2---:R-:W-:Y:S04]  /*29c30*/  STL.64 [R1+0x19b8], R54 ;  /* 0x0019b83601007387 */ /* 0x004fe80000100a00 */
[----:B------:R0:W-:Y:S04]  /*29c40*/  STL.64 [R1+0x19b0], R52 ;  /* 0x0019b03401007387 */ /* 0x0001e80000100a00 */
[----:B0-----:R-:W2:Y:S04]  /*29c50*/  LDL.LU R52, [R1+0x240] ;  /* 0x0002400001347983 */ /* 0x001ea80000300800 */
[----:B------:R-:W2:Y:S04]  /*29c60*/  LDL.LU R53, [R1+0x244] ;  /* 0x0002440001357983 */ /* 0x000ea80000300800 */
[----:B------:R-:W2:Y:S04]  /*29c70*/  LDL.LU R54, [R1+0x248] ;  /* 0x0002480001367983 */ /* 0x000ea80000300800 */
[----:B------:R-:W2:Y:S04]  /*29c80*/  LDL.LU R55, [R1+0x24c] ;  /* 0x00024c0001377983 */ /* 0x000ea80000300800 */
[----:B------:R-:W-:Y:S04]  /*29c90*/  STL.64 [R1+0x4e0], R4 ;  /* 0x0004e00401007387 */ /* 0x000fe80000100a00 */
[----:B------:R0:W-:Y:S04]  /*29ca0*/  STL.64 [R1+0x4e8], R6 ;  /* 0x0004e80601007387 */ /* 0x0001e80000100a00 */
[----:B0-----:R-:W4:Y:S04]  /*29cb0*/  LDL.LU.64 R6, [R1+0x1a28] ;  /* 0x001a280001067983 */ /* 0x001f280000300a00 */
[----:B------:R-:W3:Y:S02]  /*29cc0*/  LDL.LU.64 R4, [R1+0x1a20] ;  /* 0x001a200001047983 */ /* 0x000ee40000300a00 */
[C---:B---3--:R-:W-:Y:S06]  /*29cd0*/  HMMA.16816.F32 R16, R36.reuse, R4, R16 ;  /* 0x000000042410723c */ /* 0x048fec0000001810 */
[----:B----4-:R-:W-:-:S15]  /*29ce0*/  HMMA.16816.F32 R8, R36, R6, R8 ;  /* 0x000000062408723c */ /* 0x010fde0000001808 */
[----:B------:R-:W-:-:S02]  /*29cf0*/  NOP ;  /* 0x0000000000007918 */ /* 0x000fc40000000000 */
[----:B------:R-:W-:Y:S04]  /*29d00*/  STL.64 [R1+0x4d0], R16 ;  /* 0x0004d01001007387 */ /* 0x000fe80000100a00 */
[----:B------:R0:W-:Y:S04]  /*29d10*/  STL.64 [R1+0x4d8], R18 ;  /* 0x0004d81201007387 */ /* 0x0001e80000100a00 */
[----:B0-----:R-:W3:Y:S04]  /*29d20*/  LDL.LU.64 R18, [R1+0x1a18] ;  /* 0x001a180001127983 */ /* 0x001ee80000300a00 */
[----:B------:R-:W4:Y:S04]  /*29d30*/  LDL.LU.64 R16, [R1+0x1a10] ;  /* 0x001a100001107983 */ /* 0x000f280000300a00 */
[----:B------:R-:W-:Y:S04]  /*29d40*/  STL.64 [R1+0x4c0], R8 ;  /* 0x0004c00801007387 */ /* 0x000fe80000100a00 */
[----:B------:R0:W-:Y:S04]  /*29d50*/  STL.64 [R1+0x4c8], R10 ;  /* 0x0004c80a01007387 */ /* 0x0001e80000100a00 */
[----:B0-----:R-:W2:Y:S04]  /*29d60*/  LDL.LU.64 R10, [R1+0x1a08] ;  /* 0x001a0800010a7983 */ /* 0x001ea80000300a00 */
[----:B------:R-:W3:Y:S04]  /*29d70*/  LDL.LU.64 R8, [R1+0x1a00] ;  /* 0x001a000001087983 */ /* 0x000ee80000300a00 */
[----:B------:R-:W-:Y:S04]  /*29d80*/  STL.64 [R1+0x1998], R6 ;  /* 0x0019980601007387 */ /* 0x000fe80000100a00 */
[----:B------:R0:W-:Y:S04]  /*29d90*/  STL.64 [R1+0x1990], R4 ;  /* 0x0019900401007387 */ /* 0x0001e80000100a00 */
[----:B0-----:R-:W2:Y:S04]  /*29da0*/  LDL.LU R4, [R1+0x250] ;  /* 0x0002500001047983 */ /* 0x001ea80000300800 */
[----:B------:R-:W2:Y:S04]  /*29db0*/  LDL.LU R5, [R1+0x254] ;  /* 0x0002540001057983 */ /* 0x000ea80000300800 */
[----:B------:R-:W2:Y:S04]  /*29dc0*/  LDL.LU R6, [R1+0x258] ;  /* 0x0002580001067983 */ /* 0x000ea80000300800 */
[----:B------:R-:W2:Y:S01]  /*29dd0*/  LDL.LU R7, [R1+0x25c] ;  /* 0x00025c0001077983 */ /* 0x000ea20000300800 */
[----:B---3--:R-:W-:-:S15]  /*29de0*/  HMMA.16816.F32 R12, R36, R8, R12 ;  /* 0x00000008240c723c */ /* 0x008fde000000180c */
[----:B------:R-:W-:-:S08]  /*29df0*/  NOP ;  /* 0x0000000000007918 */ /* 0x000fd00000000000 */
[----:B------:R-:W-:Y:S04]  /*29e00*/  STL.64 [R1+0x4b0], R12 ;  /* 0x0004b00c01007387 */ /* 0x000fe80000100a00 */
[----:B------:R0:W-:Y:S04]  /*29e10*/  STL.64 [R1+0x4b8], R14 ;  /* 0x0004b80e01007387 */ /* 0x0001e80000100a00 */
[----:B0-----:R-:W3:Y:S04]  /*29e20*/  LDL.LU.64 R14, [R1+0x19f8] ;  /* 0x0019f800010e7983 */ /* 0x001ee80000300a00 */
[----:B------:R-:W4:Y:S01]  /*29e30*/  LDL.LU.64 R12, [R1+0x19f0] ;  /* 0x0019f000010c7983 */ /* 0x000f220000300a00 */
[----:B--2---:R-:W-:Y:S06]  /*29e40*/  HMMA.16816.F32 R4, R36, R10, R4 ;  /* 0x0000000a2404723c */ /* 0x004fec0000001804 */
[----:B------:R-:W-:Y:S04]  /*29e50*/  STL.64 [R1+0x1978], R10 ;  /* 0x0019780a01007387 */ /* 0x000fe80000100a00 */
[----:B------:R4:W-:-:S13]  /*29e60*/  STL.64 [R1+0x1970], R8 ;  /* 0x0019700801007387 */ /* 0x0009da0000100a00 */
[----:B------:R-:W-:Y:S04]  /*29e70*/  STL.64 [R1+0x4a0], R4 ;  /* 0x0004a00401007387 */ /* 0x000fe80000100a00 */
[----:B------:R3:W-:Y:S01]  /*29e80*/  STL.64 [R1+0x4a8], R6 ;  /* 0x0004a80601007387 */ /* 0x0007e20000100a00 */
[C---:B----4-:R-:W-:Y:S06]  /*29e90*/  HMMA.16816.F32 R8, R36.reuse, R12, R52 ;  /* 0x0000000c2408723c */ /* 0x050fec0000001834 */
[C---:B---3--:R-:W-:Y:S06]  /*29ea0*/  HMMA.16816.F32 R4, R36.reuse, R14, R32 ;  /* 0x0000000e2404723c */ /* 0x048fec0000001820 */
[----:B------:R-:W-:Y:S11]  /*29eb0*/  STL.64 [R1+0x1988], R14 ;  /* 0x0019880e01007387 */ /* 0x000ff60000100a00 */
[----:B------:R-:W-:Y:S04]  /*29ec0*/  STL.64 [R1+0x490], R8 ;  /* 0x0004900801007387 */ /* 0x000fe80000100a00 */
[----:B------:R0:W-:Y:S04]  /*29ed0*/  STL.64 [R1+0x498], R10 ;  /* 0x0004980a01007387 */ /* 0x0001e80000100a00 */
[----:B------:R-:W-:Y:S04]  /*29ee0*/  STL.64 [R1+0x1980], R12 ;  /* 0x0019800c01007387 */ /* 0x000fe80000100a00 */
[----:B------:R-:W-:Y:S04]  /*29ef0*/  STL.64 [R1+0x480], R4 ;  /* 0x0004800401007387 */ /* 0x000fe80000100a00 */
[----:B------:R1:W-:Y:S01]  /*29f00*/  STL.64 [R1+0x488], R6 ;  /* 0x0004880601007387 */ /* 0x0003e20000100a00 */
[C---:B0-----:R-:W-:Y:S06]  /*29f10*/  HMMA.16816.F32 R8, R36.reuse, R16, R48 ;  /* 0x000000102408723c */ /* 0x041fec0000001830 */
[C---:B-1----:R-:W-:Y:S06]  /*29f20*/  HMMA.16816.F32 R4, R36.reuse, R18, R24 ;  /* 0x000000122404723c */ /* 0x042fec0000001818 */
        /* <DEDUP_REMOVED lines=36> */
[----:B------:R-:W4:Y:S04]  /*2a170*/  LDL.LU R61, [R1+0x83c] ;  /* 0x00083c00013d7983 */ /* 0x000f280000300800 */
[----:B------:R-:W4:Y:S04]  /*2a180*/  LDL.LU R33, [R1+0x838] ;  /* 0x0008380001217983 */ /* 0x000f280000300800 */
        /* <DEDUP_REMOVED lines=12> */
[----:B0-----:R-:W2:Y:S04]  /*2a250*/  LDL.LU R4, [R1+0x190] ;  /* 0x0001900001047983 */ /* 0x001ea80000300800 */
[----:B------:R-:W2:Y:S04]  /*2a260*/  LDL.LU R5, [R1+0x194] ;  /* 0x0001940001057983 */ /* 0x000ea80000300800 */
        /* <DEDUP_REMOVED lines=18> */
[----:B---3--:R-:W-:-:S03]  /*2a390*/  IMAD R32, R32, 0x100, R47 ;  /* 0x0000010020207824 */ /* 0x008fc600078e022f */
[----:B------:R-:W2:Y:S01]  /*2a3a0*/  LDL.LU R47, [R1+0x19ec] ;  /* 0x0019ec00012f7983 */ /* 0x000ea20000300800 */
[----:B----4-:R-:W-:-:S03]  /*2a3b0*/  IMAD R33, R33, 0x100, R61 ;  /* 0x0000010021217824 */ /* 0x010fc600078e023d */
[----:B------:R-:W3:Y:S01]  /*2a3c0*/  LDL.LU R61, [R1+0x19e8] ;  /* 0x0019e800013d7983 */ /* 0x000ee20000300800 */
[----:B--2---:R-:W-:-:S15]  /*2a3d0*/  HMMA.16816.F32 R48, R36, R46, R48 ;  /* 0x0000002e2430723c */ /* 0x004fde0000001830 */
[----:B------:R-:W-:-:S08]  /*2a3e0*/  NOP ;  /* 0x0000000000007918 */ /* 0x000fd00000000000 */
[----:B------:R-:W-:Y:S04]  /*2a3f0*/  STL.64 [R1+0x380], R48 ;  /* 0x0003803001007387 */ /* 0x000fe80000100a00 */
[----:B------:R0:W-:Y:S04]  /*2a400*/  STL.64 [R1+0x388], R50 ;  /* 0x0003883201007387 */ /* 0x0001e80000100a00 */
[----:B0-----:R-:W2:Y:S04]  /*2a410*/  LDL.LU.64 R50, [R1+0x19e0] ;  /* 0x0019e00001327983 */ /* 0x001ea80000300a00 */
[----:B------:R-:W4:Y:S01]  /*2a420*/  LDL.LU.64 R48, [R1+0x19d8] ;  /* 0x0019d80001307983 */ /* 0x000f220000300a00 */
[----:B------:R-:W-:-:S02]  /*2a430*/  IMAD R34, R34, 0x100, R60 ;  /* 0x0000010022227824 */ /* 0x000fc400078e023c */
[----:B------:R-:W-:Y:S01]  /*2a440*/  IMAD R35, R35, 0x100, R0 ;  /* 0x0000010023237824 */ /* 0x000fe200078e0200 */
[----:B------:R-:W3:Y:S04]  /*2a450*/  LDL.LU R60, [R1+0x19d4] ;  /* 0x0019d400013c7983 */ /* 0x000ee80000300800 */
[----:B------:R-:W3:Y:S01]  /*2a460*/  LDL.LU R0, [R1+0x19d0] ;  /* 0x0019d00001007983 */ /* 0x000ee20000300800 */
[C---:B----4-:R-:W-:Y:S06]  /*2a470*/  HMMA.16816.F32 R40, R36.reuse, R48, R40 ;  /* 0x000000302428723c */ /* 0x050fec0000001828 */
[----:B--2---:R-:W-:-:S15]  /*2a480*/  HMMA.16816.F32 R52, R36, R50, R52 ;  /* 0x000000322434723c */ /* 0x004fde0000001834 */
[----:B------:R-:W-:-:S02]  /*2a490*/  NOP ;  /* 0x0000000000007918 */ /* 0x000fc40000000000 */
[----:B------:R-:W-:Y:S04]  /*2a4a0*/  STL.64 [R1+0x5f0], R40 ;  /* 0x0005f02801007387 */ /* 0x000fe80000100a00 */
[----:B------:R0:W-:Y:S04]  /*2a4b0*/  STL.64 [R1+0x5f8], R42 ;  /* 0x0005f82a01007387 */ /* 0x0001e80000100a00 */
[----:B0-----:R-:W2:Y:S04]  /*2a4c0*/  LDL.LU.64 R42, [R1+0x19c8] ;  /* 0x0019c800012a7983 */ /* 0x001ea80000300a00 */
[----:B------:R-:W4:Y:S04]  /*2a4d0*/  LDL.LU.64 R40, [R1+0x19c0] ;  /* 0x0019c00001287983 */ /* 0x000f280000300a00 */
[----:B------:R-:W-:Y:S04]  /*2a4e0*/  STL.64 [R1+0x5e0], R52 ;  /* 0x0005e03401007387 */ /* 0x000fe80000100a00 */
[----:B------:R0:W-:Y:S04]  /*2a4f0*/  STL.64 [R1+0x5e8], R54 ;  /* 0x0005e83601007387 */ /* 0x0001e80000100a00 */
[----:B0-----:R-:W2:Y:S04]  /*2a500*/  LDL.LU.64 R54, [R1+0x19b8] ;  /* 0x0019b80001367983 */ /* 0x001ea80000300a00 */
[----:B------:R-:W3:Y:S01]  /*2a510*/  LDL.LU.64 R52, [R1+0x19b0] ;  /* 0x0019b00001347983 */ /* 0x000ee20000300a00 */
[----:B------:R-:W-:-:S02]  /*2a520*/  F2FP.F16.E4M3.UNPACK_B R32, R32 ;  /* 0x00000020ff20723e */ /* 0x000fc400020006ff */
[----:B------:R-:W-:Y:S02]  /*2a530*/  F2FP.F16.E4M3.UNPACK_B R33, R33 ;  /* 0x00000021ff21723e */ /* 0x000fe400020006ff */
[----:B------:R-:W-:Y:S02]  /*2a540*/  F2FP.F16.E4M3.UNPACK_B R34, R34 ;  /* 0x00000022ff22723e */ /* 0x000fe400020006ff */
[----:B------:R-:W-:-:S07]  /*2a550*/  F2FP.F16.E4M3.UNPACK_B R35, R35 ;  /* 0x00000023ff23723e */ /* 0x000fce00020006ff */
[----:B------:R-:W-:Y:S06]  /*2a560*/  HMMA.16816.F32 R4, R32, R2, R4 ;  /* 0x000000022004723c */ /* 0x000fec0000001804 */
[----:B---3--:R-:W-:Y:S01]  /*2a570*/  HMMA.16816.F32 R36, R36, R52, R16 ;  /* 0x000000342424723c */ /* 0x008fe20000001810 */
[----:B------:R-:W3:Y:S04]  /*2a580*/  LDL.LU.64 R18, [R1+0x19a8] ;  /* 0x0019a80001127983 */ /* 0x000ee80000300a00 */
[----:B------:R-:W2:-:S15]  /*2a590*/  LDL.LU.64 R16, [R1+0x19a0] ;  /* 0x0019a00001107983 */ /* 0x000e9e0000300a00 */
[----:B------:R-:W-:-:S03]  /*2a5a0*/  NOP ;  /* 0x0000000000007918 */ /* 0x000fc60000000000 */
[----:B------:R0:W-:Y:S04]  /*2a5b0*/  STL.64 [R1+0x3f0], R36 ;  /* 0x0003f02401007387 */ /* 0x0001e80000100a00 */
[----:B------:R1:W-:Y:S04]  /*2a5c0*/  STL.64 [R1+0x3f8], R38 ;  /* 0x0003f82601007387 */ /* 0x0003e80000100a00 */
[----:B0-----:R-:W2:Y:S04]  /*2a5d0*/  LDL.LU R36, [R1+0x10] ;  /* 0x0000100001247983 */ /* 0x001ea80000300800 */
[----:B------:R-:W2:Y:S04]  /*2a5e0*/  LDL.LU R37, [R1+0x14] ;  /* 0x0000140001257983 */ /* 0x000ea80000300800 */
[----:B-1----:R-:W2:Y:S04]  /*2a5f0*/  LDL.LU R38, [R1+0x18] ;  /* 0x0000180001267983 */ /* 0x002ea80000300800 */
        /* <DEDUP_REMOVED lines=12> */
[----:B------:R-:W2:Y:S04]  /*2a6c0*/  LDL.LU.64 R10, [R1+0x1978] ;  /* 0x00197800010a7983 */ /* 0x000ea80000300a00 */
[----:B------:R-:W3:Y:S04]  /*2a6d0*/  LDL.LU.64 R8, [R1+0x1970] ;  /* 0x0019700001087983 */ /* 0x000ee80000300a00 */
[----:B------:R0:W-:Y:S04]  /*2a6e0*/  STL.64 [R1+0x150], R4 ;  /* 0x0001500401007387 */ /* 0x0001e80000100a00 */
[----:B------:R1:W-:Y:S04]  /*2a6f0*/  STL.64 [R1+0x158], R6 ;  /* 0x0001580601007387 */ /* 0x0003e80000100a00 */
[----:B0-----:R-:W4:Y:S01]  /*2a700*/  LDL.LU R4, [R1+0x30] ;  /* 0x0000300001047983 */ /* 0x001f220000300800 */
[----:B------:R-:W-:-:S03]  /*2a710*/  IMAD.MOV.U32 R5, RZ, RZ, R0 ;  /* 0x000000ffff057224 */ /* 0x000fc600078e0000 */
[----:B------:R-:W4:Y:S01]  /*2a720*/  LDL.LU R0, [R1+0x1968] ;  /* 0x0019680001007983 */ /* 0x000f220000300800 */
[----:B-1----:R-:W-:Y:S02]  /*2a730*/  IMAD.MOV.U32 R6, RZ, RZ, R60 ;  /* 0x000000ffff067224 */ /* 0x002fe400078e003c */
[----:B------:R-:W-:Y:S01]  /*2a740*/  IMAD.MOV.U32 R7, RZ, RZ, R61 ;  /* 0x000000ffff077224 */ /* 0x000fe200078e003d */
[----:B------:R-:W4:Y:S04]  /*2a750*/  LDL.LU R60, [R1+0x1964] ;  /* 0x00196400013c7983 */ /* 0x000f280000300800 */
[----:B------:R-:W4:Y:S01]  /*2a760*/  LDL.LU R61, [R1+0x1960] ;  /* 0x00196000013d7983 */ /* 0x000f220000300800 */
[C---:B---3--:R-:W-:Y:S06]  /*2a770*/  HMMA.16816.F32 R28, R32.reuse, R8, R28 ;  /* 0x00000008201c723c */ /* 0x048fec000000181c */
[C---:B--2---:R-:W-:Y:S06]  /*2a780*/  HMMA.16816.F32 R8, R32.reuse, R10, R24 ;  /* 0x0000000a2008723c */ /* 0x044fec0000001818 */
[C---:B----4-:R-:W-:Y:S06]  /*2a790*/  HMMA.16816.F32 R20, R32.reuse, R12, R20 ;  /* 0x0000000c2014723c */ /* 0x050fec0000001814 */
[----:B------:R-:W-:Y:S05]  /*2a7a0*/  HMMA.16816.F32 R12, R32, R14, R56 ;  /* 0x0000000e200c723c */ /* 0x000fea0000001838 */
[----:B------:R-:W-:Y:S04]  /*2a7b0*/  STL.64 [R1+0x130], R28 ;  /* 0x0001301c01007387 */ /* 0x000fe80000100a00 */
[----:B------:R0:W-:Y:S04]  /*2a7c0*/  STL.64 [R1+0x138], R30 ;  /* 0x0001381e01007387 */ /* 0x0001e80000100a00 */
[----:B0-----:R-:W2:Y:S04]  /*2a7d0*/  LDL.LU.64 R30, [R1+0x1958] ;  /* 0x00195800011e7983 */ /* 0x001ea80000300a00 */
[----:B------:R-:W3:Y:S04]  /*2a7e0*/  LDL.LU.64 R28, [R1+0x1950] ;  /* 0x00195000011c7983 */ /* 0x000ee80000300a00 */
[----:B------:R-:W4:Y:S04]  /*2a7f0*/  LDL.LU.64 R26, [R1+0x1948] ;  /* 0x00194800011a7983 */ /* 0x000f280000300a00 */
[----:B------:R-:W2:Y:S04]  /*2a800*/  LDL.LU.64 R24, [R1+0x1940] ;  /* 0x0019400001187983 */ /* 0x000ea80000300a00 */
[----:B------:R0:W-:Y:S04]  /*2a810*/  STL.64 [R1+0x110], R8 ;  /* 0x0001100801007387 */ /* 0x0001e80000100a00 */
[----:B------:R1:W-:Y:S04]  /*2a820*/  STL.64 [R1+0x118], R10 ;  /* 0x0001180a01007387 */ /* 0x0003e80000100a00 */
[----:B0-----:R-:W3:Y:S04]  /*2a830*/  LDL.LU R8, [R1+0x60] ;  /* 0x0000600001087983 */ /* 0x001ee80000300800 */
[----:B------:R-:W3:Y:S04]  /*2a840*/  LDL.LU R9, [R1+0x64] ;  /* 0x0000640001097983 */ /* 0x000ee80000300800 */
[----:B-1----:R-:W3:Y:S04]  /*2a850*/  LDL.LU R10, [R1+0x68] ;  /* 0x00006800010a7983 */ /* 0x002ee80000300800 */
[----:B------:R-:W3:Y:S04]  /*2a860*/  LDL.LU R11, [R1+0x6c] ;  /* 0x00006c00010b7983 */ /* 0x000ee80000300800 */
[----:B------:R-:W-:Y:S04]  /*2a870*/  STL.64 [R1+0xf0], R20 ;  /* 0x0000f01401007387 */ /* 0x000fe80000100a00 */
[----:B------:R0:W-:Y:S04]  /*2a880*/  STL.64 [R1+0xf8], R22 ;  /* 0x0000f81601007387 */ /* 0x0001e80000100a00 */
[----:B0-----:R-:W4:Y:S04]  /*2a890*/  LDL.LU.64 R22, [R1+0x1938] ;  /* 0x0019380001167983 */ /* 0x001f280000300a00 */
[----:B------:R-:W4:Y:S04]  /*2a8a0*/  LDL.LU.64 R20, [R1+0x1930] ;  /* 0x0019300001147983 */ /* 0x000f280000300a00 */
[----:B------:R-:W2:Y:S04]  /*2a8b0*/  LDL.LU.64 R58, [R1+0x1928] ;  /* 0x00192800013a7983 */ /* 0x000ea80000300a00 */
[----:B------:R-:W2:Y:S04]  /*2a8c0*/  LDL.LU.64 R56, [R1+0x1920] ;  /* 0x0019200001387983 */ /* 0x000ea80000300a00 */
[----:B------:R0:W-:Y:S04]  /*2a8d0*/  STL.64 [R1+0x180], R12 ;  /* 0x0001800c01007387 */ /* 0x0001e80000100a00 */
[----:B------:R1:W-:Y:S04]  /*2a8e0*/  STL.64 [R1+0x188], R14 ;  /* 0x0001880e01007387 */ /* 0x0003e80000100a00 */
[----:B0-----:R-:W4:Y:S01]  /*2a8f0*/  LDL.LU R12, [R1+0x90] ;  /* 0x00009000010c7983 */ /* 0x001f220000300800 */
[----:B------:R-:W-:-:S02]  /*2a900*/  IMAD.MOV.U32 R13, RZ, RZ, R61 ;  /* 0x000000ffff0d7224 */ /* 0x000fc400078e003d */
[----:B-1----:R-:W-:Y:S02]  /*2a910*/  IMAD.MOV.U32 R14, RZ, RZ, R60 ;  /* 0x000000ffff0e7224 */ /* 0x002fe400078e003c */
[----:B------:R-:W-:Y:S01]  /*2a920*/  IMAD.MOV.U32 R15, RZ, RZ, R0 ;  /* 0x000000ffff0f7224 */ /* 0x000fe200078e0000 */
[C---:B------:R-:W-:Y:S06]  /*2a930*/  HMMA.16816.F32 R4, R32.reuse, R40, R4 ;  /* 0x000000282004723c */ /* 0x040fec0000001804 */
[C---:B---3--:R-:W-:Y:S06]  /*2a940*/  HMMA.16816.F32 R8, R32.reuse, R18, R8 ;  /* 0x000000122008723c */ /* 0x048fec0000001808 */
[----:B----4-:R-:W-:-:S15]  /*2a950*/  HMMA.16816.F32 R12, R32, R16, R12 ;  /* 0x00000010200c723c */ /* 0x010fde000000180c */
[----:B------:R-:W-:-:S09]  /*2a960*/  NOP ;  /* 0x0000000000007918 */ /* 0x000fd20000000000 */
[----:B------:R-:W-:Y:S02]  /*2a970*/  IMAD.MOV.U32 R60, RZ, RZ, R15 ;  /* 0x000000ffff3c7224 */ /* 0x000fe400078e000f */
[----:B------:R-:W-:Y:S01]  /*2a980*/  IMAD.MOV.U32 R61, RZ, RZ, R14 ;  /* 0x000000ffff3d7224 */ /* 0x000fe200078e000e */
[----:B------:R-:W-:Y:S04]  /*2a990*/  STL.64 [R1+0xb0], R12 ;  /* 0x0000b00c01007387 */ /* 0x000fe80000100a00 */
[----:B------:R0:W-:Y:S04]  /*2a9a0*/  STL [R1+0x17cc], R60 ;  /* 0x0017cc3c01007387 */ /* 0x0001e80000100800 */
[----:B------:R1:W-:Y:S04]  /*2a9b0*/  STL [R1+0x17c8], R61 ;  /* 0x0017c83d01007387 */ /* 0x0003e80000100800 */
[----:B------:R-:W-:Y:S04]  /*2a9c0*/  STL.64 [R1+0x90], R8 ;  /* 0x0000900801007387 */ /* 0x000fe80000100a00 */
[----:B------:R3:W-:Y:S04]  /*2a9d0*/  STL.64 [R1+0x98], R10 ;  /* 0x0000980a01007387 */ /* 0x0007e80000100a00 */
[----:B------:R2:W-:Y:S01]  /*2a9e0*/  STL.64 [R1+0x70], R4 ;  /* 0x0000700401007387 */ /* 0x0005e20000100a00 */
[----:B0-----:R-:W-:-:S02]  /*2a9f0*/  IMAD.MOV.U32 R60, RZ, RZ, R6 ;  /* 0x000000ffff3c7224 */ /* 0x001fc400078e0006 */
[----:B-1----:R-:W-:Y:S01]  /*2aa00*/  IMAD.MOV.U32 R61, RZ, RZ, R7 ;  /* 0x000000ffff3d7224 */ /* 0x002fe200078e0007 */
[C---:B---3--:R-:W-:Y:S06]  /*2aa10*/  HMMA.16816.F32 R8, R32.reuse, R42, R36 ;  /* 0x0000002a2008723c */ /* 0x048fec0000001824 */
[----:B--2---:R-:W-:-:S15]  /*2aa20*/  HMMA.16816.F32 R4, R32, R44, R56 ;  /* 0x0000002c2004723c */ /* 0x004fde0000001838 */
[----:B------:R-:W-:-:S08]  /*2aa30*/  NOP ;  /* 0x0000000000007918 */ /* 0x000fd00000000000 */
[----:B------:R-:W-:Y:S04]  /*2aa40*/  STL.64 [R1+0x30], R4 ;  /* 0x0000300401007387 */ /* 0x000fe80000100a00 */
[----:B------:R-:W-:Y:S04]  /*2aa50*/  STL.64 [R1+0x50], R8 ;  /* 0x0000500801007387 */ /* 0x000fe80000100a00 */
[----:B------:R0:W-:Y:S02]  /*2aa60*/  STL.64 [R1+0x58], R10 ;  /* 0x0000580a01007387 */ /* 0x0001e40000100a00 */
[----:B0-----:R-:W-:Y:S02]  /*2aa70*/  HMMA.16816.F32 R8, R32, R46, R20 ;  /* 0x0000002e2008723c */ /* 0x001fe40000001814 */
[----:B------:R-:W-:Y:S04]  /*2aa80*/  STL [R1+0x38], R6 ;  /* 0x0000380601007387 */ /* 0x000fe80000100800 */
[----:B------:R-:W2:Y:S04]  /*2aa90*/  LDL.LU R14, [R1+0x858] ;  /* 0x00085800010e7983 */ /* 0x000ea80000300800 */
[----:B------:R-:W2:Y:S01]  /*2aaa0*/  LDL.LU R4, [R1+0x854] ;  /* 0x0008540001047983 */ /* 0x000ea20000300800 */
[----:B------:R-:W-:-:S02]  /*2aab0*/  IMAD.MOV.U32 R0, RZ, RZ, R7 ;  /* 0x000000ffff007224 */ /* 0x000fc400078e0007 */
[----:B------:R-:W-:-:S10]  /*2aac0*/  IMAD.MOV.U32 R36, RZ, RZ, R24 ;  /* 0x000000ffff247224 */ /* 0x000fd400078e0018 */
[----:B------:R0:W-:Y:S04]  /*2aad0*/  STL.64 [R1+0x10], R8 ;  /* 0x0000100801007387 */ /* 0x0001e80000100a00 */
[----:B------:R1:W-:Y:S04]  /*2aae0*/  STL.64 [R1+0x18], R10 ;  /* 0x0000180a01007387 */ /* 0x0003e80000100a00 */
[----:B------:R-:W3:Y:S04]  /*2aaf0*/  LDL.LU R15, [R1+0x860] ;  /* 0x00086000010f7983 */ /* 0x000ee80000300800 */
[----:B------:R-:W3:Y:S04]  /*2ab00*/  LDL.LU R5, [R1+0x85c] ;  /* 0x00085c0001057983 */ /* 0x000ee80000300800 */
[----:B0-----:R-:W4:Y:S04]  /*2ab10*/  LDL.LU R8, [R1+0x868] ;  /* 0x0008680001087983 */ /* 0x001f280000300800 */
[----:B------:R-:W4:Y:S04]  /*2ab20*/  LDL.LU R6, [R1+0x864] ;  /* 0x0008640001067983 */ /* 0x000f280000300800 */
[----:B------:R-:W4:Y:S04]  /*2ab30*/  LDL.LU R9, [R1+0x870] ;  /* 0x0008700001097983 */ /* 0x000f280000300800 */
[----:B------:R-:W4:Y:S04]  /*2ab40*/  LDL.LU R7, [R1+0x86c] ;  /* 0x00086c0001077983 */ /* 0x000f280000300800 */
[----:B------:R-:W2:Y:S01]  /*2ab50*/  LDL.LU R24, [R1+0x1918] ;  /* 0x0019180001187983 */ /* 0x000ea20000300800 */
[----:B------:R-:W-:-:S03]  /*2ab60*/  IMAD.MOV.U32 R37, RZ, RZ, R28 ;  /* 0x000000ffff257224 */ /* 0x000fc600078e001c */
[----:B------:R-:W4:Y:S04]  /*2ab70*/  LDL.LU R28, [R1+0x1914] ;  /* 0x00191400011c7983 */ /* 0x000f280000300800 */
[----:B------:R-:W4:Y:S04]  /*2ab80*/  LDL.LU R20, [R1] ;  /* 0x0000000001147983 */ /* 0x000f280000300800 */
[----:B------:R-:W4:Y:S04]  /*2ab90*/  LDL.LU R21, [R1+0x4] ;  /* 0x0000040001157983 */ /* 0x000f280000300800 */
[----:B------:R-:W4:Y:S04]  /*2aba0*/  LDL.LU R22, [R1+0x8] ;  /* 0x0000080001167983 */ /* 0x000f280000300800 */
[----:B------:R-:W4:Y:S04]  /*2abb0*/  LDL.LU R23, [R1+0xc] ;  /* 0x00000c0001177983 */ /* 0x000f280000300800 */
[----:B------:R-:W4:Y:S04]  /*2abc0*/  LDL R2, [R1+0x648] ;  /* 0x0006480001027983 */ /* 0x000f280000100800 */
[----:B------:R-:W4:Y:S01]  /*2abd0*/  LDL R3, [R1+0x64c] ;  /* 0x00064c0001037983 */ /* 0x000f220000100800 */
[----:B------:R-:W-:-:S02]  /*2abe0*/  IMAD.MOV.U32 R41, RZ, RZ, R25 ;  /* 0x000000ffff297224 */ /* 0x000fc400078e0019 */
[----:B------:R-:W-:Y:S02]  /*2abf0*/  IMAD.MOV.U32 R42, RZ, RZ, R26 ;  /* 0x000000ffff2a7224 */ /* 0x000fe400078e001a */
[----:B------:R-:W-:Y:S02]  /*2ac00*/  IMAD.MOV.U32 R43, RZ, RZ, R27 ;  /* 0x000000ffff2b7224 */ /* 0x000fe400078e001b */
[----:B------:R-:W-:Y:S02]  /*2ac10*/  IMAD.MOV.U32 R38, RZ, RZ, R55 ;  /* 0x000000ffff267224 */ /* 0x000fe400078e0037 */
[----:B------:R-:W-:Y:S02]  /*2ac20*/  IMAD.MOV.U32 R39, RZ, RZ, R54 ;  /* 0x000000ffff277224 */ /* 0x000fe400078e0036 */
[----:B------:R-:W-:Y:S02]  /*2ac30*/  IMAD.MOV.U32 R16, RZ, RZ, R29 ;  /* 0x000000ffff107224 */ /* 0x000fe400078e001d */
[----:B------:R-:W-:-:S02]  /*2ac40*/  IMAD.MOV.U32 R17, RZ, RZ, R30 ;  /* 0x000000ffff117224 */ /* 0x000fc400078e001e */
[----:B------:R-:W-:Y:S02]  /*2ac50*/  IMAD.MOV.U32 R18, RZ, RZ, R31 ;  /* 0x000000ffff127224 */ /* 0x000fe400078e001f */
[----:B--2---:R-:W-:Y:S02]  /*2ac60*/  IMAD.MOV.U32 R40, RZ, RZ, R24 ;  /* 0x000000ffff287224 */ /* 0x004fe400078e0018 */
[----:B------:R-:W2:Y:S04]  /*2ac70*/  LDL.LU R24, [R1+0x1910] ;  /* 0x0019100001187983 */ /* 0x000ea80000300800 */
[----:B------:R-:W2:Y:S04]  /*2ac80*/  LDL.LU R25, [R1+0x190c] ;  /* 0x00190c0001197983 */ /* 0x000ea80000300800 */
[----:B------:R-:W2:Y:S04]  /*2ac90*/  LDL.LU R26, [R1+0x1908] ;  /* 0x00190800011a7983 */ /* 0x000ea80000300800 */
[----:B------:R-:W2:Y:S04]  /*2aca0*/  LDL.LU R27, [R1+0x1904] ;  /* 0x00190400011b7983 */ /* 0x000ea80000300800 */
[----:B------:R-:W2:Y:S04]  /*2acb0*/  LDL R54, [R1+0x658] ;  /* 0x0006580001367983 */ /* 0x000ea80000100800 */
[----:B------:R-:W2:Y:S04]  /*2acc0*/  LDL R55, [R1+0x65c] ;  /* 0x00065c0001377983 */ /* 0x000ea80000100800 */
[----:B-1----:R-:W2:Y:S04]  /*2acd0*/  LDL R10, [R1+0x668] ;  /* 0x00066800010a7983 */ /* 0x002ea80000100800 */
[----:B------:R-:W2:Y:S04]  /*2ace0*/  LDL R11, [R1+0x66c] ;  /* 0x00066c00010b7983 */ /* 0x000ea80000100800 */
[----:B------:R-:W2:Y:S04]  /*2acf0*/  LDL.LU R29, [R1+0x1900] ;  /* 0x00190000011d7983 */ /* 0x000ea80000300800 */
[----:B------:R-:W2:Y:S04]  /*2ad00*/  LDL.LU R30, [R1+0x18fc] ;  /* 0x0018fc00011e7983 */ /* 0x000ea80000300800 */
[----:B------:R-:W2:Y:S04]  /*2ad10*/  LDL.LU R31, [R1+0x18f8] ;  /* 0x0018f800011f7983 */ /* 0x000ea80000300800 */
[----:B------:R-:W2:Y:S01]  /*2ad20*/  LDL.LU R19, [R1+0x8c] ;  /* 0x00008c0001137983 */ /* 0x000ea20000300800 */
[----:B------:R-:W-:-:S02]  /*2ad30*/  IMAD R4, R4, 0x100, R14 ;  /* 0x0000010004047824 */ /* 0x000fc400078e020e */
[----:B---3--:R-:W-:Y:S02]  /*2ad40*/  IMAD R5, R5, 0x100, R15 ;  /* 0x0000010005057824 */ /* 0x008fe400078e020f */
[----:B----4-:R-:W-:Y:S02]  /*2ad50*/  IMAD R6, R6, 0x100, R8 ;  /* 0x0000010006067824 */ /* 0x010fe400078e0208 */
[----:B------:R-:W-:Y:S01]  /*2ad60*/  IMAD R7, R7, 0x100, R9 ;  /* 0x0000010007077824 */ /* 0x000fe200078e0209 */
[----:B------:R-:W-:Y:S02]  /*2ad70*/  F2FP.F16.E4M3.UNPACK_B R2, R2 ;  /* 0x00000002ff02723e */ /* 0x000fe400020006ff */
[----:B------:R-:W-:Y:S02]  /*2ad80*/  F2FP.F16.E4M3.UNPACK_B R4, R4 ;  /* 0x00000004ff04723e */ /* 0x000fe400020006ff */
[----:B------:R-:W-:Y:S02]  /*2ad90*/  F2FP.F16.E4M3.UNPACK_B R5, R5 ;  /* 0x00000005ff05723e */ /* 0x000fe400020006ff */
[----:B------:R-:W-:-:S02]  /*2ada0*/  F2FP.F16.E4M3.UNPACK_B R6, R6 ;  /* 0x00000006ff06723e */ /* 0x000fc400020006ff */
[----:B------:R-:W-:Y:S02]  /*2adb0*/  F2FP.F16.E4M3.UNPACK_B R7, R7 ;  /* 0x00000007ff07723e */ /* 0x000fe400020006ff */
[----:B------:R-:W-:Y:S01]  /*2adc0*/  F2FP.F16.E4M3.UNPACK_B R3, R3 ;  /* 0x00000003ff03723e */ /* 0x000fe200020006ff */
[----:B------:R-:W3:Y:S04]  /*2add0*/  LDL R12, [R1+0x678] ;  /* 0x00067800010c7983 */ /* 0x000ee80000100800 */
[----:B------:R-:W4:Y:S01]  /*2ade0*/  LDL R13, [R1+0x67c] ;  /* 0x00067c00010d7983 */ /* 0x000f220000100800 */
[----:B--2---:R-:W-:Y:S01]  /*2adf0*/  HMMA.16816.F32 R56, R32, R48, R24 ;  /* 0x000000302038723c */ /* 0x004fe20000001818 */
[----:B------:R-:W-:Y:S02]  /*2ae00*/  F2FP.F16.E4M3.UNPACK_B R8, R54 ;  /* 0x00000036ff08723e */ /* 0x000fe400020006ff */
[----:B------:R-:W-:-:S03]  /*2ae10*/  F2FP.F16.E4M3.UNPACK_B R9, R55 ;  /* 0x00000037ff09723e */ /* 0x000fc600020006ff */
[C---:B------:R-:W-:Y:S06]  /*2ae20*/  HMMA.16816.F32 R28, R32.reuse, R50, R28 ;  /* 0x00000032201c723c */ /* 0x040fec000000181c */
[----:B------:R-:W-:Y:S06]  /*2ae30*/  HMMA.16816.F32 R32, R32, R52, R20 ;  /* 0x000000342020723c */ /* 0x000fec0000001814 */
[C---:B------:R-:W-:Y:S06]  /*2ae40*/  HMMA.16816.F32 R52, R4.reuse, R2, R40 ;  /* 0x000000020434723c */ /* 0x040fec0000001828 */
[----:B------:R-:W-:Y:S01]  /*2ae50*/  HMMA.16816.F32 R16, R4, R8, R16 ;  /* 0x000000080410723c */ /* 0x000fe20000001810 */
[----:B------:R-:W-:Y:S04]  /*2ae60*/  STL.64 [R1+0x1740], R58 ;  /* 0x0017403a01007387 */ /* 0x000fe80000100a00 */
[----:B------:R0:W-:Y:S04]  /*2ae70*/  STL.64 [R1+0x1738], R56 ;  /* 0x0017383801007387 */ /* 0x0001e80000100a00 */
[----:B------:R-:W-:Y:S04]  /*2ae80*/  STL [R1+0x1754], R28 ;  /* 0x0017541c01007387 */ /* 0x000fe80000100800 */
[----:B------:R-:W-:Y:S04]  /*2ae90*/  STL [R1+0x1750], R29 ;  /* 0x0017501d01007387 */ /* 0x000fe80000100800 */
[----:B------:R-:W-:Y:S04]  /*2aea0*/  STL [R1+0x174c], R30 ;  /* 0x00174c1e01007387 */ /* 0x000fe80000100800 */
[----:B------:R-:W-:Y:S04]  /*2aeb0*/  STL [R1+0x1748], R31 ;  /* 0x0017481f01007387 */ /* 0x000fe80000100800 */
[----:B------:R-:W-:Y:S04]  /*2aec0*/  STL.64 [R1+0x1760], R34 ;  /* 0x0017602201007387 */ /* 0x000fe80000100a00 */
[----:B------:R1:W-:Y:S04]  /*2aed0*/  STL.64 [R1+0x1758], R32 ;  /* 0x0017582001007387 */ /* 0x0003e80000100a00 */
[----:B------:R-:W-:Y:S04]  /*2aee0*/  STL.64 [R1+0x1770], R54 ;  /* 0x0017703601007387 */ /* 0x000fe80000100a00 */
[----:B------:R2:W-:Y:S04]  /*2aef0*/  STL.64 [R1+0x1768], R52 ;  /* 0x0017683401007387 */ /* 0x0005e80000100a00 */
[----:B------:R-:W-:Y:S04]  /*2af00*/  STL.64 [R1+0x20], R16 ;  /* 0x0000201001007387 */ /* 0x000fe80000100a00 */
[----:B------:R3:W-:Y:S04]  /*2af10*/  STL.64 [R1+0x28], R18 ;  /* 0x0000281201007387 */ /* 0x0007e80000100a00 */
[----:B------:R-:W4:Y:S04]  /*2af20*/  LDL.LU R44, [R1+0x410] ;  /* 0x00041000012c7983 */ /* 0x000f280000300800 */
[----:B------:R-:W4:Y:S04]  /*2af30*/  LDL.LU R45, [R1+0x414] ;  /* 0x00041400012d7983 */ /* 0x000f280000300800 */
[----:B------:R-:W4:Y:S04]  /*2af40*/  LDL.LU R46, [R1+0x418] ;  /* 0x00041800012e7983 */ /* 0x000f280000300800 */
[----:B------:R-:W4:Y:S04]  /*2af50*/  LDL.LU R47, [R1+0x41c] ;  /* 0x00041c00012f7983 */ /* 0x000f280000300800 */
[----:B0-----:R-:W4:Y:S04]  /*2af60*/  LDL.LU R56, [R1+0x390] ;  /* 0x0003900001387983 */ /* 0x001f280000300800 */
[----:B------:R-:W4:Y:S04]  /*2af70*/  LDL.LU R57, [R1+0x394] ;  /* 0x0003940001397983 */ /* 0x000f280000300800 */
[----:B------:R-:W4:Y:S04]  /*2af80*/  LDL.LU R58, [R1+0x398] ;  /* 0x00039800013a7983 */ /* 0x000f280000300800 */
[----:B------:R-:W4:Y:S04]  /*2af90*/  LDL.LU R59, [R1+0x39c] ;  /* 0x00039c00013b7983 */ /* 0x000f280000300800 */
[----:B-1----:R-:W4:Y:S04]  /*2afa0*/  LDL.LU R32, [R1+0x170] ;  /* 0x0001700001207983 */ /* 0x002f280000300800 */
[----:B------:R-:W4:Y:S04]  /*2afb0*/  LDL.LU R33, [R1+0x174] ;  /* 0x0001740001217983 */ /* 0x000f280000300800 */
[----:B------:R-:W4:Y:S04]  /*2afc0*/  LDL.LU R34, [R1+0x178] ;  /* 0x0001780001227983 */ /* 0x000f280000300800 */
[----:B------:R-:W4:Y:S04]  /*2afd0*/  LDL.LU R35, [R1+0x17c] ;  /* 0x00017c0001237983 */ /* 0x000f280000300800 */
[----:B------:R-:W4:Y:S04]  /*2afe0*/  LDL R14, [R1+0x688] ;  /* 0x00068800010e7983 */ /* 0x000f280000100800 */
[----:B------:R-:W4:Y:S04]  /*2aff0*/  LDL R15, [R1+0x68c] ;  /* 0x00068c00010f7983 */ /* 0x000f280000100800 */
[----:B--2---:R-:W2:Y:S04]  /*2b000*/  LDL.LU R52, [R1+0x120] ;  /* 0x0001200001347983 */ /* 0x004ea80000300800 */
[----:B------:R-:W2:Y:S04]  /*2b010*/  LDL.LU R53, [R1+0x124] ;  /* 0x0001240001357983 */ /* 0x000ea80000300800 */
[----:B------:R-:W2:Y:S04]  /*2b020*/  LDL.LU R54, [R1+0x128] ;  /* 0x0001280001367983 */ /* 0x000ea80000300800 */
[----:B------:R-:W2:Y:S01]  /*2b030*/  LDL.LU R55, [R1+0x12c] ;  /* 0x00012c0001377983 */ /* 0x000ea20000300800 */
[----:B------:R-:W-:-:S02]  /*2b040*/  F2FP.F16.E4M3.UNPACK_B R10, R10 ;  /* 0x0000000aff0a723e */ /* 0x000fc400020006ff */
[----:B------:R-:W-:-:S07]  /*2b050*/  F2FP.F16.E4M3.UNPACK_B R11, R11 ;  /* 0x0000000bff0b723e */ /* 0x000fce00020006ff */
[----:B---3--:R-:W-:-:S15]  /*2b060*/  HMMA.16816.F32 R16, R4, R10, R36 ;  /* 0x0000000a0410723c */ /* 0x008fde0000001824 */
[----:B------:R-:W-:-:S09]  /*2b070*/  NOP ;  /* 0x0000000000007918 */ /* 0x000fd20000000000 */
[----:B------:R-:W-:Y:S02]  /*2b080*/  IMAD.MOV.U32 R28, RZ, RZ, R16 ;  /* 0x000000ffff1c7224 */ /* 0x000fe400078e0010 */
[----:B------:R-:W-:Y:S01]  /*2b090*/  IMAD.MOV.U32 R29, RZ, RZ, R17 ;  /* 0x000000ffff1d7224 */ /* 0x000fe200078e0011 */
[----:B------:R-:W3:Y:S04]  /*2b0a0*/  LDL R16, [R1+0x698] ;  /* 0x0006980001107983 */ /* 0x000ee80000100800 */
[----:B------:R-:W3:Y:S01]  /*2b0b0*/  LDL R17, [R1+0x69c] ;  /* 0x00069c0001117983 */ /* 0x000ee20000100800 */
[----:B------:R-:W-:Y:S02]  /*2b0c0*/  IMAD.MOV.U32 R30, RZ, RZ, R18 ;  /* 0x000000ffff1e7224 */ /* 0x000fe400078e0012 */
[----:B------:R-:W-:Y:S01]  /*2b0d0*/  IMAD.MOV.U32 R31, RZ, RZ, R19 ;  /* 0x000000ffff1f7224 */ /* 0x000fe200078e0013 */
[----:B------:R-:W3:Y:S04]  /*2b0e0*/  LDL R18, [R1+0x6a8] ;  /* 0x0006a80001127983 */ /* 0x000ee80000100800 */
[----:B------:R-:W3:Y:S04]  /*2b0f0*/  LDL R19, [R1+0x6ac] ;  /* 0x0006ac0001137983 */ /* 0x000ee80000100800 */
[----:B------:R-:W3:Y:S04]  /*2b100*/  LDL.LU R48, [R1+0x1b0] ;  /* 0x0001b00001307983 */ /* 0x000ee80000300800 */
[----:B------:R-:W3:Y:S04]  /*2b110*/  LDL.LU R49, [R1+0x1b4] ;  /* 0x0001b40001317983 */ /* 0x000ee80000300800 */
[----:B------:R-:W3:Y:S04]  /*2b120*/  LDL.LU R50, [R1+0x1b8] ;  /* 0x0001b80001327983 */ /* 0x000ee80000300800 */
[----:B------:R-:W3:Y:S04]  /*2b130*/  LDL.LU R51, [R1+0x1bc] ;  /* 0x0001bc0001337983 */ /* 0x000ee80000300800 */
[----:B------:R-:W3:Y:S04]  /*2b140*/  LDL R20, [R1+0x6b8] ;  /* 0x0006b80001147983 */ /* 0x000ee80000100800 */
[----:B------:R-:W3:Y:S04]  /*2b150*/  LDL R21, [R1+0x6bc] ;  /* 0x0006bc0001157983 */ /* 0x000ee80000100800 */
        /* <DEDUP_REMOVED lines=13> */
[----:B------:R-:W3:Y:S01]  /*2b230*/  LDL.LU R43, [R1+0x42c] ;  /* 0x00042c00012b7983 */ /* 0x000ee20000300800 */
[----:B------:R-:W-:-:S02]  /*2b240*/  F2FP.F16.E4M3.UNPACK_B R12, R12 ;  /* 0x0000000cff0c723e */ /* 0x000fc400020006ff */
[----:B----4-:R-:W-:Y:S01]  /*2b250*/  F2FP.F16.E4M3.UNPACK_B R13, R13 ;  /* 0x0000000dff0d723e */ /* 0x010fe200020006ff */
[----:B------:R-:W-:Y:S04]  /*2b260*/  STL.64 [R1+0x18f0], R10 ;  /* 0x0018f00a01007387 */ /* 0x000fe80000100a00 */
[----:B------:R2:W-:Y:S04]  /*2b270*/  STL.64 [R1+0x18e8], R8 ;  /* 0x0018e80801007387 */ /* 0x0005e80000100a00 */
[----:B------:R-:W-:Y:S04]  /*2b280*/  STL.64 [R1+0x1780], R30 ;  /* 0x0017801e01007387 */ /* 0x000fe80000100a00 */
[----:B------:R-:W-:Y:S01]  /*2b290*/  STL.64 [R1+0x1778], R28 ;  /* 0x0017781c01007387 */ /* 0x000fe20000100a00 */
[----:B--2---:R-:W-:Y:S01]  /*2b2a0*/  HMMA.16816.F32 R8, R4, R12, R52 ;  /* 0x0000000c0408723c */ /* 0x004fe20000001834 */
[----:B------:R-:W-:-:S02]  /*2b2b0*/  F2FP.F16.E4M3.UNPACK_B R14, R14 ;  /* 0x0000000eff0e723e */ /* 0x000fc400020006ff */
[----:B------:R-:W-:-:S15]  /*2b2c0*/  F2FP.F16.E4M3.UNPACK_B R15, R15 ;  /* 0x0000000fff0f723e */ /* 0x000fde00020006ff */
[----:B------:R-:W-:-:S05]  /*2b2d0*/  NOP ;  /* 0x0000000000007918 */ /* 0x000fca0000000000 */
[----:B------:R-:W-:Y:S04]  /*2b2e0*/  STL.64 [R1+0x60], R8 ;  /* 0x0000600801007387 */ /* 0x000fe80000100a00 */
[----:B------:R0:W-:Y:S02]  /*2b2f0*/  STL.64 [R1+0x68], R10 ;  /* 0x0000680a01007387 */ /* 0x0001e40000100a00 */
[----:B0-----:R-:W-:Y:S01]  /*2b300*/  HMMA.16816.F32 R8, R4, R14, R32 ;  /* 0x0000000e0408723c */ /* 0x001fe20000001820 */
[----:B---3--:R-:W-:Y:S02]  /*2b310*/  F2FP.F16.E4M3.UNPACK_B R16, R16 ;  /* 0x00000010ff10723e */ /* 0x008fe400020006ff */
[----:B------:R-:W-:-:S03]  /*2b320*/  F2FP.F16.E4M3.UNPACK_B R17, R17 ;  /* 0x00000011ff11723e */ /* 0x000fc600020006ff */
[----:B------:R-:W-:Y:S04]  /*2b330*/  STL.64 [R1+0x18e0], R14 ;  /* 0x0018e00e01007387 */ /* 0x000fe80000100a00 */
[----:B------:R-:W-:-:S13]  /*2b340*/  STL.64 [R1+0x18d8], R12 ;  /* 0x0018d80c01007387 */ /* 0x000fda0000100a00 */
[----:B------:R-:W-:Y:S04]  /*2b350*/  STL.64 [R1+0x80], R8 ;  /* 0x0000800801007387 */ /* 0x000fe80000100a00 */
[----:B------:R0:W-:Y:S02]  /*2b360*/  STL.64 [R1+0x88], R10 ;  /* 0x0000880a01007387 */ /* 0x0001e40000100a00 */
[----:B0-----:R-:W-:Y:S01]  /*2b370*/  HMMA.16816.F32 R8, R4, R16, R48 ;  /* 0x000000100408723c */ /* 0x001fe20000001830 */
[----:B------:R-:W-:Y:S02]  /*2b380*/  F2FP.F16.E4M3.UNPACK_B R18, R18 ;  /* 0x00000012ff12723e */ /* 0x000fe400020006ff */
[----:B------:R-:W-:Y:S02]  /*2b390*/  F2FP.F16.E4M3.UNPACK_B R19, R19 ;  /* 0x00000013ff13723e */ /* 0x000fe400020006ff */
[----:B------:R-:W-:-:S15]  /*2b3a0*/  F2FP.F16.E4M3.UNPACK_B R20, R20 ;  /* 0x00000014ff14723e */ /* 0x000fde00020006ff */
[----:B------:R-:W-:-:S03]  /*2b3b0*/  NOP ;  /* 0x0000000000007918 */ /* 0x000fc60000000000 */
[----:B------:R-:W-:Y:S04]  /*2b3c0*/  STL.64 [R1+0xa0], R8 ;  /* 0x0000a00801007387 */ /* 0x000fe80000100a00 */
[----:B------:R0:W-:Y:S02]  /*2b3d0*/  STL.64 [R1+0xa8], R10 ;  /* 0x0000a80a01007387 */ /* 0x0001e40000100a00 */
[----:B0-----:R-:W-:Y:S01]  /*2b3e0*/  HMMA.16816.F32 R8, R4, R18, R56 ;  /* 0x000000120408723c */ /* 0x001fe20000001838 */
[----:B------:R-:W-:-:S05]  /*2b3f0*/  F2FP.F16.E4M3.UNPACK_B R21, R21 ;  /* 0x00000015ff15723e */ /* 0x000fca00020006ff */
        /* <DEDUP_REMOVED lines=35> */
[----:B-1----:R-:W2:Y:S04]  /*2b630*/  LDL.LU R10, [R1+0x148] ;  /* 0x00014800010a7983 */ /* 0x002ea80000300800 */
[----:B------:R-:W2:Y:S04]  /*2b640*/  LDL.LU R11, [R1+0x14c] ;  /* 0x00014c00010b7983 */ /* 0x000ea80000300800 */
[----:B------:R-:W3:Y:S04]  /*2b650*/  LDL R40, [R1+0x6f8] ;  /* 0x0006f80001287983 */ /* 0x000ee80000100800 */
[----:B------:R-:W4:Y:S04]  /*2b660*/  LDL R41, [R1+0x6fc] ;  /* 0x0006fc0001297983 */ /* 0x000f280000100800 */
[----:B------:R-:W4:Y:S04]  /*2b670*/  LDL.LU R24, [R1+0x874] ;  /* 0x0008740001187983 */ /* 0x000f280000300800 */
[----:B------:R-:W4:Y:S04]  /*2b680*/  LDL.LU R25, [R1+0x87c] ;  /* 0x00087c0001197983 */ /* 0x000f280000300800 */
[----:B------:R-:W4:Y:S04]  /*2b690*/  LDL.LU R50, [R1+0x888] ;  /* 0x0008880001327983 */ /* 0x000f280000300800 */
[----:B------:R-:W4:Y:S04]  /*2b6a0*/  LDL.LU R26, [R1+0x884] ;  /* 0x00088400011a7983 */ /* 0x000f280000300800 */
[----:B------:R-:W4:Y:S04]  /*2b6b0*/  LDL R42, [R1+0x708] ;  /* 0x00070800012a7983 */ /* 0x000f280000100800 */
[----:B------:R-:W4:Y:S04]  /*2b6c0*/  LDL R43, [R1+0x70c] ;  /* 0x00070c00012b7983 */ /* 0x000f280000100800 */
[----:B------:R-:W4:Y:S04]  /*2b6d0*/  LDL.LU R51, [R1+0x890] ;  /* 0x0008900001337983 */ /* 0x000f280000300800 */
[----:B------:R-:W4:Y:S04]  /*2b6e0*/  LDL.LU R27, [R1+0x88c] ;  /* 0x00088c00011b7983 */ /* 0x000f280000300800 */
[----:B------:R-:W4:Y:S04]  /*2b6f0*/  LDL.LU R16, [R1+0x1a0] ;  /* 0x0001a00001107983 */ /* 0x000f280000300800 */
[----:B------:R-:W4:Y:S04]  /*2b700*/  LDL.LU R17, [R1+0x1a4] ;  /* 0x0001a40001117983 */ /* 0x000f280000300800 */
[----:B------:R-:W4:Y:S04]  /*2b710*/  LDL.LU R18, [R1+0x1a8] ;  /* 0x0001a80001127983 */ /* 0x000f280000300800 */
[----:B------:R-:W4:Y:S01]  /*2b720*/  LDL.LU R19, [R1+0x1ac] ;  /* 0x0001ac0001137983 */ /* 0x000f220000300800 */
[----:B------:R-:W-:-:S02]  /*2b730*/  F2FP.F16.E4M3.UNPACK_B R38, R38 ;  /* 0x00000026ff26723e */ /* 0x000fc400020006ff */
[----:B------:R-:W-:Y:S01]  /*2b740*/  F2FP.F16.E4M3.UNPACK_B R39, R39 ;  /* 0x00000027ff27723e */ /* 0x000fe200020006ff */
[----:B------:R-:W4:Y:S04]  /*2b750*/  LDL R44, [R1+0x718] ;  /* 0x00071800012c7983 */ /* 0x000f280000100800 */
[----:B------:R-:W4:Y:S04]  /*2b760*/  LDL R45, [R1+0x71c] ;  /* 0x00071c00012d7983 */ /* 0x000f280000100800 */
[----:B------:R-:W4:Y:S04]  /*2b770*/  LDL.LU R12, [R1+0x630] ;  /* 0x00063000010c7983 */ /* 0x000f280000300800 */
[----:B------:R-:W4:Y:S04]  /*2b780*/  LDL.LU R13, [R1+0x634] ;  /* 0x00063400010d7983 */ /* 0x000f280000300800 */
[----:B------:R-:W4:Y:S04]  /*2b790*/  LDL.LU R14, [R1+0x638] ;  /* 0x00063800010e7983 */ /* 0x000f280000300800 */
[----:B------:R-:W4:Y:S04]  /*2b7a0*/  LDL.LU R15, [R1+0x63c] ;  /* 0x00063c00010f7983 */ /* 0x000f280000300800 */
[----:B------:R-:W4:Y:S04]  /*2b7b0*/  LDL R46, [R1+0x728] ;  /* 0x00072800012e7983 */ /* 0x000f280000100800 */
[----:B------:R-:W4:Y:S04]  /*2b7c0*/  LDL R47, [R1+0x72c] ;  /* 0x00072c00012f7983 */ /* 0x000f280000100800 */
[----:B------:R-:W4:Y:S04]  /*2b7d0*/  LDL R48, [R1+0x738] ;  /* 0x0007380001307983 */ /* 0x000f280000100800 */
[----:B------:R-:W4:Y:S04]  /*2b7e0*/  LDL R49, [R1+0x73c] ;  /* 0x00073c0001317983 */ /* 0x000f280000100800 */
        /* <DEDUP_REMOVED lines=8> */
[----:B--2---:R-:W-:-:S15]  /*2b870*/  HMMA.16816.F32 R8, R4, R38, R8 ;  /* 0x000000260408723c */ /* 0x004fde0000001808 */
[----:B------:R-:W-:-:S08]  /*2b880*/  NOP ;  /* 0x0000000000007918 */ /* 0x000fd00000000000 */
[----:B------:R-:W-:Y:S04]  /*2b890*/  STL.64 [R1+0x140], R8 ;  /* 0x0001400801007387 */ /* 0x000fe80000100a00 */
[----:B------:R0:W-:Y:S04]  /*2b8a0*/  STL.64 [R1+0x148], R10 ;  /* 0x0001480a01007387 */ /* 0x0001e80000100a00 */
[----:B0-----:R-:W2:Y:S04]  /*2b8b0*/  LDL.LU.64 R10, [R1+0x18f0] ;  /* 0x0018f000010a7983 */ /* 0x001ea80000300a00 */
[----:B------:R-:W2:Y:S04]  /*2b8c0*/  LDL.LU.64 R8, [R1+0x18e8] ;  /* 0x0018e80001087983 */ /* 0x000ea80000300a00 */
[----:B------:R0:W-:Y:S04]  /*2b8d0*/  STL.64 [R1+0x1890], R38 ;  /* 0x0018902601007387 */ /* 0x0001e80000100a00 */
[----:B0-----:R-:W2:Y:S04]  /*2b8e0*/  LDL.LU R38, [R1+0x878] ;  /* 0x0008780001267983 */ /* 0x001ea80000300800 */
[----:B------:R-:W2:Y:S01]  /*2b8f0*/  LDL.LU R39, [R1+0x880] ;  /* 0x0008800001277983 */ /* 0x000ea20000300800 */
[----:B---3--:R-:W-:-:S02]  /*2b900*/  F2FP.F16.E4M3.UNPACK_B R40, R40 ;  /* 0x00000028ff28723e */ /* 0x008fc400020006ff */
[----:B----4-:R-:W-:Y:S02]  /*2b910*/  F2FP.F16.E4M3.UNPACK_B R41, R41 ;  /* 0x00000029ff29723e */ /* 0x010fe400020006ff */
[----:B------:R-:W-:Y:S02]  /*2b920*/  F2FP.F16.E4M3.UNPACK_B R42, R42 ;  /* 0x0000002aff2a723e */ /* 0x000fe400020006ff */
[----:B------:R-:W-:-:S03]  /*2b930*/  F2FP.F16.E4M3.UNPACK_B R43, R43 ;  /* 0x0000002bff2b723e */ /* 0x000fc600020006ff */
[C---:B------:R-:W-:Y:S06]  /*2b940*/  HMMA.16816.F32 R20, R4.reuse, R40, R20 ;  /* 0x000000280414723c */ /* 0x040fec0000001814 */
[----:B------:R-:W-:Y:S01]  /*2b950*/  HMMA.16816.F32 R16, R4, R42, R16 ;  /* 0x0000002a0410723c */ /* 0x000fe20000001810 */
[----:B------:R-:W-:Y:S01]  /*2b960*/  STL.64 [R1+0x1888], R36 ;  /* 0x0018882401007387 */ /* 0x000fe20000100a00 */
[----:B------:R-:W-:Y:S02]  /*2b970*/  F2FP.F16.E4M3.UNPACK_B R44, R44 ;  /* 0x0000002cff2c723e */ /* 0x000fe400020006ff */
[----:B------:R-:W-:-:S02]  /*2b980*/  F2FP.F16.E4M3.UNPACK_B R45, R45 ;  /* 0x0000002dff2d723e */ /* 0x000fc400020006ff */
[----:B------:R-:W-:Y:S02]  /*2b990*/  F2FP.F16.E4M3.UNPACK_B R46, R46 ;  /* 0x0000002eff2e723e */ /* 0x000fe400020006ff */
[----:B------:R-:W-:-:S09]  /*2b9a0*/  F2FP.F16.E4M3.UNPACK_B R47, R47 ;  /* 0x0000002fff2f723e */ /* 0x000fd200020006ff */
[----:B------:R-:W-:Y:S04]  /*2b9b0*/  STL.64 [R1+0x160], R20 ;  /* 0x0001601401007387 */ /* 0x000fe80000100a00 */
[----:B------:R-:W-:Y:S04]  /*2b9c0*/  STL.64 [R1+0x168], R22 ;  /* 0x0001681601007387 */ /* 0x000fe80000100a00 */
[----:B------:R-:W-:Y:S04]  /*2b9d0*/  STL.64 [R1+0x18b0], R42 ;  /* 0x0018b02a01007387 */ /* 0x000fe80000100a00 */
[----:B------:R-:W-:Y:S04]  /*2b9e0*/  STL.64 [R1+0x18a8], R40 ;  /* 0x0018a82801007387 */ /* 0x000fe80000100a00 */
[----:B------:R-:W-:Y:S04]  /*2b9f0*/  STL.64 [R1+0x1a0], R16 ;  /* 0x0001a01001007387 */ /* 0x000fe80000100a00 */
[----:B------:R0:W-:Y:S02]  /*2ba00*/  STL.64 [R1+0x1a8], R18 ;  /* 0x0001a81201007387 */ /* 0x0001e40000100a00 */
[C---:B0-----:R-:W-:Y:S06]  /*2ba10*/  HMMA.16816.F32 R16, R4.reuse, R44, R12 ;  /* 0x0000002c0410723c */ /* 0x041fec000000180c */
[----:B------:R-:W-:Y:S01]  /*2ba20*/  HMMA.16816.F32 R12, R4, R46, R28 ;  /* 0x0000002e040c723c */ /* 0x000fe2000000181c */
[----:B------:R-:W-:-:S02]  /*2ba30*/  IMAD R26, R26, 0x100, R50 ;  /* 0x000001001a1a7824 */ /* 0x000fc400078e0232 */
[----:B------:R-:W-:Y:S01]  /*2ba40*/  IMAD R27, R27, 0x100, R51 ;  /* 0x000001001b1b7824 */ /* 0x000fe200078e0233 */
[----:B------:R-:W-:Y:S02]  /*2ba50*/  F2FP.F16.E4M3.UNPACK_B R48, R48 ;  /* 0x00000030ff30723e */ /* 0x000fe400020006ff */
[----:B------:R-:W-:Y:S02]  /*2ba60*/  F2FP.F16.E4M3.UNPACK_B R49, R49 ;  /* 0x00000031ff31723e */ /* 0x000fe400020006ff */
[----:B------:R-:W-:Y:S02]  /*2ba70*/  F2FP.F16.E4M3.UNPACK_B R26, R26 ;  /* 0x0000001aff1a723e */ /* 0x000fe400020006ff */
[----:B------:R-:W-:-:S03]  /*2ba80*/  F2FP.F16.E4M3.UNPACK_B R27, R27 ;  /* 0x0000001bff1b723e */ /* 0x000fc600020006ff */
[----:B------:R-:W-:Y:S04]  /*2ba90*/  HMMA.16816.F32 R4, R4, R48, R52 ;  /* 0x000000300404723c */ /* 0x000fe80000001834 */
[----:B------:R-:W-:Y:S04]  /*2baa0*/  STL.64 [R1+0x3d0], R16 ;  /* 0x0003d01001007387 */ /* 0x000fe80000100a00 */
[----:B------:R-:W-:Y:S04]  /*2bab0*/  STL.64 [R1+0x3d8], R18 ;  /* 0x0003d81201007387 */ /* 0x000fe80000100a00 */
[----:B------:R-:W-:Y:S04]  /*2bac0*/  STL.64 [R1+0x18d0], R46 ;  /* 0x0018d02e01007387 */ /* 0x000fe80000100a00 */
[----:B------:R-:W-:Y:S04]  /*2bad0*/  STL.64 [R1+0x18c8], R44 ;  /* 0x0018c82c01007387 */ /* 0x000fe80000100a00 */
[----:B------:R-:W-:Y:S04]  /*2bae0*/  STL.64 [R1+0x3c0], R12 ;  /* 0x0003c00c01007387 */ /* 0x000fe80000100a00 */
[----:B------:R-:W-:Y:S04]  /*2baf0*/  STL.64 [R1+0x3c8], R14 ;  /* 0x0003c80e01007387 */ /* 0x000fe80000100a00 */
[----:B------:R0:W-:Y:S04]  /*2bb00*/  STL.64 [R1+0x370], R4 ;  /* 0x0003700401007387 */ /* 0x0001e80000100a00 */
[----:B------:R1:W-:Y:S04]  /*2bb10*/  STL.64 [R1+0x378], R6 ;  /* 0x0003780601007387 */ /* 0x0003e80000100a00 */
[----:B0-----:R-:W3:Y:S01]  /*2bb20*/  LDL.LU R4, [R1+0x510] ;  /* 0x0005100001047983 */ /* 0x001ee20000300800 */
[----:B--2---:R-:W-:-:S02]  /*2bb30*/  IMAD R24, R24, 0x100, R38 ;  /* 0x0000010018187824 */ /* 0x004fc400078e0226 */
[----:B------:R-:W-:-:S03]  /*2bb40*/  IMAD R25, R25, 0x100, R39 ;  /* 0x0000010019197824 */ /* 0x000fc600078e0227 */
[----:B------:R-:W-:Y:S02]  /*2bb50*/  F2FP.F16.E4M3.UNPACK_B R24, R24 ;  /* 0x00000018ff18723e */ /* 0x000fe400020006ff */
[----:B------:R-:W-:-:S07]  /*2bb60*/  F2FP.F16.E4M3.UNPACK_B R25, R25 ;  /* 0x00000019ff19723e */ /* 0x000fce00020006ff */
[C---:B------:R-:W-:Y:S06]  /*2bb70*/  HMMA.16816.F32 R16, R24.reuse, R2, R32 ;  /* 0x000000021810723c */ /* 0x040fec0000001820 */
[----:B------:R-:W-:-:S15]  /*2bb80*/  HMMA.16816.F32 R12, R24, R8, R56 ;  /* 0x00000008180c723c */ /* 0x000fde0000001838 */
[----:B------:R-:W-:-:S02]  /*2bb90*/  NOP ;  /* 0x0000000000007918 */ /* 0x000fc40000000000 */
[----:B------:R-:W-:Y:S04]  /*2bba0*/  STL.64 [R1+0x360], R16 ;  /* 0x0003601001007387 */ /* 0x000fe80000100a00 */
[----:B------:R-:W-:Y:S04]  /*2bbb0*/  STL.64 [R1+0x368], R18 ;  /* 0x0003681201007387 */ /* 0x000fe80000100a00 */
[----:B------:R0:W-:Y:S04]  /*2bbc0*/  STL.64 [R1+0x350], R12 ;  /* 0x0003500c01007387 */ /* 0x0001e80000100a00 */
[----:B------:R2:W-:Y:S04]  /*2bbd0*/  STL.64 [R1+0x358], R14 ;  /* 0x0003580e01007387 */ /* 0x0005e80000100a00 */
[----:B------:R-:W3:Y:S04]  /*2bbe0*/  LDL.LU R5, [R1+0x514] ;  /* 0x0005140001057983 */ /* 0x000ee80000300800 */
[----:B-1----:R-:W3:Y:S04]  /*2bbf0*/  LDL.LU R6, [R1+0x518] ;  /* 0x0005180001067983 */ /* 0x002ee80000300800 */
[----:B------:R-:W3:Y:S04]  /*2bc00*/  LDL.LU R7, [R1+0x51c] ;  /* 0x00051c0001077983 */ /* 0x000ee80000300800 */
[----:B------:R-:W4:Y:S04]  /*2bc10*/  LDL.LU R20, [R1+0x560] ;  /* 0x0005600001147983 */ /* 0x000f280000300800 */
[----:B------:R-:W4:Y:S04]  /*2bc20*/  LDL.LU R21, [R1+0x564] ;  /* 0x0005640001157983 */ /* 0x000f280000300800 */
[----:B------:R-:W4:Y:S04]  /*2bc30*/  LDL.LU R22, [R1+0x568] ;  /* 0x0005680001167983 */ /* 0x000f280000300800 */
[----:B------:R-:W4:Y:S04]  /*2bc40*/  LDL.LU R23, [R1+0x56c] ;  /* 0x00056c0001177983 */ /* 0x000f280000300800 */
[----:B0-----:R-:W3:Y:S04]  /*2bc50*/  LDL.LU R12, [R1+0x5a0] ;  /* 0x0005a000010c7983 */ /* 0x001ee80000300800 */
[----:B------:R-:W3:Y:S04]  /*2bc60*/  LDL.LU R13, [R1+0x5a4] ;  /* 0x0005a400010d7983 */ /* 0x000ee80000300800 */
[----:B--2---:R-:W3:Y:S04]  /*2bc70*/  LDL.LU R14, [R1+0x5a8] ;  /* 0x0005a800010e7983 */ /* 0x004ee80000300800 */
[----:B------:R-:W3:Y:S04]  /*2bc80*/  LDL.LU R15, [R1+0x5ac] ;  /* 0x0005ac00010f7983 */ /* 0x000ee80000300800 */
[----:B------:R-:W2:Y:S04]  /*2bc90*/  LDL.LU R16, [R1+0x580] ;  /* 0x0005800001107983 */ /* 0x000ea80000300800 */
[----:B------:R-:W2:Y:S04]  /*2bca0*/  LDL.LU R17, [R1+0x584] ;  /* 0x0005840001117983 */ /* 0x000ea80000300800 */
[----:B------:R-:W2:Y:S04]  /*2bcb0*/  LDL.LU R18, [R1+0x588] ;  /* 0x0005880001127983 */ /* 0x000ea80000300800 */
[----:B------:R-:W2:Y:S04]  /*2bcc0*/  LDL.LU R19, [R1+0x58c] ;  /* 0x00058c0001137983 */ /* 0x000ea80000300800 */
        /* <DEDUP_REMOVED lines=28> */
[----:B---3--:R-:W-:-:S15]  /*2be90*/  HMMA.16816.F32 R12, R24, R10, R12 ;  /* 0x0000000a180c723c */ /* 0x008fde000000180c */
[----:B------:R-:W-:-:S08]  /*2bea0*/  NOP ;  /* 0x0000000000007918 */ /* 0x000fd00000000000 */
[----:B------:R-:W-:Y:S04]  /*2beb0*/  STL.64 [R1+0x340], R12 ;  /* 0x0003400c01007387 */ /* 0x000fe80000100a00 */
[----:B------:R0:W-:Y:S04]  /*2bec0*/  STL.64 [R1+0x348], R14 ;  /* 0x0003480e01007387 */ /* 0x0001e80000100a00 */
[----:B0-----:R-:W2:Y:S04]  /*2bed0*/  LDL.LU.64 R14, [R1+0x18e0] ;  /* 0x0018e000010e7983 */ /* 0x001ea80000300a00 */
[----:B------:R-:W4:Y:S04]  /*2bee0*/  LDL.LU.64 R12, [R1+0x18d8] ;  /* 0x0018d800010c7983 */ /* 0x000f280000300a00 */
[----:B------:R-:W-:Y:S04]  /*2bef0*/  STL.64 [R1+0x1860], R10 ;  /* 0x0018600a01007387 */ /* 0x000fe80000100a00 */
[----:B------:R0:W-:Y:S04]  /*2bf00*/  STL.64 [R1+0x1858], R8 ;  /* 0x0018580801007387 */ /* 0x0001e80000100a00 */
[----:B0-----:R-:W3:Y:S04]  /*2bf10*/  LDL.LU R8, [R1+0x520] ;  /* 0x0005200001087983 */ /* 0x001ee80000300800 */
[----:B------:R-:W3:Y:S04]  /*2bf20*/  LDL.LU R9, [R1+0x524] ;  /* 0x0005240001097983 */ /* 0x000ee80000300800 */
        /* <DEDUP_REMOVED lines=32> */
[----:B0-----:R-:W4:Y:S04]  /*2c130*/  LDL.LU R16, [R1+0x540] ;  /* 0x0005400001107983 */ /* 0x001f280000300800 */
        /* <DEDUP_REMOVED lines=8> */
[----:B------:R-:W3:Y:S01]  /*2c1c0*/  LDL.LU.64 R36, [R1+0x1888] ;  /* 0x0018880001247983 */ /* 0x000ee20000300a00 */
[----:B----4-:R-:W-:Y:S06]  /*2c1d0*/  HMMA.16816.F32 R16, R24, R22, R16 ;  /* 0x000000161810723c */ /* 0x010fec0000001810 */
[----:B------:R-:W-:Y:S04]  /*2c1e0*/  STL.64 [R1+0x1800], R22 ;  /* 0x0018001601007387 */ /* 0x000fe80000100a00 */
[----:B------:R-:W-:-:S13]  /*2c1f0*/  STL.64 [R1+0x17f8], R20 ;  /* 0x0017f81401007387 */ /* 0x000fda0000100a00 */
[----:B------:R-:W-:Y:S04]  /*2c200*/  STL.64 [R1+0x2e0], R16 ;  /* 0x0002e01001007387 */ /* 0x000fe80000100a00 */
[----:B------:R-:W-:Y:S01]  /*2c210*/  STL.64 [R1+0x2e8], R18 ;  /* 0x0002e81201007387 */ /* 0x000fe20000100a00 */
[C---:B---3--:R-:W-:Y:S06]  /*2c220*/  HMMA.16816.F32 R12, R24.reuse, R36, R12 ;  /* 0x00000024180c723c */ /* 0x048fec000000180c */
[C---:B--2---:R-:W-:Y:S06]  /*2c230*/  HMMA.16816.F32 R8, R24.reuse, R38, R8 ;  /* 0x000000261808723c */ /* 0x044fec0000001808 */
        /* <DEDUP_REMOVED lines=14> */
[----:B------:R0:W-:Y:S04]  /*2c320*/  STL.64 [R1+0x2a8], R10 ;  /* 0x0002a80a01007387 */ /* 0x0001e80000100a00 */
[----:B------:R-:W2:Y:S01]  /*2c330*/  LDL.LU R52, [R1+0x430] ;  /* 0x0004300001347983 */ /* 0x000ea20000300800 */
[----:B0-----:R-:W-:-:S15]  /*2c340*/  HMMA.16816.F32 R8, R24, R44, R56 ;  /* 0x0000002c1808723c */ /* 0x001fde0000001838 */
[----:B------:R-:W-:-:S08]  /*2c350*/  NOP ;  /* 0x0000000000007918 */ /* 0x000fd00000000000 */
[----:B------:R-:W-:Y:S04]  /*2c360*/  STL.64 [R1+0x3b0], R8 ;  /* 0x0003b00801007387 */ /* 0x000fe80000100a00 */
[----:B------:R-:W-:Y:S04]  /*2c370*/  STL.64 [R1+0x3b8], R10 ;  /* 0x0003b80a01007387 */ /* 0x000fe80000100a00 */
[----:B------:R-:W2:Y:S04]  /*2c380*/  LDL.LU R53, [R1+0x434] ;  /* 0x0004340001357983 */ /* 0x000ea80000300800 */
[----:B------:R-:W3:Y:S04]  /*2c390*/  LDL.LU R54, [R1+0x438] ;  /* 0x0004380001367983 */ /* 0x000ee80000300800 */
[----:B------:R-:W3:Y:S01]  /*2c3a0*/  LDL.LU R55, [R1+0x43c] ;  /* 0x00043c0001377983 */ /* 0x000ee20000300800 */
[----:B------:R-:W-:-:S03]  /*2c3b0*/  IMAD R4, R31, 0x100, R30 ;  /* 0x000001001f047824 */ /* 0x000fc600078e021e */
[----:B---3--:R-:W-:Y:S04]  /*2c3c0*/  STL.64 [R1+0x1850], R54 ;  /* 0x0018503601007387 */ /* 0x008fe80000100a00 */
[----:B--2---:R-:W-:Y:S04]  /*2c3d0*/  STL.64 [R1+0x1848], R52 ;  /* 0x0018483401007387 */ /* 0x004fe80000100a00 */
[----:B------:R-:W2:Y:S04]  /*2c3e0*/  LDL.LU R28, [R1+0x440] ;  /* 0x00044000011c7983 */ /* 0x000ea80000300800 */
[----:B------:R-:W2:Y:S04]  /*2c3f0*/  LDL.LU R29, [R1+0x444] ;  /* 0x00044400011d7983 */ /* 0x000ea80000300800 */
[----:B------:R-:W3:Y:S04]  /*2c400*/  LDL.LU R30, [R1+0x448] ;  /* 0x00044800011e7983 */ /* 0x000ee80000300800 */
[----:B------:R-:W3:Y:S04]  /*2c410*/  LDL.LU R31, [R1+0x44c] ;  /* 0x00044c00011f7983 */ /* 0x000ee80000300800 */
[----:B---3--:R-:W-:Y:S04]  /*2c420*/  STL.64 [R1+0x1870], R30 ;  /* 0x0018701e01007387 */ /* 0x008fe80000100a00 */
[----:B--2---:R0:W-:Y:S04]  /*2c430*/  STL.64 [R1+0x1868], R28 ;  /* 0x0018681c01007387 */ /* 0x0041e80000100a00 */
        /* <DEDUP_REMOVED lines=8> */
[----:B------:R-:W2:Y:S04]  /*2c4c0*/  LDL.LU R14, [R1+0x4c8] ;  /* 0x0004c800010e7983 */ /* 0x000ea80000300800 */
[----:B------:R-:W2:Y:S04]  /*2c4d0*/  LDL.LU R15, [R1+0x4cc] ;  /* 0x0004cc00010f7983 */ /* 0x000ea80000300800 */
[----:B0-----:R-:W3:Y:S04]  /*2c4e0*/  LDL.LU R28, [R1+0x4f0] ;  /* 0x0004f000011c7983 */ /* 0x001ee80000300800 */
[----:B------:R-:W3:Y:S04]  /*2c4f0*/  LDL.LU R29, [R1+0x4f4] ;  /* 0x0004f400011d7983 */ /* 0x000ee80000300800 */
[----:B------:R-:W3:Y:S04]  /*2c500*/  LDL.LU R30, [R1+0x4f8] ;  /* 0x0004f800011e7983 */ /* 0x000ee80000300800 */
[----:B------:R-:W3:Y:S04]  /*2c510*/  LDL.LU R31, [R1+0x4fc] ;  /* 0x0004fc00011f7983 */ /* 0x000ee80000300800 */
[----:B-1----:R-:W4:Y:S04]  /*2c520*/  LDL.LU R20, [R1+0x600] ;  /* 0x0006000001147983 */ /* 0x002f280000300800 */
        /* <DEDUP_REMOVED lines=11> */
[----:B------:R-:W-:-:S02]  /*2c5e0*/  IMAD R5, R33, 0x100, R32 ;  /* 0x0000010021057824 */ /* 0x000fc400078e0220 */
[----:B------:R-:W-:Y:S02]  /*2c5f0*/  IMAD R6, R35, 0x100, R34 ;  /* 0x0000010023067824 */ /* 0x000fe400078e0222 */
[----:B------:R-:W-:Y:S01]  /*2c600*/  IMAD R7, R51, 0x100, R50 ;  /* 0x0000010033077824 */ /* 0x000fe200078e0232 */
[----:B------:R-:W2:Y:S04]  /*2c610*/  LDL.LU R16, [R1+0x4a0] ;  /* 0x0004a00001107983 */ /* 0x000ea80000300800 */
[----:B------:R-:W2:Y:S04]  /*2c620*/  LDL.LU R17, [R1+0x4a4] ;  /* 0x0004a40001117983 */ /* 0x000ea80000300800 */
[----:B------:R-:W2:Y:S04]  /*2c630*/  LDL.LU R18, [R1+0x4a8] ;  /* 0x0004a80001127983 */ /* 0x000ea80000300800 */
[----:B------:R-:W2:Y:S04]  /*2c640*/  LDL.LU R19, [R1+0x4ac] ;  /* 0x0004ac0001137983 */ /* 0x000ea80000300800 */
[----:B------:R-:W2:Y:S01]  /*2c650*/  LDL.LU R40, [R1+0x4b0] ;  /* 0x0004b00001287983 */ /* 0x000ea20000300800 */
[----:B------:R-:W-:-:S02]  /*2c660*/  F2FP.F16.E4M3.UNPACK_B R4, R4 ;  /* 0x00000004ff04723e */ /* 0x000fc400020006ff */
[----:B------:R-:W-:Y:S02]  /*2c670*/  F2FP.F16.E4M3.UNPACK_B R5, R5 ;  /* 0x00000005ff05723e */ /* 0x000fe400020006ff */
[----:B------:R-:W-:Y:S01]  /*2c680*/  F2FP.F16.E4M3.UNPACK_B R6, R6 ;  /* 0x00000006ff06723e */ /* 0x000fe200020006ff */
[----:B------:R-:W2:Y:S01]  /*2c690*/  LDL.LU R41, [R1+0x4b4] ;  /* 0x0004b40001297983 */ /* 0x000ea20000300800 */
[----:B------:R-:W-:-:S03]  /*2c6a0*/  F2FP.F16.E4M3.UNPACK_B R7, R7 ;  /* 0x00000007ff07723e */ /* 0x000fc600020006ff */
        /* <DEDUP_REMOVED lines=16> */
[C---:B----4-:R-:W-:Y:S06]  /*2c7b0*/  HMMA.16816.F32 R20, R24.reuse, R46, R20 ;  /* 0x0000002e1814723c */ /* 0x050fec0000001814 */
[----:B---3--:R-:W-:Y:S06]  /*2c7c0*/  HMMA.16816.F32 R24, R24, R48, R28 ;  /* 0x000000301818723c */ /* 0x008fec000000181c */
[C---:B--2---:R-:W-:Y:S11]  /*2c7d0*/  HMMA.16816.F32 R8, R4.reuse, R2, R8 ;  /* 0x000000020408723c */ /* 0x044ff60000001808 */
[----:B------:R-:W-:Y:S04]  /*2c7e0*/  STL.64 [R1+0x3a0], R20 ;  /* 0x0003a01401007387 */ /* 0x000fe80000100a00 */
[----:B------:R0:W-:Y:S04]  /*2c7f0*/  STL.64 [R1+0x3a8], R22 ;  /* 0x0003a81601007387 */ /* 0x0001e80000100a00 */
[----:B0-----:R-:W2:Y:S04]  /*2c800*/  LDL.LU.64 R22, [R1+0x1880] ;  /* 0x0018800001167983 */ /* 0x001ea80000300a00 */
[----:B------:R-:W2:Y:S04]  /*2c810*/  LDL.LU.64 R20, [R1+0x1878] ;  /* 0x0018780001147983 */ /* 0x000ea80000300a00 */
[----:B------:R-:W3:Y:S04]  /*2c820*/  LDL.LU.64 R30, [R1+0x1870] ;  /* 0x00187000011e7983 */ /* 0x000ee80000300a00 */
[----:B------:R-:W3:Y:S04]  /*2c830*/  LDL.LU.64 R28, [R1+0x1868] ;  /* 0x00186800011c7983 */ /* 0x000ee80000300a00 */
[----:B------:R0:W-:Y:S04]  /*2c840*/  STL.64 [R1+0x290], R24 ;  /* 0x0002901801007387 */ /* 0x0001e80000100a00 */
[----:B------:R1:W-:Y:S04]  /*2c850*/  STL.64 [R1+0x298], R26 ;  /* 0x0002981a01007387 */ /* 0x0003e80000100a00 */
[----:B0-----:R-:W4:Y:S04]  /*2c860*/  LDL.LU R24, [R1+0x450] ;  /* 0x0004500001187983 */ /* 0x001f280000300800 */
[----:B------:R-:W4:Y:S04]  /*2c870*/  LDL.LU R25, [R1+0x454] ;  /* 0x0004540001197983 */ /* 0x000f280000300800 */
[----:B-1----:R-:W4:Y:S04]  /*2c880*/  LDL.LU R26, [R1+0x458] ;  /* 0x00045800011a7983 */ /* 0x002f280000300800 */
[----:B------:R-:W4:Y:S04]  /*2c890*/  LDL.LU R27, [R1+0x45c] ;  /* 0x00045c00011b7983 */ /* 0x000f280000300800 */
[----:B------:R-:W-:Y:S04]  /*2c8a0*/  STL.64 [R1+0x17e0], R48 ;  /* 0x0017e03001007387 */ /* 0x000fe80000100a00 */
        /* <DEDUP_REMOVED lines=10> */
[----:B------:R-:W2:Y:S04]  /*2c950*/  LDL.LU.64 R52, [R1+0x1848] ;  /* 0x0018480001347983 */ /* 0x000ea80000300a00 */
[----:B------:R-:W-:Y:S04]  /*2c960*/  STL.64 [R1+0x260], R12 ;  /* 0x0002600c01007387 */ /* 0x000fe80000100a00 */
[----:B------:R0:W-:Y:S04]  /*2c970*/  STL.64 [R1+0x268], R14 ;  /* 0x0002680e01007387 */ /* 0x0001e80000100a00 */
[----:B0-----:R-:W3:Y:S04]  /*2c980*/  LDL.LU.64 R14, [R1+0x1840] ;  /* 0x00184000010e7983 */ /* 0x001ee80000300a00 */
[----:B------:R-:W4:Y:S04]  /*2c990*/  LDL.LU.64 R12, [R1+0x1838] ;  /* 0x00183800010c7983 */ /* 0x000f280000300a00 */
[----:B------:R-:W-:Y:S04]  /*2c9a0*/  STL.64 [R1+0x17c0], R10 ;  /* 0x0017c00a01007387 */ /* 0x000fe80000100a00 */
[----:B------:R0:W-:Y:S04]  /*2c9b0*/  STL.64 [R1+0x17b8], R8 ;  /* 0x0017b80801007387 */ /* 0x0001e80000100a00 */
[----:B0-----:R-:W2:Y:S04]  /*2c9c0*/  LDL.LU R8, [R1+0x460] ;  /* 0x0004600001087983 */ /* 0x001ea80000300800 */
[----:B------:R-:W2:Y:S04]  /*2c9d0*/  LDL.LU R9, [R1+0x464] ;  /* 0x0004640001097983 */ /* 0x000ea80000300800 */
[----:B------:R-:W2:Y:S04]  /*2c9e0*/  LDL.LU R10, [R1+0x468] ;  /* 0x00046800010a7983 */ /* 0x000ea80000300800 */
[----:B------:R-:W2:Y:S01]  /*2c9f0*/  LDL.LU R11, [R1+0x46c] ;  /* 0x00046c00010b7983 */ /* 0x000ea20000300800 */
[C---:B----4-:R-:W-:Y:S06]  /*2ca00*/  HMMA.16816.F32 R40, R4.reuse, R12, R40 ;  /* 0x0000000c0428723c */ /* 0x050fec0000001828 */
[----:B---3--:R-:W-:-:S15]  /*2ca10*/  HMMA.16816.F32 R16, R4, R14, R16 ;  /* 0x0000000e0410723c */ /* 0x008fde0000001810 */
        /* <DEDUP_REMOVED lines=11> */
[----:B0-----:R-:W4:Y:S04]  /*2cad0*/  LDL.LU R12, [R1+0x470] ;  /* 0x00047000010c7983 */ /* 0x001f280000300800 */
[----:B------:R-:W4:Y:S04]  /*2cae0*/  LDL.LU R13, [R1+0x474] ;  /* 0x00047400010d7983 */ /* 0x000f280000300800 */
[----:B------:R-:W4:Y:S04]  /*2caf0*/  LDL.LU R14, [R1+0x478] ;  /* 0x00047800010e7983 */ /* 0x000f280000300800 */
[----:B------:R-:W4:Y:S01]  /*2cb00*/  LDL.LU R15, [R1+0x47c] ;  /* 0x00047c00010f7983 */ /* 0x000f220000300800 */
        /* <DEDUP_REMOVED lines=36> */
[----:B------:R-:W-:-:S12]  /*2cd50*/  IMAD R26, R59, 0x100, R58 ;  /* 0x000001003b1a7824 */ /* 0x000fd800078e023a */
        /* <DEDUP_REMOVED lines=20> */
[----:B------:R-:W4:Y:S01]  /*2cea0*/  LDL.LU R48, [R1+0x5e0] ;  /* 0x0005e00001307983 */ /* 0x000f220000300800 */
[----:B------:R-:W-:-:S03]  /*2ceb0*/  IMAD R24, R51, 0x100, R50 ;  /* 0x0000010033187824 */ /* 0x000fc600078e0232 */
[----:B------:R-:W4:Y:S04]  /*2cec0*/  LDL.LU R49, [R1+0x5e4] ;  /* 0x0005e40001317983 */ /* 0x000f280000300800 */
[----:B------:R-:W4:Y:S04]  /*2ced0*/  LDL.LU R50, [R1+0x5e8] ;  /* 0x0005e80001327983 */ /* 0x000f280000300800 */
[----:B------:R-:W4:Y:S04]  /*2cee0*/  LDL.LU R51, [R1+0x5ec] ;  /* 0x0005ec0001337983 */ /* 0x000f280000300800 */
[----:B-1----:R-:W4:Y:S04]  /*2cef0*/  LDL.LU R8, [R1+0x190] ;  /* 0x0001900001087983 */ /* 0x002f280000300800 */
[----:B------:R-:W4:Y:S04]  /*2cf00*/  LDL.LU R9, [R1+0x194] ;  /* 0x0001940001097983 */ /* 0x000f280000300800 */
        /* <DEDUP_REMOVED lines=17> */
[----:B------:R-:W-:-:S03]  /*2d020*/  IMAD R25, R57, 0x100, R56 ;  /* 0x0000010039197824 */ /* 0x000fc600078e0238 */
[----:B------:R-:W2:Y:S04]  /*2d030*/  LDL.LU R35, [R1+0x18c] ;  /* 0x00018c0001237983 */ /* 0x000ea80000300800 */
[----:B------:R-:W2:Y:S04]  /*2d040*/  LDL.LU R56, [R1+0x50] ;  /* 0x0000500001387983 */ /* 0x000ea80000300800 */
[----:B------:R-:W2:Y:S01]  /*2d050*/  LDL.LU R57, [R1+0x54] ;  /* 0x0000540001397983 */ /* 0x000ea20000300800 */
[C---:B---3--:R-:W-:Y:S06]  /*2d060*/  HMMA.16816.F32 R40, R4.reuse, R44, R40 ;  /* 0x0000002c0428723c */ /* 0x048fec0000001828 */
[----:B----4-:R-:W-:Y:S01]  /*2d070*/  HMMA.16816.F32 R48, R4, R46, R48 ;  /* 0x0000002e0430723c */ /* 0x010fe20000001830 */
[----:B------:R-:W-:-:S02]  /*2d080*/  IMAD R27, R59, 0x100, R58 ;  /* 0x000001003b1b7824 */ /* 0x000fc400078e023a */
[----:B------:R-:W3:Y:S04]  /*2d090*/  LDL.LU R58, [R1+0x58] ;  /* 0x00005800013a7983 */ /* 0x000ee80000300800 */
[----:B------:R-:W3:Y:S10]  /*2d0a0*/  LDL.LU R59, [R1+0x5c] ;  /* 0x00005c00013b7983 */ /* 0x000ef40000300800 */
[----:B------:R-:W-:Y:S04]  /*2d0b0*/  STL.64 [R1+0x390], R40 ;  /* 0x0003902801007387 */ /* 0x000fe80000100a00 */
[----:B------:R0:W-:Y:S04]  /*2d0c0*/  STL.64 [R1+0x398], R42 ;  /* 0x0003982a01007387 */ /* 0x0001e80000100a00 */
[----:B0-----:R-:W4:Y:S04]  /*2d0d0*/  LDL.LU.64 R42, [R1+0x17f0] ;  /* 0x0017f000012a7983 */ /* 0x001f280000300a00 */
[----:B------:R-:W4:Y:S04]  /*2d0e0*/  LDL.LU.64 R40, [R1+0x17e8] ;  /* 0x0017e80001287983 */ /* 0x000f280000300a00 */
[----:B------:R0:W-:Y:S04]  /*2d0f0*/  STL.64 [R1+0x380], R48 ;  /* 0x0003803001007387 */ /* 0x0001e80000100a00 */
[----:B------:R-:W-:Y:S04]  /*2d100*/  STL.64 [R1+0x388], R50 ;  /* 0x0003883201007387 */ /* 0x000fe80000100a00 */
[----:B0-----:R-:W3:Y:S01]  /*2d110*/  LDL.LU.64 R48, [R1+0x17e0] ;  /* 0x0017e00001307983 */ /* 0x001ee20000300a00 */
[----:B------:R-:W-:-:S02]  /*2d120*/  F2FP.F16.E4M3.UNPACK_B R24, R24 ;  /* 0x00000018ff18723e */ /* 0x000fc400020006ff */
[----:B------:R-:W-:Y:S02]  /*2d130*/  F2FP.F16.E4M3.UNPACK_B R25, R25 ;  /* 0x00000019ff19723e */ /* 0x000fe400020006ff */
[----:B------:R-:W-:Y:S02]  /*2d140*/  F2FP.F16.E4M3.UNPACK_B R26, R26 ;  /* 0x0000001aff1a723e */ /* 0x000fe400020006ff */
[----:B------:R-:W-:-:S07]  /*2d150*/  F2FP.F16.E4M3.UNPACK_B R27, R27 ;  /* 0x0000001bff1b723e */ /* 0x000fce00020006ff */
[----:B--2---:R-:W-:Y:S06]  /*2d160*/  HMMA.16816.F32 R8, R24, R2, R8 ;  /* 0x000000021808723c */ /* 0x004fec0000001808 */
[----:B---3--:R-:W-:Y:S01]  /*2d170*/  HMMA.16816.F32 R4, R4, R48, R36 ;  /* 0x000000300404723c */ /* 0x008fe20000001824 */
[----:B------:R-:W2:Y:S04]  /*2d180*/  LDL.LU.64 R38, [R1+0x17d8] ;  /* 0x0017d80001267983 */ /* 0x000ea80000300a00 */
[----:B------:R-:W3:-:S15]  /*2d190*/  LDL.LU.64 R36, [R1+0x17d0] ;  /* 0x0017d00001247983 */ /* 0x000ede0000300a00 */
[----:B------:R-:W-:-:S03]  /*2d1a0*/  NOP ;  /* 0x0000000000007918 */ /* 0x000fc60000000000 */
[----:B------:R0:W-:Y:S04]  /*2d1b0*/  STL.64 [R1+0x1b0], R4 ;  /* 0x0001b00401007387 */ /* 0x0001e80000100a00 */
[----:B------:R1:W-:Y:S04]  /*2d1c0*/  STL.64 [R1+0x1b8], R6 ;  /* 0x0001b80601007387 */ /* 0x0003e80000100a00 */
[----:B0-----:R-:W3:Y:S04]  /*2d1d0*/  LDL.LU R4, [R1+0x70] ;  /* 0x0000700001047983 */ /* 0x001ee80000300800 */
[----:B------:R-:W3:Y:S01]  /*2d1e0*/  LDL.LU R5, [R1+0x74] ;  /* 0x0000740001057983 */ /* 0x000ee20000300800 */
[----:B-1----:R-:W-:-:S02]  /*2d1f0*/  IMAD.MOV.U32 R6, RZ, RZ, R60 ;  /* 0x000000ffff067224 */ /* 0x002fc400078e003c */
[----:B------:R-:W-:Y:S01]  /*2d200*/  IMAD.MOV.U32 R7, RZ, RZ, R61 ;  /* 0x000000ffff077224 */ /* 0x000fe200078e003d */
[----:B------:R-:W4:Y:S04]  /*2d210*/  LDL.LU R60, [R1+0x17cc] ;  /* 0x0017cc00013c7983 */ /* 0x000f280000300800 */
[----:B------:R-:W2:Y:S04]  /*2d220*/  LDL.LU R61, [R1+0x17c8] ;  /* 0x0017c800013d7983 */ /* 0x000ea80000300800 */
        /* <DEDUP_REMOVED lines=15> */
[----:B0-----:R-:W4:Y:S04]  /*2d320*/  LDL.LU R8, [R1+0x90] ;  /* 0x0000900001087983 */ /* 0x001f280000300800 */
[----:B------:R-:W4:Y:S04]  /*2d330*/  LDL.LU R9, [R1+0x94] ;  /* 0x0000940001097983 */ /* 0x000f280000300800 */
[----:B-1----:R-:W4:Y:S04]  /*2d340*/  LDL.LU R10, [R1+0x98] ;  /* 0x00009800010a7983 */ /* 0x002f280000300800 */
        /* <DEDUP_REMOVED lines=8> */
[----:B------:R-:W2:Y:S04]  /*2d3d0*/  LDL.LU.64 R30, [R1+0x1780] ;  /* 0x00178000011e7983 */ /* 0x000ea80000300a00 */
[----:B------:R-:W2:Y:S04]  /*2d3e0*/  LDL.LU.64 R28, [R1+0x1778] ;  /* 0x00177800011c7983 */ /* 0x000ea80000300a00 */
[----:B------:R0:W-:Y:S04]  /*2d3f0*/  STL.64 [R1+0x110], R12 ;  /* 0x0001100c01007387 */ /* 0x0001e80000100a00 */
[----:B------:R1:W-:Y:S04]  /*2d400*/  STL.64 [R1+0x118], R14 ;  /* 0x0001180e01007387 */ /* 0x0003e80000100a00 */
[----:B0-----:R-:W2:Y:S04]  /*2d410*/  LDL.LU R12, [R1+0xb0] ;  /* 0x0000b000010c7983 */ /* 0x001ea80000300800 */
[----:B------:R-:W2:Y:S01]  /*2d420*/  LDL.LU R13, [R1+0xb4] ;  /* 0x0000b400010d7983 */ /* 0x000ea20000300800 */
[----:B-1----:R-:W-:-:S02]  /*2d430*/  IMAD.MOV.U32 R14, RZ, RZ, R61 ;  /* 0x000000ffff0e7224 */ /* 0x002fc400078e003d */
[----:B------:R-:W-:Y:S01]  /*2d440*/  IMAD.MOV.U32 R15, RZ, RZ, R60 ;  /* 0x000000ffff0f7224 */ /* 0x000fe200078e003c */
[C---:B----4-:R-:W-:Y:S06]  /*2d450*/  HMMA.16816.F32 R8, R24.reuse, R22, R8 ;  /* 0x000000161808723c */ /* 0x050fec0000001808 */
[----:B------:R-:W-:-:S15]  /*2d460*/  HMMA.16816.F32 R4, R24, R36, R4 ;  /* 0x000000241804723c */ /* 0x000fde0000001804 */
[----:B------:R-:W-:-:S03]  /*2d470*/  NOP ;  /* 0x0000000000007918 */ /* 0x000fc60000000000 */
[----:B------:R-:W-:Y:S02]  /*2d480*/  IMAD.MOV.U32 R61, RZ, RZ, R8 ;  /* 0x000000ffff3d7224 */ /* 0x000fe400078e0008 */
[----:B------:R-:W-:Y:S02]  /*2d490*/  IMAD.MOV.U32 R60, RZ, RZ, R9 ;  /* 0x000000ffff3c7224 */ /* 0x000fe400078e0009 */
[----:B------:R-:W-:Y:S02]  /*2d4a0*/  IMAD.MOV.U32 R51, RZ, RZ, R10 ;  /* 0x000000ffff337224 */ /* 0x000fe400078e000a */
[----:B------:R-:W-:Y:S02]  /*2d4b0*/  IMAD.MOV.U32 R50, RZ, RZ, R11 ;  /* 0x000000ffff327224 */ /* 0x000fe400078e000b */
[----:B------:R-:W-:Y:S02]  /*2d4c0*/  IMAD.MOV.U32 R11, RZ, RZ, R0 ;  /* 0x000000ffff0b7224 */ /* 0x000fe400078e0000 */
[----:B------:R-:W-:Y:S01]  /*2d4d0*/  IMAD.MOV.U32 R0, RZ, RZ, R7 ;  /* 0x000000ffff007224 */ /* 0x000fe200078e0007 */
[C---:B---3--:R-:W-:Y:S06]  /*2d4e0*/  HMMA.16816.F32 R52, R24.reuse, R16, R52 ;  /* 0x000000101834723c */ /* 0x048fec0000001834 */
[C---:B--2---:R-:W-:Y:S06]  /*2d4f0*/  HMMA.16816.F32 R16, R24.reuse, R18, R32 ;  /* 0x000000121810723c */ /* 0x044fec0000001820 */
[C---:B------:R-:W-:Y:S11]  /*2d500*/  HMMA.16816.F32 R12, R24.reuse, R20, R12 ;  /* 0x00000014180c723c */ /* 0x040ff6000000180c */
[----:B------:R-:W-:Y:S04]  /*2d510*/  STL.64 [R1+0xf0], R52 ;  /* 0x0000f03401007387 */ /* 0x000fe80000100a00 */
[----:B------:R0:W-:Y:S04]  /*2d520*/  STL.64 [R1+0xf8], R54 ;  /* 0x0000f83601007387 */ /* 0x0001e80000100a00 */
[----:B0-----:R-:W2:Y:S04]  /*2d530*/  LDL.LU.64 R54, [R1+0x1770] ;  /* 0x0017700001367983 */ /* 0x001ea80000300a00 */
[----:B------:R-:W2:Y:S04]  /*2d540*/  LDL.LU.64 R52, [R1+0x1768] ;  /* 0x0017680001347983 */ /* 0x000ea80000300a00 */
[----:B------:R-:W3:Y:S04]  /*2d550*/  LDL.LU.64 R34, [R1+0x1760] ;  /* 0x0017600001227983 */ /* 0x000ee80000300a00 */
[----:B------:R-:W3:Y:S04]  /*2d560*/  LDL.LU.64 R32, [R1+0x1758] ;  /* 0x0017580001207983 */ /* 0x000ee80000300a00 */
[----:B------:R-:W-:Y:S04]  /*2d570*/  STL.64 [R1+0xd0], R16 ;  /* 0x0000d01001007387 */ /* 0x000fe80000100a00 */
[----:B------:R-:W-:Y:S04]  /*2d580*/  STL.64 [R1+0xd8], R18 ;  /* 0x0000d81201007387 */ /* 0x000fe80000100a00 */
[----:B------:R-:W-:Y:S04]  /*2d590*/  STL.64 [R1+0xb0], R12 ;  /* 0x0000b00c01007387 */ /* 0x000fe80000100a00 */
[----:B------:R-:W-:Y:S04]  /*2d5a0*/  STL.64 [R1+0xb8], R14 ;  /* 0x0000b80e01007387 */ /* 0x000fe80000100a00 */
[----:B------:R-:W4:Y:S04]  /*2d5b0*/  LDL.LU R8, [R1+0x30] ;  /* 0x0000300001087983 */ /* 0x000f280000300800 */
[----:B------:R-:W4:Y:S04]  /*2d5c0*/  LDL.LU R9, [R1+0x34] ;  /* 0x0000340001097983 */ /* 0x000f280000300800 */
[----:B------:R-:W4:Y:S04]  /*2d5d0*/  LDL.LU R10, [R1+0x38] ;  /* 0x00003800010a7983 */ /* 0x000f280000300800 */
[----:B------:R-:W-:Y:S04]  /*2d5e0*/  STL [R1+0x15c4], R50 ;  /* 0x0015c43201007387 */ /* 0x000fe80000100800 */
[----:B------:R-:W-:Y:S04]  /*2d5f0*/  STL [R1+0x15c0], R51 ;  /* 0x0015c03301007387 */ /* 0x000fe80000100800 */
[----:B------:R-:W-:Y:S04]  /*2d600*/  STL [R1+0x15bc], R60 ;  /* 0x0015bc3c01007387 */ /* 0x000fe80000100800 */
[----:B------:R-:W-:Y:S04]  /*2d610*/  STL [R1+0x15b8], R61 ;  /* 0x0015b83d01007387 */ /* 0x000fe80000100800 */
[----:B------:R-:W-:Y:S04]  /*2d620*/  STL.64 [R1+0x70], R4 ;  /* 0x0000700401007387 */ /* 0x000fe80000100a00 */
[----:B------:R0:W-:Y:S04]  /*2d630*/  STL [R1+0x78], R6 ;  /* 0x0000780601007387 */ /* 0x0001e80000100800 */
[----:B------:R1:W-:Y:S01]  /*2d640*/  STL [R1+0x15f8], R0 ;  /* 0x0015f80001007387 */ /* 0x0003e20000100800 */
[----:B0-----:R-:W-:Y:S03]  /*2d650*/  HMMA.16816.F32 R4, R24, R38, R56 ;  /* 0x000000261804723c */ /* 0x001fe60000001838 */
[----:B------:R-:W2:Y:S04]  /*2d660*/  LDL.LU R56, [R1+0x10] ;  /* 0x0000100001387983 */ /* 0x000ea80000300800 */
[----:B------:R-:W2:Y:S04]  /*2d670*/  LDL.LU R57, [R1+0x14] ;  /* 0x0000140001397983 */ /* 0x000ea80000300800 */
[----:B------:R-:W2:Y:S04]  /*2d680*/  LDL.LU R58, [R1+0x18] ;  /* 0x00001800013a7983 */ /* 0x000ea80000300800 */
[----:B------:R-:W2:Y:S04]  /*2d690*/  LDL.LU R59, [R1+0x1c] ;  /* 0x00001c00013b7983 */ /* 0x000ea80000300800 */
[----:B------:R-:W3:Y:S01]  /*2d6a0*/  LDL.LU R36, [R1+0x14d0] ;  /* 0x0014d00001247983 */ /* 0x000ee20000300800 */
[----:B------:R-:W-:-:S02]  /*2d6b0*/  IMAD.MOV.U32 R16, RZ, RZ, R28 ;  /* 0x000000ffff107224 */ /* 0x000fc400078e001c */
[----:B------:R-:W-:Y:S02]  /*2d6c0*/  IMAD.MOV.U32 R17, RZ, RZ, R29 ;  /* 0x000000ffff117224 */ /* 0x000fe400078e001d */
[----:B------:R-:W-:Y:S02]  /*2d6d0*/  IMAD.MOV.U32 R50, RZ, RZ, R4 ;  /* 0x000000ffff327224 */ /* 0x000fe400078e0004 */
[----:B------:R-:W-:Y:S01]  /*2d6e0*/  IMAD.MOV.U32 R51, RZ, RZ, R5 ;  /* 0x000000ffff337224 */ /* 0x000fe200078e0005 */
[----:B------:R-:W3:Y:S04]  /*2d6f0*/  LDL.LU R4, [R1+0x14cc] ;  /* 0x0014cc0001047983 */ /* 0x000ee80000300800 */
[----:B------:R-:W3:Y:S04]  /*2d700*/  LDL.LU R37, [R1+0x14d8] ;  /* 0x0014d80001257983 */ /* 0x000ee80000300800 */
[----:B------:R-:W3:Y:S01]  /*2d710*/  LDL.LU R5, [R1+0x14d4] ;  /* 0x0014d40001057983 */ /* 0x000ee20000300800 */
[----:B------:R-:W-:-:S03]  /*2d720*/  IMAD.MOV.U32 R60, RZ, RZ, R6 ;  /* 0x000000ffff3c7224 */ /* 0x000fc600078e0006 */
[----:B------:R-:W3:Y:S04]  /*2d730*/  LDL.LU R14, [R1+0x14e0] ;  /* 0x0014e000010e7983 */ /* 0x000ee80000300800 */
[----:B------:R-:W3:Y:S01]  /*2d740*/  LDL.LU R6, [R1+0x14dc] ;  /* 0x0014dc0001067983 */ /* 0x000ee20000300800 */
[----:B------:R-:W-:-:S03]  /*2d750*/  IMAD.MOV.U32 R61, RZ, RZ, R7 ;  /* 0x000000ffff3d7224 */ /* 0x000fc600078e0007 */
[----:B------:R-:W3:Y:S04]  /*2d760*/  LDL.LU R15, [R1+0x14e8] ;  /* 0x0014e800010f7983 */ /* 0x000ee80000300800 */
[----:B------:R-:W3:Y:S04]  /*2d770*/  LDL.LU R7, [R1+0x14e4] ;  /* 0x0014e40001077983 */ /* 0x000ee80000300800 */
[----:B------:R-:W3:Y:S04]  /*2d780*/  LDL.LU R2, [R1+0x648] ;  /* 0x0006480001027983 */ /* 0x000ee80000300800 */
[----:B------:R-:W3:Y:S04]  /*2d790*/  LDL.LU R3, [R1+0x64c] ;  /* 0x00064c0001037983 */ /* 0x000ee80000300800 */
[----:B------:R-:W-:Y:S04]  /*2d7a0*/  STL [R1+0x1720], R51 ;  /* 0x0017203301007387 */ /* 0x000fe80000100800 */
[----:B------:R-:W-:Y:S04]  /*2d7b0*/  STL [R1+0x1708], R50 ;  /* 0x0017083201007387 */ /* 0x000fe80000100800 */
[----:B------:R-:W-:Y:S04]  /*2d7c0*/  STL [R1+0x1634], R61 ;  /* 0x0016343d01007387 */ /* 0x000fe80000100800 */
[----:B------:R-:W-:Y:S01]  /*2d7d0*/  STL [R1+0x1630], R60 ;  /* 0x0016303c01007387 */ /* 0x000fe20000100800 */
[----:B------:R-:W-:-:S02]  /*2d7e0*/  IMAD.MOV.U32 R18, RZ, RZ, R30 ;  /* 0x000000ffff127224 */ /* 0x000fc400078e001e */
[----:B------:R-:W-:Y:S01]  /*2d7f0*/  IMAD.MOV.U32 R19, RZ, RZ, R31 ;  /* 0x000000ffff137224 */ /* 0x000fe200078e001f */
[----:B----4-:R-:W-:-:S15]  /*2d800*/  HMMA.16816.F32 R8, R24, R40, R8 ;  /* 0x000000281808723c */ /* 0x010fde0000001808 */
[----:B------:R-:W-:-:S08]  /*2d810*/  NOP ;  /* 0x0000000000007918 */ /* 0x000fd00000000000 */
[----:B------:R0:W-:Y:S04]  /*2d820*/  STL.64 [R1+0x30], R8 ;  /* 0x0000300801007387 */ /* 0x0001e80000100a00 */
[----:B------:R4:W-:Y:S04]  /*2d830*/  STL [R1+0x38], R10 ;  /* 0x0000380a01007387 */ /* 0x0009e80000100800 */
[----:B------:R-:W3:Y:S04]  /*2d840*/  LDL.LU R28, [R1+0x1754] ;  /* 0x00175400011c7983 */ /* 0x000ee80000300800 */
[----:B------:R-:W3:Y:S04]  /*2d850*/  LDL.LU R29, [R1+0x1750] ;  /* 0x00175000011d7983 */ /* 0x000ee80000300800 */
[----:B------:R-:W3:Y:S04]  /*2d860*/  LDL.LU R30, [R1+0x174c] ;  /* 0x00174c00011e7983 */ /* 0x000ee80000300800 */
[----:B------:R-:W3:Y:S01]  /*2d870*/  LDL.LU R31, [R1+0x1748] ;  /* 0x00174800011f7983 */ /* 0x000ee20000300800 */
[----:B-1----:R-:W-:-:S03]  /*2d880*/  IMAD.MOV.U32 R0, RZ, RZ, R11 ;  /* 0x000000ffff007224 */ /* 0x002fc600078e000b */
[----:B0-----:R-:W3:Y:S04]  /*2d890*/  LDL.LU R8, [R1+0x658] ;  /* 0x0006580001087983 */ /* 0x001ee80000300800 */
[----:B------:R-:W3:Y:S04]  /*2d8a0*/  LDL.LU R9, [R1+0x65c] ;  /* 0x00065c0001097983 */ /* 0x000ee80000300800 */
[----:B----4-:R-:W4:Y:S04]  /*2d8b0*/  LDL.LU R10, [R1+0x668] ;  /* 0x00066800010a7983 */ /* 0x010f280000300800 */
[----:B------:R-:W4:Y:S04]  /*2d8c0*/  LDL.LU R11, [R1+0x66c] ;  /* 0x00066c00010b7983 */ /* 0x000f280000300800 */
[----:B------:R-:W4:Y:S04]  /*2d8d0*/  LDL.LU R20, [R1+0x20] ;  /* 0x0000200001147983 */ /* 0x000f280000300800 */
[----:B------:R-:W4:Y:S04]  /*2d8e0*/  LDL.LU R21, [R1+0x24] ;  /* 0x0000240001157983 */ /* 0x000f280000300800 */
[----:B------:R-:W4:Y:S04]  /*2d8f0*/  LDL.LU R22, [R1+0x28] ;  /* 0x0000280001167983 */ /* 0x000f280000300800 */
[----:B------:R-:W4:Y:S04]  /*2d900*/  LDL.LU R23, [R1+0x2c] ;  /* 0x00002c0001177983 */ /* 0x000f280000300800 */
[----:B------:R-:W4:Y:S04]  /*2d910*/  LDL.LU R12, [R1+0x678] ;  /* 0x00067800010c7983 */ /* 0x000f280000300800 */
[----:B------:R-:W4:Y:S04]  /*2d920*/  LDL.LU R13, [R1+0x67c] ;  /* 0x00067c00010d7983 */ /* 0x000f280000300800 */
[----:B------:R-:W-:Y:S01]  /*2d930*/  STL [R1+0x1724], R0 ;  /* 0x0017240001007387 */ /* 0x000fe20000100800 */
[----:B--2---:R-:W-:Y:S03]  /*2d940*/  HMMA.16816.F32 R40, R24, R42, R56 ;  /* 0x0000002a1828723c */ /* 0x004fe60000001838 */
[----:B------:R-:W2:Y:S04]  /*2d950*/  LDL.LU.64 R58, [R1+0x1740] ;  /* 0x00174000013a7983 */ /* 0x000ea80000300a00 */
[----:B------:R-:W2:Y:S01]  /*2d960*/  LDL.LU.64 R56, [R1+0x1738] ;  /* 0x0017380001387983 */ /* 0x000ea20000300a00 */
[----:B---3--:R-:W-:-:S02]  /*2d970*/  IMAD R4, R4, 0x100, R36 ;  /* 0x0000010004047824 */ /* 0x008fc400078e0224 */
[----:B------:R-:W-:Y:S02]  /*2d980*/  IMAD R5, R5, 0x100, R37 ;  /* 0x0000010005057824 */ /* 0x000fe400078e0225 */
[----:B------:R-:W-:Y:S02]  /*2d990*/  IMAD R6, R6, 0x100, R14 ;  /* 0x0000010006067824 */ /* 0x000fe400078e020e */
[----:B------:R-:W-:Y:S01]  /*2d9a0*/  IMAD R7, R7, 0x100, R15 ;  /* 0x0000010007077824 */ /* 0x000fe200078e020f */
[----:B------:R-:W-:Y:S02]  /*2d9b0*/  F2FP.F16.E4M3.UNPACK_B R2, R2.H1 ;  /* 0x00000002ff02723e */ /* 0x000fe400030006ff */
[----:B------:R-:W-:Y:S02]  /*2d9c0*/  F2FP.F16.E4M3.UNPACK_B R3, R3.H1 ;  /* 0x00000003ff03723e */ /* 0x000fe400030006ff */
[----:B------:R-:W-:Y:S02]  /*2d9d0*/  F2FP.F16.E4M3.UNPACK_B R4, R4 ;  /* 0x00000004ff04723e */ /* 0x000fe400020006ff */
[----:B------:R-:W-:-:S02]  /*2d9e0*/  F2FP.F16.E4M3.UNPACK_B R5, R5 ;  /* 0x00000005ff05723e */ /* 0x000fc400020006ff */
[----:B------:R-:W-:Y:S02]  /*2d9f0*/  F2FP.F16.E4M3.UNPACK_B R6, R6 ;  /* 0x00000006ff06723e */ /* 0x000fe400020006ff */
[----:B------:R-:W-:Y:S01]  /*2da00*/  F2FP.F16.E4M3.UNPACK_B R7, R7 ;  /* 0x00000007ff07723e */ /* 0x000fe200020006ff */
[C---:B------:R-:W-:Y:S01]  /*2da10*/  HMMA.16816.F32 R32, R24.reuse, R48, R32 ;  /* 0x000000301820723c */ /* 0x040fe20000001820 */
[----:B------:R-:W-:Y:S05]  /*2da20*/  STL.64 [R1], R40 ;  /* 0x0000002801007387 */ /* 0x000fea0000100a00 */
[----:B------:R-:W-:Y:S01]  /*2da30*/  HMMA.16816.F32 R28, R24, R46, R28 ;  /* 0x0000002e181c723c */ /* 0x000fe2000000181c */
[----:B------:R-:W-:-:S02]  /*2da40*/  F2FP.F16.E4M3.UNPACK_B R8, R8.H1 ;  /* 0x00000008ff08723e */ /* 0x000fc400030006ff */
[----:B------:R-:W-:Y:S02]  /*2da50*/  F2FP.F16.E4M3.UNPACK_B R9, R9.H1 ;  /* 0x00000009ff09723e */ /* 0x000fe400030006ff */
[----:B----4-:R-:W-:Y:S02]  /*2da60*/  F2FP.F16.E4M3.UNPACK_B R10, R10.H1 ;  /* 0x0000000aff0a723e */ /* 0x010fe400030006ff */
[----:B------:R-:W-:Y:S01]  /*2da70*/  F2FP.F16.E4M3.UNPACK_B R11, R11.H1 ;  /* 0x0000000bff0b723e */ /* 0x000fe200030006ff */
[----:B--2---:R-:W-:Y:S06]  /*2da80*/  HMMA.16816.F32 R56, R24, R44, R56 ;  /* 0x0000002c1838723c */ /* 0x004fec0000001838 */
[C---:B------:R-:W-:Y:S06]  /*2da90*/  HMMA.16816.F32 R24, R4.reuse, R2, R52 ;  /* 0x000000020418723c */ /* 0x040fec0000001834 */
[C---:B------:R-:W-:Y:S06]  /*2daa0*/  HMMA.16816.F32 R20, R4.reuse, R8, R20 ;  /* 0x000000080414723c */ /* 0x040fec0000001814 */
[----:B------:R-:W-:Y:S05]  /*2dab0*/  HMMA.16816.F32 R16, R4, R10, R16 ;  /* 0x0000000a0410723c */ /* 0x000fea0000001810 */
[----:B------:R-:W-:Y:S04]  /*2dac0*/  STL.64 [R1+0x1568], R58 ;  /* 0x0015683a01007387 */ /* 0x000fe80000100a00 */
[----:B------:R0:W-:Y:S04]  /*2dad0*/  STL.64 [R1+0x1560], R56 ;  /* 0x0015603801007387 */ /* 0x0001e80000100a00 */
[----:B------:R-:W-:Y:S04]  /*2dae0*/  STL.64 [R1+0x1578], R30 ;  /* 0x0015781e01007387 */ /* 0x000fe80000100a00 */
[----:B------:R1:W-:Y:S04]  /*2daf0*/  STL.64 [R1+0x1570], R28 ;  /* 0x0015701c01007387 */ /* 0x0003e80000100a00 */
[----:B------:R-:W-:Y:S04]  /*2db00*/  STL.64 [R1+0x1588], R34 ;  /* 0x0015882201007387 */ /* 0x000fe80000100a00 */
[----:B------:R2:W-:Y:S04]  /*2db10*/  STL.64 [R1+0x1580], R32 ;  /* 0x0015802001007387 */ /* 0x0005e80000100a00 */
[----:B------:R-:W-:Y:S04]  /*2db20*/  STL.64 [R1+0x3e0], R24 ;  /* 0x0003e01801007387 */ /* 0x000fe80000100a00 */
[----:B------:R-:W-:Y:S04]  /*2db30*/  STL.64 [R1+0x3e8], R26 ;  /* 0x0003e81a01007387 */ /* 0x000fe80000100a00 */
[----:B------:R-:W-:Y:S04]  /*2db40*/  STL.64 [R1+0x3f0], R20 ;  /* 0x0003f01401007387 */ /* 0x000fe80000100a00 */
[----:B------:R-:W-:Y:S04]  /*2db50*/  STL.64 [R1+0x3f8], R22 ;  /* 0x0003f81601007387 */ /* 0x000fe80000100a00 */
[----:B0-----:R-:W3:Y:S04]  /*2db60*/  LDL.LU R56, [R1+0x140] ;  /* 0x0001400001387983 */ /* 0x001ee80000300800 */
[----:B------:R-:W-:Y:S04]  /*2db70*/  STL.64 [R1+0x440], R16 ;  /* 0x0004401001007387 */ /* 0x000fe80000100a00 */
[----:B------:R-:W-:Y:S04]  /*2db80*/  STL.64 [R1+0x448], R18 ;  /* 0x0004481201007387 */ /* 0x000fe80000100a00 */
[----:B------:R-:W3:Y:S04]  /*2db90*/  LDL.LU R57, [R1+0x144] ;  /* 0x0001440001397983 */ /* 0x000ee80000300800 */
[----:B------:R-:W4:Y:S04]  /*2dba0*/  LDL.LU R58, [R1+0x148] ;  /* 0x00014800013a7983 */ /* 0x000f280000300800 */
[----:B------:R-:W4:Y:S04]  /*2dbb0*/  LDL.LU R59, [R1+0x14c] ;  /* 0x00014c00013b7983 */ /* 0x000f280000300800 */
[----:B----4-:R-:W-:Y:S04]  /*2dbc0*/  STL.64 [R1+0x1730], R58 ;  /* 0x0017303a01007387 */ /* 0x010fe80000100a00 */
[----:B---3--:R0:W-:Y:S04]  /*2dbd0*/  STL.64 [R1+0x1728], R56 ;  /* 0x0017283801007387 */ /* 0x0081e80000100a00 */
[----:B-1----:R-:W3:Y:S04]  /*2dbe0*/  LDL.LU R28, [R1+0x100] ;  /* 0x00010000011c7983 */ /* 0x002ee80000300800 */
[----:B------:R-:W3:Y:S04]  /*2dbf0*/  LDL.LU R29, [R1+0x104] ;  /* 0x00010400011d7983 */ /* 0x000ee80000300800 */
[----:B------:R-:W3:Y:S04]  /*2dc00*/  LDL.LU R30, [R1+0x108] ;  /* 0x00010800011e7983 */ /* 0x000ee80000300800 */
[----:B------:R-:W3:Y:S04]  /*2dc10*/  LDL.LU R31, [R1+0x10c] ;  /* 0x00010c00011f7983 */ /* 0x000ee80000300800 */
[----:B--2---:R-:W2:Y:S04]  /*2dc20*/  LDL.LU R32, [R1+0xc0] ;  /* 0x0000c00001207983 */ /* 0x004ea80000300800 */
[----:B------:R-:W2:Y:S04]  /*2dc30*/  LDL.LU R33, [R1+0xc4] ;  /* 0x0000c40001217983 */ /* 0x000ea80000300800 */
[----:B------:R-:W2:Y:S04]  /*2dc40*/  LDL.LU R34, [R1+0xc8] ;  /* 0x0000c80001227983 */ /* 0x000ea80000300800 */
[----:B------:R-:W2:Y:S04]  /*2dc50*/  LDL.LU R35, [R1+0xcc] ;  /* 0x0000cc0001237983 */ /* 0x000ea80000300800 */
[----:B------:R-:W4:Y:S04]  /*2dc60*/  LDL.LU R52, [R1+0xa0] ;  /* 0x0000a00001347983 */ /* 0x000f280000300800 */
[----:B------:R-:W4:Y:S04]  /*2dc70*/  LDL.LU R53, [R1+0xa4] ;  /* 0x0000a40001357983 */ /* 0x000f280000300800 */
[----:B------:R-:W4:Y:S04]  /*2dc80*/  LDL.LU R54, [R1+0xa8] ;  /* 0x0000a80001367983 */ /* 0x000f280000300800 */
[----:B------:R-:W4:Y:S04]  /*2dc90*/  LDL.LU R55, [R1+0xac] ;  /* 0x0000ac0001377983 */ /* 0x000f280000300800 */
[----:B------:R-:W3:Y:S04]  /*2dca0*/  LDL.LU R14, [R1+0x688] ;  /* 0x00068800010e7983 */ /* 0x000ee80000300800 */
[----:B------:R-:W2:Y:S04]  /*2dcb0*/  LDL.LU R15, [R1+0x68c] ;  /* 0x00068c00010f7983 */ /* 0x000ea80000300800 */
[----:B0-----:R-:W4:Y:S04]  /*2dcc0*/  LDL.LU R56, [R1+0x60] ;  /* 0x0000600001387983 */ /* 0x001f280000300800 */
        /* <DEDUP_REMOVED lines=31> */
[----:B------:R-:W-:-:S02]  /*2dec0*/  F2FP.F16.E4M3.UNPACK_B R12, R12.H1 ;  /* 0x0000000cff0c723e */ /* 0x000fc400030006ff */
[----:B------:R-:W-:Y:S01]  /*2ded0*/  F2FP.F16.E4M3.UNPACK_B R13, R13.H1 ;  /* 0x0000000dff0d723e */ /* 0x000fe200030006ff */
[----:B------:R-:W2:Y:S04]  /*2dee0*/  LDL.LU R50, [R1+0x14f0] ;  /* 0x0014f00001327983 */ /* 0x000ea80000300800 */
[----:B------:R-:W2:Y:S02]  /*2def0*/  LDL.LU R51, [R1+0x14ec] ;  /* 0x0014ec0001337983 */ /* 0x000ea40000300800 */
[----:B----4-:R-:W-:-:S15]  /*2df00*/  HMMA.16816.F32 R56, R4, R12, R56 ;  /* 0x0000000c0438723c */ /* 0x010fde0000001838 */
[----:B------:R-:W-:-:S08]  /*2df10*/  NOP ;  /* 0x0000000000007918 */ /* 0x000fd00000000000 */
[----:B------:R-:W-:Y:S04]  /*2df20*/  STL.64 [R1+0x450], R56 ;  /* 0x0004503801007387 */ /* 0x000fe80000100a00 */
[----:B------:R0:W-:Y:S04]  /*2df30*/  STL.64 [R1+0x458], R58 ;  /* 0x0004583a01007387 */ /* 0x0001e80000100a00 */
[----:B0-----:R-:W4:Y:S04]  /*2df40*/  LDL.LU.64 R58, [R1+0x1730] ;  /* 0x00173000013a7983 */ /* 0x001f280000300a00 */
[----:B------:R-:W4:Y:S01]  /*2df50*/  LDL.LU.64 R56, [R1+0x1728] ;  /* 0x0017280001387983 */ /* 0x000f220000300a00 */
[----:B---3--:R-:W-:-:S02]  /*2df60*/  F2FP.F16.E4M3.UNPACK_B R14, R14.H1 ;  /* 0x0000000eff0e723e */ /* 0x008fc400030006ff */
[----:B--2---:R-:W-:-:S07]  /*2df70*/  F2FP.F16.E4M3.UNPACK_B R15, R15.H1 ;  /* 0x0000000fff0f723e */ /* 0x004fce00030006ff */
[----:B------:R-:W-:Y:S01]  /*2df80*/  HMMA.16816.F32 R8, R4, R14, R8 ;  /* 0x0000000e0408723c */ /* 0x000fe20000001808 */
[----:B------:R-:W-:Y:S02]  /*2df90*/  F2FP.F16.E4M3.UNPACK_B R16, R16.H1 ;  /* 0x00000010ff10723e */ /* 0x000fe400030006ff */
[----:B------:R-:W-:-:S03]  /*2dfa0*/  F2FP.F16.E4M3.UNPACK_B R17, R17.H1 ;  /* 0x00000011ff11723e */ /* 0x000fc600030006ff */
[----:B------:R-:W-:Y:S04]  /*2dfb0*/  STL.64 [R1+0x1700], R14 ;  /* 0x0017000e01007387 */ /* 0x000fe80000100a00 */
[----:B------:R-:W-:-:S13]  /*2dfc0*/  STL.64 [R1+0x16f8], R12 ;  /* 0x0016f80c01007387 */ /* 0x000fda0000100a00 */
[----:B------:R-:W-:Y:S04]  /*2dfd0*/  STL.64 [R1+0x460], R8 ;  /* 0x0004600801007387 */ /* 0x000fe80000100a00 */
[----:B------:R0:W-:Y:S02]  /*2dfe0*/  STL.64 [R1+0x468], R10 ;  /* 0x0004680a01007387 */ /* 0x0001e40000100a00 */
[----:B0-----:R-:W-:Y:S01]  /*2dff0*/  HMMA.16816.F32 R8, R4, R16, R52 ;  /* 0x000000100408723c */ /* 0x001fe20000001834 */
[----:B------:R-:W-:Y:S02]  /*2e000*/  F2FP.F16.E4M3.UNPACK_B R18, R18.H1 ;  /* 0x00000012ff12723e */ /* 0x000fe400030006ff */
[----:B------:R-:W-:Y:S02]  /*2e010*/  F2FP.F16.E4M3.UNPACK_B R19, R19.H1 ;  /* 0x00000013ff13723e */ /* 0x000fe400030006ff */
[----:B------:R-:W-:-:S15]  /*2e020*/  F2FP.F16.E4M3.UNPACK_B R20, R20.H1 ;  /* 0x00000014ff14723e */ /* 0x000fde00030006ff */
[----:B------:R-:W-:-:S03]  /*2e030*/  NOP ;  /* 0x0000000000007918 */ /* 0x000fc60000000000 */
[----:B------:R-:W-:Y:S04]  /*2e040*/  STL.64 [R1+0xa0], R8 ;  /* 0x0000a00801007387 */ /* 0x000fe80000100a00 */
[----:B------:R0:W-:Y:S02]  /*2e050*/  STL.64 [R1+0xa8], R10 ;  /* 0x0000a80a01007387 */ /* 0x0001e40000100a00 */
[----:B0-----:R-:W-:Y:S01]  /*2e060*/  HMMA.16816.F32 R8, R4, R18, R32 ;  /* 0x000000120408723c */ /* 0x001fe20000001820 */
[----:B------:R-:W-:-:S05]  /*2e070*/  F2FP.F16.E4M3.UNPACK_B R21, R21.H1 ;  /* 0x00000015ff15723e */ /* 0x000fca00030006ff */
        /* <DEDUP_REMOVED lines=19> */
[----:B------:R-:W-:-:S15]  /*2e1b0*/  F2FP.F16.E4M3.UNPACK_B R39, R39.H1 ;  /* 0x00000027ff27723e */ /* 0x000fde00030006ff */
[----:B------:R-:W-:-:S05]  /*2e1c0*/  NOP ;  /* 0x0000000000007918 */ /* 0x000fca0000000000 */
[----:B------:R-:W-:Y:S04]  /*2e1d0*/  STL.64 [R1+0x490], R8 ;  /* 0x0004900801007387 */ /* 0x000fe80000100a00 */
[----:B------:R4:W-:Y:S04]  /*2e1e0*/  STL.64 [R1+0x498], R10 ;  /* 0x0004980a01007387 */ /* 0x0009e80000100a00 */
[----:B------:R-:W-:Y:S04]  /*2e1f0*/  STL.64 [R1+0x16b0], R38 ;  /* 0x0016b02601007387 */ /* 0x000fe80000100a00 */
[----:B------:R0:W-:Y:S01]  /*2e200*/  STL.64 [R1+0x16a8], R36 ;  /* 0x0016a82401007387 */ /* 0x0001e20000100a00 */
[----:B------:R-:W-:-:S02]  /*2e210*/  IMAD R24, R51, 0x100, R50 ;  /* 0x0000010033187824 */ /* 0x000fc400078e0232 */
[----:B------:R-:W-:Y:S02]  /*2e220*/  IMAD.MOV.U32 R61, RZ, RZ, R42 ;  /* 0x000000ffff3d7224 */ /* 0x000fe400078e002a */
[----:B------:R-:W-:Y:S01]  /*2e230*/  IMAD.MOV.U32 R60, RZ, RZ, R43 ;  /* 0x000000ffff3c7224 */ /* 0x000fe200078e002b */
[----:B----4-:R-:W-:-:S15]  /*2e240*/  HMMA.16816.F32 R8, R4, R38, R56 ;  /* 0x000000260408723c */ /* 0x010fde0000001838 */
[----:B------:R-:W-:-:S08]  /*2e250*/  NOP ;  /* 0x0000000000007918 */ /* 0x000fd00000000000 */
        /* <DEDUP_REMOVED lines=34> */
[----:B0-----:R-:W3:Y:S04]  /*2e480*/  LDL.LU R36, [R1+0x370] ;  /* 0x0003700001247983 */ /* 0x001ee80000300800 */
        /* <DEDUP_REMOVED lines=8> */
[----:B------:R-:W2:Y:S01]  /*2e510*/  LDL.LU R11, [R1+0x3dc] ;  /* 0x0003dc00010b7983 */ /* 0x000ea20000300800 */
[----:B------:R-:W-:-:S02]  /*2e520*/  F2FP.F16.E4M3.UNPACK_B R40, R40.H1 ;  /* 0x00000028ff28723e */ /* 0x000fc400030006ff */
[----:B------:R-:W-:Y:S01]  /*2e530*/  F2FP.F16.E4M3.UNPACK_B R41, R41.H1 ;  /* 0x00000029ff29723e */ /* 0x000fe200030006ff */
        /* <DEDUP_REMOVED lines=8> */
[----:B----4-:R-:W-:Y:S01]  /*2e5c0*/  HMMA.16816.F32 R16, R4, R40, R16 ;  /* 0x000000280410723c */ /* 0x010fe20000001810 */
[----:B---3--:R-:W-:-:S02]  /*2e5d0*/  F2FP.F16.E4M3.UNPACK_B R42, R42.H1 ;  /* 0x0000002aff2a723e */ /* 0x008fc400030006ff */
[----:B------:R-:W-:-:S07]  /*2e5e0*/  F2FP.F16.E4M3.UNPACK_B R43, R43.H1 ;  /* 0x0000002bff2b723e */ /* 0x000fce00030006ff */
[----:B------:R-:W-:Y:S01]  /*2e5f0*/  HMMA.16816.F32 R12, R4, R42, R12 ;  /* 0x0000002a040c723c */ /* 0x000fe2000000180c */
[----:B------:R-:W-:Y:S02]  /*2e600*/  IMAD R25, R25, 0x100, R0 ;  /* 0x0000010019197824 */ /* 0x000fe400078e0200 */
[----:B------:R-:W-:Y:S01]  /*2e610*/  IMAD R26, R26, 0x100, R51 ;  /* 0x000001001a1a7824 */ /* 0x000fe200078e0233 */
[----:B------:R-:W3:Y:S04]  /*2e620*/  LDL.LU R0, [R1+0x1724] ;  /* 0x0017240001007983 */ /* 0x000ee80000300800 */
[----:B------:R-:W4:Y:S01]  /*2e630*/  LDL.LU R51, [R1+0x1720] ;  /* 0x0017200001337983 */ /* 0x000f220000300800 */
[----:B------:R-:W-:-:S04]  /*2e640*/  IMAD R27, R27, 0x100, R50 ;  /* 0x000001001b1b7824 */ /* 0x000fc800078e0232 */
[----:B------:R-:W-:Y:S04]  /*2e650*/  STL.64 [R1+0x160], R16 ;  /* 0x0001601001007387 */ /* 0x000fe80000100a00 */
[----:B------:R0:W-:Y:S01]  /*2e660*/  STL.64 [R1+0x168], R18 ;  /* 0x0001681201007387 */ /* 0x0001e20000100a00 */
[----:B------:R-:W-:Y:S02]  /*2e670*/  F2FP.F16.E4M3.UNPACK_B R44, R44.H1 ;  /* 0x0000002cff2c723e */ /* 0x000fe400030006ff */
[----:B------:R-:W-:Y:S01]  /*2e680*/  F2FP.F16.E4M3.UNPACK_B R45, R45.H1 ;  /* 0x0000002dff2d723e */ /* 0x000fe200030006ff */
[----:B0-----:R-:W3:Y:S04]  /*2e690*/  LDL.LU.64 R18, [R1+0x1718] ;  /* 0x0017180001127983 */ /* 0x001ee80000300a00 */
[----:B------:R-:W4:Y:S04]  /*2e6a0*/  LDL.LU.64 R16, [R1+0x1710] ;  /* 0x0017100001107983 */ /* 0x000f280000300a00 */
[----:B------:R-:W4:Y:S04]  /*2e6b0*/  LDL.LU R50, [R1+0x1708] ;  /* 0x0017080001327983 */ /* 0x000f280000300800 */
[----:B------:R-:W-:Y:S04]  /*2e6c0*/  STL.64 [R1+0x1a0], R12 ;  /* 0x0001a00c01007387 */ /* 0x000fe80000100a00 */
[----:B------:R0:W-:Y:S01]  /*2e6d0*/  STL.64 [R1+0x1a8], R14 ;  /* 0x0001a80e01007387 */ /* 0x0001e20000100a00 */
[----:B--2---:R-:W-:Y:S03]  /*2e6e0*/  HMMA.16816.F32 R8, R4, R44, R8 ;  /* 0x0000002c0408723c */ /* 0x004fe60000001808 */
[----:B0-----:R-:W2:Y:S04]  /*2e6f0*/  LDL.LU.64 R14, [R1+0x1700] ;  /* 0x00170000010e7983 */ /* 0x001ea80000300a00 */
[----:B------:R-:W3:Y:S04]  /*2e700*/  LDL.LU.64 R12, [R1+0x16f8] ;  /* 0x0016f800010c7983 */ /* 0x000ee80000300a00 */
[----:B------:R-:W-:Y:S04]  /*2e710*/  STL.64 [R1+0x16c0], R42 ;  /* 0x0016c02a01007387 */ /* 0x000fe80000100a00 */
[----:B------:R0:W-:Y:S04]  /*2e720*/  STL.64 [R1+0x16b8], R40 ;  /* 0x0016b82801007387 */ /* 0x0001e80000100a00 */
[----:B0-----:R-:W4:Y:S04]  /*2e730*/  LDL.LU R40, [R1+0x3c0] ;  /* 0x0003c00001287983 */ /* 0x001f280000300800 */
[----:B------:R-:W4:Y:S04]  /*2e740*/  LDL.LU R41, [R1+0x3c4] ;  /* 0x0003c40001297983 */ /* 0x000f280000300800 */
[----:B------:R-:W4:Y:S04]  /*2e750*/  LDL.LU R42, [R1+0x3c8] ;  /* 0x0003c800012a7983 */ /* 0x000f280000300800 */
[----:B------:R-:W4:Y:S04]  /*2e760*/  LDL.LU R43, [R1+0x3cc] ;  /* 0x0003cc00012b7983 */ /* 0x000f280000300800 */
[----:B------:R-:W-:Y:S04]  /*2e770*/  STL.64 [R1+0x4c0], R8 ;  /* 0x0004c00801007387 */ /* 0x000fe80000100a00 */
[----:B------:R0:W-:Y:S04]  /*2e780*/  STL.64 [R1+0x4c8], R10 ;  /* 0x0004c80a01007387 */ /* 0x0001e80000100a00 */
[----:B0-----:R-:W2:Y:S04]  /*2e790*/  LDL.LU.64 R10, [R1+0x16f0] ;  /* 0x0016f000010a7983 */ /* 0x001ea80000300a00 */
[----:B------:R-:W3:Y:S01]  /*2e7a0*/  LDL.LU.64 R8, [R1+0x16e8] ;  /* 0x0016e80001087983 */ /* 0x000ee20000300a00 */
[----:B------:R-:W-:-:S02]  /*2e7b0*/  F2FP.F16.E4M3.UNPACK_B R46, R46.H1 ;  /* 0x0000002eff2e723e */ /* 0x000fc400030006ff */
[----:B------:R-:W-:Y:S02]  /*2e7c0*/  F2FP.F16.E4M3.UNPACK_B R47, R47.H1 ;  /* 0x0000002fff2f723e */ /* 0x000fe400030006ff */
[----:B------:R-:W-:Y:S02]  /*2e7d0*/  F2FP.F16.E4M3.UNPACK_B R48, R48.H1 ;  /* 0x00000030ff30723e */ /* 0x000fe400030006ff */
[----:B------:R-:W-:Y:S02]  /*2e7e0*/  F2FP.F16.E4M3.UNPACK_B R49, R49.H1 ;  /* 0x00000031ff31723e */ /* 0x000fe400030006ff */
[----:B------:R-:W-:Y:S02]  /*2e7f0*/  F2FP.F16.E4M3.UNPACK_B R24, R24 ;  /* 0x00000018ff18723e */ /* 0x000fe400020006ff */
[----:B------:R-:W-:Y:S02]  /*2e800*/  F2FP.F16.E4M3.UNPACK_B R25, R25 ;  /* 0x00000019ff19723e */ /* 0x000fe400020006ff */
[----:B------:R-:W-:-:S02]  /*2e810*/  F2FP.F16.E4M3.UNPACK_B R26, R26 ;  /* 0x0000001aff1a723e */ /* 0x000fc400020006ff */
[----:B------:R-:W-:Y:S01]  /*2e820*/  F2FP.F16.E4M3.UNPACK_B R27, R27 ;  /* 0x0000001bff1b723e */ /* 0x000fe200020006ff */
[----:B------:R-:W-:Y:S04]  /*2e830*/  STL.64 [R1+0x16e0], R46 ;  /* 0x0016e02e01007387 */ /* 0x000fe80000100a00 */
[----:B------:R-:W-:Y:S01]  /*2e840*/  STL.64 [R1+0x16d8], R44 ;  /* 0x0016d82c01007387 */ /* 0x000fe20000100a00 */
[C---:B----4-:R-:W-:Y:S06]  /*2e850*/  HMMA.16816.F32 R40, R4.reuse, R46, R40 ;  /* 0x0000002e0428723c */ /* 0x050fec0000001828 */
[----:B------:R-:W-:Y:S06]  /*2e860*/  HMMA.16816.F32 R4, R4, R48, R36 ;  /* 0x000000300404723c */ /* 0x000fec0000001824 */
[C---:B------:R-:W-:Y:S06]  /*2e870*/  HMMA.16816.F32 R36, R24.reuse, R2, R20 ;  /* 0x000000021824723c */ /* 0x040fec0000001814 */
[C---:B---3--:R-:W-:Y:S05]  /*2e880*/  HMMA.16816.F32 R20, R24.reuse, R8, R52 ;  /* 0x000000081814723c */ /* 0x048fea0000001834 */
[----:B------:R-:W-:Y:S04]  /*2e890*/  STL.64 [R1+0x4b0], R40 ;  /* 0x0004b02801007387 */ /* 0x000fe80000100a00 */
[----:B------:R-:W-:Y:S04]  /*2e8a0*/  STL.64 [R1+0x4b8], R42 ;  /* 0x0004b82a01007387 */ /* 0x000fe80000100a00 */
[----:B------:R-:W-:Y:S04]  /*2e8b0*/  STL.64 [R1+0x4a0], R4 ;  /* 0x0004a00401007387 */ /* 0x000fe80000100a00 */
[----:B------:R2:W-:Y:S02]  /*2e8c0*/  STL.64 [R1+0x4a8], R6 ;  /* 0x0004a80601007387 */ /* 0x0005e40000100a00 */
[C---:B--2---:R-:W-:Y:S02]  /*2e8d0*/  HMMA.16816.F32 R4, R24.reuse, R10, R32 ;  /* 0x0000000a1804723c */ /* 0x044fe40000001820 */
[----:B------:R-:W-:Y:S04]  /*2e8e0*/  STL.64 [R1+0x370], R36 ;  /* 0x0003702401007387 */ /* 0x000fe80000100a00 */
[----:B------:R-:W-:Y:S04]  /*2e8f0*/  STL.64 [R1+0x378], R38 ;  /* 0x0003782601007387 */ /* 0x000fe80000100a00 */
[----:B------:R-:W-:Y:S04]  /*2e900*/  STL.64 [R1+0x16a0], R10 ;  /* 0x0016a00a01007387 */ /* 0x000fe80000100a00 */
[----:B------:R-:W-:Y:S04]  /*2e910*/  STL.64 [R1+0x360], R20 ;  /* 0x0003601401007387 */ /* 0x000fe80000100a00 */
[----:B------:R0:W-:Y:S04]  /*2e920*/  STL.64 [R1+0x368], R22 ;  /* 0x0003681601007387 */ /* 0x0001e80000100a00 */
[----:B------:R1:W-:Y:S01]  /*2e930*/  STL.64 [R1+0x1698], R8 ;  /* 0x0016980801007387 */ /* 0x0003e20000100a00 */
[C---:B0-----:R-:W-:Y:S03]  /*2e940*/  HMMA.16816.F32 R20, R24.reuse, R12, R28 ;  /* 0x0000000c1814723c */ /* 0x041fe6000000181c */
[----:B------:R-:W-:Y:S04]  /*2e950*/  STL.64 [R1+0x350], R4 ;  /* 0x0003500401007387 */ /* 0x000fe80000100a00 */
[----:B------:R0:W-:Y:S04]  /*2e960*/  STL.64 [R1+0x358], R6 ;  /* 0x0003580601007387 */ /* 0x0001e80000100a00 */
[----:B-1----:R-:W2:Y:S01]  /*2e970*/  LDL.LU R8, [R1+0x2a0] ;  /* 0x0002a00001087983 */ /* 0x002ea20000300800 */
[C---:B0-----:R-:W-:Y:S11]  /*2e980*/  HMMA.16816.F32 R4, R24.reuse, R14, R56 ;  /* 0x0000000e1804723c */ /* 0x041ff60000001838 */
[----:B------:R0:W-:Y:S04]  /*2e990*/  STL.64 [R1+0x340], R20 ;  /* 0x0003401401007387 */ /* 0x0001e80000100a00 */
[----:B------:R1:W-:Y:S08]  /*2e9a0*/  STL.64 [R1+0x348], R22 ;  /* 0x0003481601007387 */ /* 0x0003f00000100a00 */
[----:B------:R3:W-:Y:S04]  /*2e9b0*/  STL.64 [R1+0x330], R4 ;  /* 0x0003300401007387 */ /* 0x0007e80000100a00 */
[----:B------:R4:W-:Y:S04]  /*2e9c0*/  STL.64 [R1+0x338], R6 ;  /* 0x0003380601007387 */ /* 0x0009e80000100a00 */
        /* <DEDUP_REMOVED lines=19> */
[----:B---3--:R-:W3:Y:S04]  /*2eb00*/  LDL.LU R4, [R1+0x1510] ;  /* 0x0015100001047983 */ /* 0x008ee80000300800 */
        /* <DEDUP_REMOVED lines=25> */
[C---:B--2---:R-:W-:Y:S06]  /*2eca0*/  HMMA.16816.F32 R20, R24.reuse, R18, R20 ;  /* 0x000000121814723c */ /* 0x044fec0000001814 */
[----:B------:R-:W-:-:S15]  /*2ecb0*/  HMMA.16816.F32 R44, R24, R16, R44 ;  /* 0x00000010182c723c */ /* 0x000fde000000182c */
[----:B------:R-:W-:-:S08]  /*2ecc0*/  NOP ;  /* 0x0000000000007918 */ /* 0x000fd00000000000 */
        /* <DEDUP_REMOVED lines=24> */
[----:B------:R-:W2:Y:S04]  /*2ee50*/  LDL.LU.64 R36, [R1+0x16a8] ;  /* 0x0016a80001247983 */ /* 0x000ea80000300a00 */
[----:B------:R-:W-:Y:S04]  /*2ee60*/  STL.64 [R1+0x1640], R22 ;  /* 0x0016401601007387 */ /* 0x000fe80000100a00 */
[----:B------:R0:W-:Y:S04]  /*2ee70*/  STL.64 [R1+0x1638], R20 ;  /* 0x0016381401007387 */ /* 0x0001e80000100a00 */
[----:B0-----:R-:W2:Y:S04]  /*2ee80*/  LDL.LU R20, [R1+0x2d0] ;  /* 0x0002d00001147983 */ /* 0x001ea80000300800 */
[----:B------:R-:W2:Y:S04]  /*2ee90*/  LDL.LU R21, [R1+0x2d4] ;  /* 0x0002d40001157983 */ /* 0x000ea80000300800 */
[----:B------:R-:W2:Y:S04]  /*2eea0*/  LDL.LU R22, [R1+0x2d8] ;  /* 0x0002d80001167983 */ /* 0x000ea80000300800 */
[----:B------:R-:W2:Y:S01]  /*2eeb0*/  LDL.LU R23, [R1+0x2dc] ;  /* 0x0002dc0001177983 */ /* 0x000ea20000300800 */
[----:B------:R-:W-:-:S02]  /*2eec0*/  IMAD R4, R5, 0x100, R4 ;  /* 0x0000010005047824 */ /* 0x000fc400078e0204 */
[----:B------:R-:W-:Y:S02]  /*2eed0*/  IMAD R5, R7, 0x100, R6 ;  /* 0x0000010007057824 */ /* 0x000fe400078e0206 */
[----:B------:R-:W-:Y:S02]  /*2eee0*/  IMAD R6, R53, 0x100, R52 ;  /* 0x0000010035067824 */ /* 0x000fe400078e0234 */
[----:B------:R-:W-:Y:S01]  /*2eef0*/  IMAD R7, R55, 0x100, R54 ;  /* 0x0000010037077824 */ /* 0x000fe200078e0236 */
[C---:B----4-:R-:W-:Y:S06]  /*2ef00*/  HMMA.16816.F32 R12, R24.reuse, R40, R12 ;  /* 0x00000028180c723c */ /* 0x050fec000000180c */
[C---:B---3--:R-:W-:Y:S06]  /*2ef10*/  HMMA.16816.F32 R8, R24.reuse, R42, R8 ;  /* 0x0000002a1808723c */ /* 0x048fec0000001808 */
[C---:B--2---:R-:W-:Y:S06]  /*2ef20*/  HMMA.16816.F32 R16, R24.reuse, R38, R16 ;  /* 0x000000261810723c */ /* 0x044fec0000001810 */
[----:B------:R-:W-:Y:S01]  /*2ef30*/  HMMA.16816.F32 R20, R24, R36, R20 ;  /* 0x000000241814723c */ /* 0x000fe20000001814 */
[----:B------:R-:W-:-:S15]  /*2ef40*/  STL.64 [R1+0x1650], R38 ;  /* 0x0016502601007387 */ /* 0x000fde0000100a00 */
[----:B------:R-:W-:-:S07]  /*2ef50*/  NOP ;  /* 0x0000000000007918 */ /* 0x000fce0000000000 */
[----:B------:R-:W-:Y:S04]  /*2ef60*/  STL.64 [R1+0x2e0], R20 ;  /* 0x0002e01401007387 */ /* 0x000fe80000100a00 */
[----:B------:R-:W-:Y:S04]  /*2ef70*/  STL.64 [R1+0x2e8], R22 ;  /* 0x0002e81601007387 */ /* 0x000fe80000100a00 */
[----:B------:R-:W-:Y:S04]  /*2ef80*/  STL.64 [R1+0x1648], R36 ;  /* 0x0016482401007387 */ /* 0x000fe80000100a00 */
[----:B------:R-:W-:Y:S04]  /*2ef90*/  STL.64 [R1+0x2d0], R16 ;  /* 0x0002d01001007387 */ /* 0x000fe80000100a00 */
[----:B------:R-:W-:Y:S04]  /*2efa0*/  STL.64 [R1+0x2d8], R18 ;  /* 0x0002d81201007387 */ /* 0x000fe80000100a00 */
[----:B------:R-:W-:Y:S04]  /*2efb0*/  STL.64 [R1+0x2c0], R12 ;  /* 0x0002c00c01007387 */ /* 0x000fe80000100a00 */
[----:B------:R0:W-:Y:S04]  /*2efc0*/  STL.64 [R1+0x2c8], R14 ;  /* 0x0002c80e01007387 */ /* 0x0001e80000100a00 */
[----:B------:R-:W-:Y:S04]  /*2efd0*/  STL.64 [R1+0x1670], R42 ;  /* 0x0016702a01007387 */ /* 0x000fe80000100a00 */
[----:B------:R-:W-:Y:S04]  /*2efe0*/  STL.64 [R1+0x1668], R40 ;  /* 0x0016682801007387 */ /* 0x000fe80000100a00 */
[----:B------:R-:W-:Y:S04]  /*2eff0*/  STL.64 [R1+0x2b0], R8 ;  /* 0x0002b00801007387 */ /* 0x000fe80000100a00 */
[----:B------:R1:W-:Y:S01]  /*2f000*/  STL.64 [R1+0x2b8], R10 ;  /* 0x0002b80a01007387 */ /* 0x0003e20000100a00 */
[C---:B0-----:R-:W-:Y:S06]  /*2f010*/  HMMA.16816.F32 R12, R24.reuse, R44, R32 ;  /* 0x0000002c180c723c */ /* 0x041fec0000001820 */
[----:B-1----:R-:W-:-:S15]  /*2f020*/  HMMA.16816.F32 R8, R24, R46, R28 ;  /* 0x0000002e1808723c */ /* 0x002fde000000181c */
[----:B------:R-:W-:-:S02]  /*2f030*/  NOP ;  /* 0x0000000000007918 */ /* 0x000fc40000000000 */
        /* <DEDUP_REMOVED lines=145> */
[----:B------:R-:W-:Y:S04]  /*2f950*/  STL.64 [R1+0x1d8], R10 ;  /* 0x0001d80a01007387 */ /* 0x000fe80000100a00 */
        /* <DEDUP_REMOVED lines=44> */
[----:B------:R-:W3:Y:S04]  /*2fc20*/  LDL.LU R52, [R1] ;  /* 0x0000000001347983 */ /* 0x000ee80000300800 */
[----:B------:R-:W3:Y:S01]  /*2fc30*/  LDL.LU R53, [R1+0x4] ;  /* 0x0000040001357983 */ /* 0x000ee20000300800 */
[----:B------:R-:W-:-:S03]  /*2fc40*/  IMAD.MOV.U32 R54, RZ, RZ, R61 ;  /* 0x000000ffff367224 */ /* 0x000fc600078e003d */
[----:B------:R-:W3:Y:S01]  /*2fc50*/  LDL.LU R61, [R1+0x1634] ;  /* 0x00163400013d7983 */ /* 0x000ee20000300800 */
[----:B------:R-:W-:Y:S02]  /*2fc60*/  IMAD.MOV.U32 R55, RZ, RZ, R60 ;  /* 0x000000ffff377224 */ /* 0x000fe400078e003c */
[----:B------:R-:W-:Y:S01]  /*2fc70*/  IMAD R26, R57, 0x100, R56 ;  /* 0x00000100391a7824 */ /* 0x000fe200078e0238 */
[----:B------:R-:W3:Y:S04]  /*2fc80*/  LDL.LU R60, [R1+0x1630] ;  /* 0x00163000013c7983 */ /* 0x000ee80000300800 */
[----:B------:R-:W3:Y:S01]  /*2fc90*/  LDL.LU R56, [R1+0xb0] ;  /* 0x0000b00001387983 */ /* 0x000ee20000300800 */
[----:B------:R-:W-:-:S03]  /*2fca0*/  IMAD R27, R59, 0x100, R58 ;  /* 0x000001003b1b7824 */ /* 0x000fc600078e023a */
        /* <DEDUP_REMOVED lines=8> */
[----:B0-----:R-:W2:Y:S04]  /*2fd30*/  LDL.LU.64 R30, [R1+0x1628] ;  /* 0x00162800011e7983 */ /* 0x001ea80000300a00 */
[----:B------:R-:W2:Y:S04]  /*2fd40*/  LDL.LU.64 R28, [R1+0x1620] ;  /* 0x00162000011c7983 */ /* 0x000ea80000300a00 */
[----:B------:R-:W-:Y:S04]  /*2fd50*/  STL.64 [R1+0x3a0], R48 ;  /* 0x0003a03001007387 */ /* 0x000fe80000100a00 */
[----:B------:R0:W-:Y:S04]  /*2fd60*/  STL.64 [R1+0x3a8], R50 ;  /* 0x0003a83201007387 */ /* 0x0001e80000100a00 */
[----:B0-----:R-:W4:Y:S04]  /*2fd70*/  LDL.LU.64 R50, [R1+0x1618] ;  /* 0x0016180001327983 */ /* 0x001f280000300a00 */
[----:B------:R-:W2:Y:S01]  /*2fd80*/  LDL.LU.64 R48, [R1+0x1610] ;  /* 0x0016100001307983 */ /* 0x000ea20000300a00 */
[----:B------:R-:W-:-:S02]  /*2fd90*/  F2FP.F16.E4M3.UNPACK_B R24, R24 ;  /* 0x00000018ff18723e */ /* 0x000fc400020006ff */
[----:B------:R-:W-:Y:S02]  /*2fda0*/  F2FP.F16.E4M3.UNPACK_B R25, R25 ;  /* 0x00000019ff19723e */ /* 0x000fe400020006ff */
[----:B------:R-:W-:Y:S02]  /*2fdb0*/  F2FP.F16.E4M3.UNPACK_B R26, R26 ;  /* 0x0000001aff1a723e */ /* 0x000fe400020006ff */
[----:B------:R-:W-:-:S07]  /*2fdc0*/  F2FP.F16.E4M3.UNPACK_B R27, R27 ;  /* 0x0000001bff1b723e */ /* 0x000fce00020006ff */
[----:B---3--:R-:W-:Y:S06]  /*2fdd0*/  HMMA.16816.F32 R8, R24, R2, R8 ;  /* 0x000000021808723c */ /* 0x008fec0000001808 */
[----:B--2---:R-:W-:Y:S01]  /*2fde0*/  HMMA.16816.F32 R4, R4, R48, R40 ;  /* 0x000000300404723c */ /* 0x004fe20000001828 */
[----:B------:R-:W2:Y:S04]  /*2fdf0*/  LDL.LU.64 R42, [R1+0x1608] ;  /* 0x00160800012a7983 */ /* 0x000ea80000300a00 */
[----:B------:R-:W3:-:S15]  /*2fe00*/  LDL.LU.64 R40, [R1+0x1600] ;  /* 0x0016000001287983 */ /* 0x000ede0000300a00 */
[----:B------:R-:W-:-:S03]  /*2fe10*/  NOP ;  /* 0x0000000000007918 */ /* 0x000fc60000000000 */
[----:B------:R0:W-:Y:S04]  /*2fe20*/  STL.64 [R1+0x1c0], R4 ;  /* 0x0001c00401007387 */ /* 0x0001e80000100a00 */
[----:B------:R1:W-:Y:S04]  /*2fe30*/  STL.64 [R1+0x1c8], R6 ;  /* 0x0001c80601007387 */ /* 0x0003e80000100a00 */
[----:B0-----:R-:W3:Y:S04]  /*2fe40*/  LDL.LU R4, [R1+0x30] ;  /* 0x0000300001047983 */ /* 0x001ee80000300800 */
[----:B------:R-:W3:Y:S04]  /*2fe50*/  LDL.LU R5, [R1+0x34] ;  /* 0x0000340001057983 */ /* 0x000ee80000300800 */
[----:B-1----:R-:W3:Y:S01]  /*2fe60*/  LDL.LU R6, [R1+0x38] ;  /* 0x0000380001067983 */ /* 0x002ee20000300800 */
[----:B------:R-:W-:-:S03]  /*2fe70*/  IMAD.MOV.U32 R7, RZ, RZ, R0 ;  /* 0x000000ffff077224 */ /* 0x000fc600078e0000 */
        /* <DEDUP_REMOVED lines=15> */
[----:B------:R1:W-:Y:S01]  /*2ff70*/  STL.64 [R1+0x158], R10 ;  /* 0x0001580a01007387 */ /* 0x0003e20000100a00 */
[----:B0-----:R-:W-:-:S02]  /*2ff80*/  IMAD.MOV.U32 R8, RZ, RZ, R50 ;  /* 0x000000ffff087224 */ /* 0x001fc400078e0032 */
[----:B------:R-:W-:Y:S01]  /*2ff90*/  IMAD.MOV.U32 R9, RZ, RZ, R51 ;  /* 0x000000ffff097224 */ /* 0x000fe200078e0033 */
[----:B------:R-:W4:Y:S04]  /*2ffa0*/  LDL.LU R50, [R1+0x15c4] ;  /* 0x0015c40001327983 */ /* 0x000f280000300800 */
[----:B------:R-:W4:Y:S01]  /*2ffb0*/  LDL.LU R51, [R1+0x15c0] ;  /* 0x0015c00001337983 */ /* 0x000f220000300800 */
[----:B-1----:R-:W-:Y:S02]  /*2ffc0*/  IMAD.MOV.U32 R10, RZ, RZ, R60 ;  /* 0x000000ffff0a7224 */ /* 0x002fe400078e003c */
[----:B------:R-:W-:Y:S01]  /*2ffd0*/  IMAD.MOV.U32 R11, RZ, RZ, R61 ;  /* 0x000000ffff0b7224 */ /* 0x000fe200078e003d */
        /* <DEDUP_REMOVED lines=15> */
[----:B-1----:R-:W3:Y:S01]  /*300d0*/  LDL.LU R14, [R1+0x78] ;  /* 0x00007800010e7983 */ /* 0x002ee20000300800 */
[----:B------:R-:W-:-:S03]  /*300e0*/  IMAD.MOV.U32 R15, RZ, RZ, R0 ;  /* 0x000000ffff0f7224 */ /* 0x000fc600078e0000 */
[----:B------:R1:W5:Y:S01]  /*300f0*/  LDL.LU R0, [R1+0x1590] ;  /* 0x0015900001007983 */ /* 0x0003620000300800 */
[C---:B------:R-:W-:Y:S06]  /*30100*/  HMMA.16816.F32 R8, R24.reuse, R38, R8 ;  /* 0x000000261808723c */ /* 0x040fec0000001808 */
[C---:B------:R-:W-:Y:S06]  /*30110*/  HMMA.16816.F32 R4, R24.reuse, R40, R4 ;  /* 0x000000281804723c */ /* 0x040fec0000001804 */
[C---:B--2---:R-:W-:Y:S06]  /*30120*/  HMMA.16816.F32 R32, R24.reuse, R16, R32 ;  /* 0x000000101820723c */ /* 0x044fec0000001820 */
[C---:B----4-:R-:W-:Y:S06]  /*30130*/  HMMA.16816.F32 R16, R24.reuse, R18, R28 ;  /* 0x000000121810723c */ /* 0x050fec000000181c */
[C---:B---3--:R-:W-:Y:S11]  /*30140*/  HMMA.16816.F32 R56, R24.reuse, R20, R56 ;  /* 0x000000141838723c */ /* 0x048ff60000001838 */
[----:B------:R-:W-:Y:S04]  /*30150*/  STL.64 [R1+0xe0], R32 ;  /* 0x0000e02001007387 */ /* 0x000fe80000100a00 */
[----:B------:R0:W-:Y:S04]  /*30160*/  STL.64 [R1+0xe8], R34 ;  /* 0x0000e82201007387 */ /* 0x0001e80000100a00 */
[----:B0-----:R-:W2:Y:S04]  /*30170*/  LDL.LU.64 R34, [R1+0x1588] ;  /* 0x0015880001227983 */ /* 0x001ea80000300a00 */
[----:B------:R-:W2:Y:S04]  /*30180*/  LDL.LU.64 R32, [R1+0x1580] ;  /* 0x0015800001207983 */ /* 0x000ea80000300a00 */
[----:B------:R-:W3:Y:S04]  /*30190*/  LDL.LU.64 R30, [R1+0x1578] ;  /* 0x00157800011e7983 */ /* 0x000ee80000300a00 */
[----:B------:R-:W3:Y:S04]  /*301a0*/  LDL.LU.64 R28, [R1+0x1570] ;  /* 0x00157000011c7983 */ /* 0x000ee80000300a00 */
[----:B------:R0:W-:Y:S04]  /*301b0*/  STL.64 [R1+0x430], R16 ;  /* 0x0004301001007387 */ /* 0x0001e80000100a00 */
[----:B------:R4:W-:Y:S01]  /*301c0*/  STL.64 [R1+0x438], R18 ;  /* 0x0004381201007387 */ /* 0x0009e20000100a00 */
[----:B------:R-:W-:Y:S01]  /*301d0*/  HMMA.16816.F32 R12, R24, R36, R12 ;  /* 0x00000024180c723c */ /* 0x000fe2000000180c */
[----:B0-----:R-:W-:-:S02]  /*301e0*/  IMAD.MOV.U32 R16, RZ, RZ, R61 ;  /* 0x000000ffff107224 */ /* 0x001fc400078e003d */
[----:B------:R-:W-:Y:S02]  /*301f0*/  IMAD.MOV.U32 R17, RZ, RZ, R60 ;  /* 0x000000ffff117224 */ /* 0x000fe400078e003c */
[----:B----4-:R-:W-:Y:S02]  /*30200*/  IMAD.MOV.U32 R18, RZ, RZ, R51 ;  /* 0x000000ffff127224 */ /* 0x010fe400078e0033 */
[----:B------:R-:W-:Y:S01]  /*30210*/  IMAD.MOV.U32 R19, RZ, RZ, R50 ;  /* 0x000000ffff137224 */ /* 0x000fe200078e0032 */
[----:B------:R-:W-:Y:S06]  /*30220*/  STL.64 [R1+0x420], R56 ;  /* 0x0004203801007387 */ /* 0x000fec0000100a00 */
[C---:B------:R-:W-:Y:S01]  /*30230*/  HMMA.16816.F32 R20, R24.reuse, R22, R16 ;  /* 0x000000161814723c */ /* 0x040fe20000001810 */
[----:B------:R0:W-:Y:S04]  /*30240*/  STL.64 [R1+0x428], R58 ;  /* 0x0004283a01007387 */ /* 0x0001e80000100a00 */
[----:B0-----:R-:W4:Y:S04]  /*30250*/  LDL.LU.64 R58, [R1+0x1568] ;  /* 0x00156800013a7983 */ /* 0x001f280000300a00 */
[----:B------:R-:W4:Y:S04]  /*30260*/  LDL.LU.64 R56, [R1+0x1560] ;  /* 0x0015600001387983 */ /* 0x000f280000300a00 */
[----:B------:R-:W2:Y:S10]  /*30270*/  LDL.LU R18, [R1+0x850] ;  /* 0x0008500001127983 */ /* 0x000eb40000300800 */
[----:B------:R0:W-:Y:S04]  /*30280*/  STL.64 [R1+0x410], R20 ;  /* 0x0004101401007387 */ /* 0x0001e80000100a00 */
[----:B------:R-:W-:Y:S04]  /*30290*/  STL.64 [R1+0x418], R22 ;  /* 0x0004181601007387 */ /* 0x000fe80000100a00 */
[----:B------:R-:W-:Y:S04]  /*302a0*/  STL.64 [R1+0x400], R12 ;  /* 0x0004000c01007387 */ /* 0x000fe80000100a00 */
[----:B------:R1:W-:Y:S04]  /*302b0*/  STL.64 [R1+0x408], R14 ;  /* 0x0004080e01007387 */ /* 0x0003e80000100a00 */
[----:B------:R-:W2:Y:S04]  /*302c0*/  LDL.LU R19, [R1+0x784] ;  /* 0x0007840001137983 */ /* 0x000ea80000300800 */
[----:B------:R-:W-:Y:S04]  /*302d0*/  STL.64 [R1+0x390], R8 ;  /* 0x0003900801007387 */ /* 0x000fe80000100a00 */
[----:B------:R1:W-:Y:S04]  /*302e0*/  STL.64 [R1+0x398], R10 ;  /* 0x0003980a01007387 */ /* 0x0003e80000100a00 */
[----:B------:R-:W2:Y:S04]  /*302f0*/  LDL.LU R16, [R1+0x78c] ;  /* 0x00078c0001107983 */ /* 0x000ea80000300800 */
[----:B------:R-:W-:Y:S04]  /*30300*/  STL.64 [R1+0x1b0], R4 ;  /* 0x0001b00401007387 */ /* 0x000fe80000100a00 */
[----:B------:R1:W-:Y:S04]  /*30310*/  STL.64 [R1+0x1b8], R6 ;  /* 0x0001b80601007387 */ /* 0x0003e80000100a00 */
[----:B------:R-:W2:Y:S01]  /*30320*/  LDL.LU R17, [R1+0xc8c] ;  /* 0x000c8c0001117983 */ /* 0x000ea20000300800 */
[----:B0-----:R-:W0:Y:S03]  /*30330*/  LDC R21, c[0x0][0x230] ;  /* 0x00008c00ff157b82 */ /* 0x001e260000000800 */
[----:B-1----:R-:W2:Y:S04]  /*30340*/  LDL.LU R14, [R1+0xc84] ;  /* 0x000c8400010e7983 */ /* 0x002ea80000300800 */
[----:B------:R-:W2:Y:S04]  /*30350*/  LDL.LU R15, [R1+0xc7c] ;  /* 0x000c7c00010f7983 */ /* 0x000ea80000300800 */
[----:B------:R-:W2:Y:S04]  /*30360*/  LDL.LU R12, [R1+0xc74] ;  /* 0x000c7400010c7983 */ /* 0x000ea80000300800 */
[----:B------:R-:W2:Y:S04]  /*30370*/  LDL.LU R13, [R1+0x780] ;  /* 0x00078000010d7983 */ /* 0x000ea80000300800 */
[----:B------:R-:W2:Y:S04]  /*30380*/  LDL.LU R10, [R1+0xc6c] ;  /* 0x000c6c00010a7983 */ /* 0x000ea80000300800 */
[----:B------:R-:W2:Y:S04]  /*30390*/  LDL.LU R11, [R1+0x788] ;  /* 0x00078800010b7983 */ /* 0x000ea80000300800 */
[----:B------:R-:W2:Y:S04]  /*303a0*/  LDL.LU R8, [R1+0xc64] ;  /* 0x000c640001087983 */ /* 0x000ea80000300800 */
[----:B------:R-:W2:Y:S01]  /*303b0*/  LDL.LU R51, [R1+0xc88] ;  /* 0x000c880001337983 */ /* 0x000ea20000300800 */
[----:B------:R-:W-:Y:S03]  /*303c0*/  HMMA.16816.F32 R4, R24, R42, R52 ;  /* 0x0000002a1804723c */ /* 0x000fe60000001834 */
[----:B------:R-:W2:Y:S04]  /*303d0*/  LDL.LU R9, [R1+0xc5c] ;  /* 0x000c5c0001097983 */ /* 0x000ea80000300800 */
[----:B------:R-:W2:-:S15]  /*303e0*/  LDL.LU R2, [R1+0xc80] ;  /* 0x000c800001027983 */ /* 0x000e9e0000300800 */
[----:B------:R-:W-:-:S01]  /*303f0*/  NOP ;  /* 0x0000000000007918 */ /* 0x000fc20000000000 */
[----:B------:R1:W-:Y:S04]  /*30400*/  STL.64 [R1+0x170], R4 ;  /* 0x0001700401007387 */ /* 0x0003e80000100a00 */
[----:B------:R0:W-:Y:S04]  /*30410*/  STL.64 [R1+0x178], R6 ;  /* 0x0001780601007387 */ /* 0x0001e80000100a00 */
[----:B------:R-:W2:Y:S04]  /*30420*/  LDL.LU R3, [R1+0xc54] ;  /* 0x000c540001037983 */ /* 0x000ea80000300800 */
[----:B-1----:R-:W2:Y:S04]  /*30430*/  LDL.LU R4, [R1+0xc78] ;  /* 0x000c780001047983 */ /* 0x002ea80000300800 */
[----:B------:R-:W2:Y:S04]  /*30440*/  LDL.LU R5, [R1+0xc4c] ;  /* 0x000c4c0001057983 */ /* 0x000ea80000300800 */
        /* <DEDUP_REMOVED lines=9> */
[----:B------:R-:W-:-:S05]  /*304e0*/  VIADD R21, R21, 0x3f ;  /* 0x0000003f15157836 */ /* 0x000fca0000000000 */
[----:B------:R-:W-:-:S04]  /*304f0*/  SHF.R.S32.HI R20, RZ, 0x1f, R21 ;  /* 0x0000001fff147819 */ /* 0x000fc80000011415 */
[----:B------:R-:W-:-:S04]  /*30500*/  LEA.HI R20, R20, R21, RZ, 0x6 ;  /* 0x0000001514147211 */ /* 0x000fc800078f30ff */
[----:B------:R-:W-:Y:S01]  /*30510*/  SHF.R.S32.HI R20, RZ, 0x6, R20 ;  /* 0x00000006ff147819 */ /* 0x000fe20000011414 */
[C---:B---3--:R-:W-:Y:S06]  /*30520*/  HMMA.16816.F32 R28, R24.reuse, R46, R28 ;  /* 0x0000002e181c723c */ /* 0x048fec000000181c */
[C---:B----4-:R-:W-:Y:S06]  /*30530*/  HMMA.16816.F32 R36, R24.reuse, R44, R56 ;  /* 0x0000002c1824723c */ /* 0x050fec0000001838 */
[----:B--2---:R-:W-:Y:S01]  /*30540*/  HMMA.16816.F32 R24, R24, R48, R32 ;  /* 0x000000301818723c */ /* 0x004fe20000001820 */
[----:B------:R-:W-:Y:S01]  /*30550*/  VIADD R18, R18, 0x1 ;  /* 0x0000000112127836 */ /* 0x000fe20000000000 */
[----:B------:R-:W-:-:S02]  /*30560*/  IADD3 R19, P4, R19, UR5, RZ ;  /* 0x0000000513137c10 */ /* 0x000fc4000ff9e0ff */
[----:B------:R-:W-:Y:S02]  /*30570*/  IADD3 R16, P5, R16, UR5, RZ ;  /* 0x0000000510107c10 */ /* 0x000fe4000ffbe0ff */
[----:B------:R-:W-:-:S11]  /*30580*/  IADD3 R17, P6, R17, UR5, RZ ;  /* 0x0000000511117c10 */ /* 0x000fd6000ffde0ff */
[----:B------:R-:W-:Y:S04]  /*30590*/  STL.64 [R1+0x120], R36 ;  /* 0x0001202401007387 */ /* 0x000fe80000100a00 */
[----:B------:R-:W-:Y:S04]  /*305a0*/  STL.64 [R1+0x128], R38 ;  /* 0x0001282601007387 */ /* 0x000fe80000100a00 */
[----:B------:R-:W-:Y:S04]  /*305b0*/  STL.64 [R1+0xd0], R28 ;  /* 0x0000d01c01007387 */ /* 0x000fe80000100a00 */
[----:B------:R-:W-:Y:S04]  /*305c0*/  STL.64 [R1+0xd8], R30 ;  /* 0x0000d81e01007387 */ /* 0x000fe80000100a00 */
[----:B------:R-:W-:Y:S04]  /*305d0*/  STL [R1+0x850], R18 ;  /* 0x0008501201007387 */ /* 0x000fe80000100800 */
[----:B------:R-:W-:Y:S01]  /*305e0*/  STL.64 [R1+0x80], R24 ;  /* 0x0000801801007387 */ /* 0x000fe20000100a00 */
[----:B------:R-:W-:-:S03]  /*305f0*/  IADD3 R14, P1, R14, UR5, RZ ;  /* 0x000000050e0e7c10 */ /* 0x000fc6000ff3e0ff */
[----:B------:R-:W-:Y:S01]  /*30600*/  STL.64 [R1+0x88], R26 ;  /* 0x0000881a01007387 */ /* 0x000fe20000100a00 */
[----:B------:R-:W-:-:S03]  /*30610*/  IADD3 R15, P2, R15, UR5, RZ ;  /* 0x000000050f0f7c10 */ /* 0x000fc6000ff5e0ff */
[----:B------:R-:W-:Y:S01]  /*30620*/  STL [R1+0x784], R19 ;  /* 0x0007841301007387 */ /* 0x000fe20000100800 */
[----:B------:R-:W-:-:S03]  /*30630*/  IADD3 R12, P3, R12, UR5, RZ ;  /* 0x000000050c0c7c10 */ /* 0x000fc6000ff7e0ff */
[----:B------:R-:W-:Y:S01]  /*30640*/  STL [R1+0x78c], R16 ;  /* 0x00078c1001007387 */ /* 0x000fe20000100800 */
[----:B------:R-:W-:-:S03]  /*30650*/  IADD3.X R13, R13, UR10, RZ, P4, !PT ;  /* 0x0000000a0d0d7c10 */ /* 0x000fc6000a7fe4ff */
[----:B------:R-:W-:Y:S01]  /*30660*/  STL [R1+0xc8c], R17 ;  /* 0x000c8c1101007387 */ /* 0x000fe20000100800 */
[----:B------:R-:W-:-:S03]  /*30670*/  IADD3 R10, P4, R10, UR5, RZ ;  /* 0x000000050a0a7c10 */ /* 0x000fc6000ff9e0ff */
[----:B------:R-:W-:Y:S01]  /*30680*/  STL [R1+0xc84], R14 ;  /* 0x000c840e01007387 */ /* 0x000fe20000100800 */
[----:B------:R-:W-:-:S03]  /*30690*/  IADD3.X R51, R51, UR10, RZ, P6, !PT ;  /* 0x0000000a33337c10 */ /* 0x000fc6000b7fe4ff */
[----:B------:R-:W-:Y:S01]  /*306a0*/  STL [R1+0xc7c], R15 ;  /* 0x000c7c0f01007387 */ /* 0x000fe20000100800 */
[----:B------:R-:W-:-:S03]  /*306b0*/  IADD3.X R11, R11, UR10, RZ, P5, !PT ;  /* 0x0000000a0b0b7c10 */ /* 0x000fc6000affe4ff */
[----:B------:R-:W-:Y:S04]  /*306c0*/  STL [R1+0xc74], R12 ;  /* 0x000c740c01007387 */ /* 0x000fe80000100800 */
[----:B------:R-:W-:Y:S04]  /*306d0*/  STL [R1+0x780], R13 ;  /* 0x0007800d01007387 */ /* 0x000fe80000100800 */
[----:B------:R-:W-:Y:S04]  /*306e0*/  STL [R1+0xc6c], R10 ;  /* 0x000c6c0a01007387 */ /* 0x000fe80000100800 */
[----:B------:R0:W-:Y:S04]  /*306f0*/  STL [R1+0xc88], R51 ;  /* 0x000c883301007387 */ /* 0x0001e80000100800 */
[----:B------:R-:W-:Y:S04]  /*30700*/  STL [R1+0x788], R11 ;  /* 0x0007880b01007387 */ /* 0x000fe80000100800 */
[----:B0-----:R-:W2:Y:S01]  /*30710*/  LDL.LU R51, [R1+0xc24] ;  /* 0x000c240001337983 */ /* 0x001ea20000300800 */
[----:B------:R-:W-:-:S02]  /*30720*/  IADD3 R8, P5, R8, UR5, RZ ;  /* 0x0000000508087c10 */ /* 0x000fc4000ffbe0ff */
[----:B------:R-:W-:Y:S02]  /*30730*/  IADD3 R9, P6, R9, UR5, RZ ;  /* 0x0000000509097c10 */ /* 0x000fe4000ffde0ff */
[----:B------:R-:W-:Y:S02]  /*30740*/  IADD3.X R2, R2, UR10, RZ, P1, !PT ;  /* 0x0000000a02027c10 */ /* 0x000fe40008ffe4ff */
[----:B------:R-:W-:Y:S01]  /*30750*/  IADD3 R3, P1, R3, UR5, RZ ;  /* 0x0000000503037c10 */ /* 0x000fe2000ff3e0ff */
[----:B------:R-:W-:Y:S04]  /*30760*/  STL [R1+0xc64], R8 ;  /* 0x000c640801007387 */ /* 0x000fe80000100800 */
[----:B------:R-:W-:Y:S04]  /*30770*/  STL [R1+0xc5c], R9 ;  /* 0x000c5c0901007387 */ /* 0x000fe80000100800 */
[----:B------:R-:W-:Y:S01]  /*30780*/  STL [R1+0xc80], R2 ;  /* 0x000c800201007387 */ /* 0x000fe20000100800 */
[----:B------:R-:W-:-:S02]  /*30790*/  IADD3.X R4, R4, UR10, RZ, P2, !PT ;  /* 0x0000000a04047c10 */ /* 0x000fc400097fe4ff */
[----:B------:R-:W-:Y:S02]  /*307a0*/  IADD3 R5, P2, R5, UR5, RZ ;  /* 0x0000000505057c10 */ /* 0x000fe4000ff5e0ff */
[----:B------:R-:W-:Y:S02]  /*307b0*/  IADD3.X R6, R6, UR10, RZ, P3, !PT ;  /* 0x0000000a06067c10 */ /* 0x000fe40009ffe4ff */
[----:B------:R-:W-:Y:S01]  /*307c0*/  IADD3 R7, P3, R7, UR5, RZ ;  /* 0x0000000507077c10 */ /* 0x000fe2000ff7e0ff */
[----:B------:R-:W-:Y:S01]  /*307d0*/  STL [R1+0xc54], R3 ;  /* 0x000c540301007387 */ /* 0x000fe20000100800 */
[----:B------:R-:W-:-:S03]  /*307e0*/  IADD3.X R52, R52, UR10, RZ, P4, !PT ;  /* 0x0000000a34347c10 */ /* 0x000fc6000a7fe4ff */
[----:B------:R-:W-:Y:S01]  /*307f0*/  STL [R1+0xc78], R4 ;  /* 0x000c780401007387 */ /* 0x000fe20000100800 */
[----:B------:R-:W-:-:S03]  /*30800*/  IADD3 R53, P4, R53, UR5, RZ ;  /* 0x0000000535357c10 */ /* 0x000fc6000ff9e0ff */
[----:B------:R-:W-:Y:S01]  /*30810*/  STL [R1+0xc4c], R5 ;  /* 0x000c4c0501007387 */ /* 0x000fe20000100800 */
[----:B------:R-:W-:-:S03]  /*30820*/  IADD3.X R54, R54, UR10, RZ, P5, !PT ;  /* 0x0000000a36367c10 */ /* 0x000fc6000affe4ff */
[----:B------:R-:W-:Y:S04]  /*30830*/  STL [R1+0xc70], R6 ;  /* 0x000c700601007387 */ /* 0x000fe80000100800 */
[----:B------:R-:W-:Y:S01]  /*30840*/  STL [R1+0xc44], R7 ;  /* 0x000c440701007387 */ /* 0x000fe20000100800 */
[----:B------:R-:W-:Y:S02]  /*30850*/  IADD3 R55, P5, R55, UR5, RZ ;  /* 0x0000000537377c10 */ /* 0x000fe4000ffbe0ff */
[----:B------:R-:W-:Y:S01]  /*30860*/  IADD3.X R50, R50, UR10, RZ, P6, !PT ;  /* 0x0000000a32327c10 */ /* 0x000fe2000b7fe4ff */
[----:B------:R-:W-:Y:S01]  /*30870*/  STL [R1+0xc68], R52 ;  /* 0x000c683401007387 */ /* 0x000fe20000100800 */
[----:B------:R-:W-:-:S03]  /*30880*/  IADD3 R60, P6, R60, UR5, RZ ;  /* 0x000000053c3c7c10 */ /* 0x000fc6000ffde0ff */
[----:B------:R-:W-:Y:S04]  /*30890*/  STL [R1+0xc3c], R53 ;  /* 0x000c3c3501007387 */ /* 0x000fe80000100800 */
[----:B------:R-:W-:Y:S04]  /*308a0*/  STL [R1+0xc60], R54 ;  /* 0x000c603601007387 */ /* 0x000fe80000100800 */
[----:B------:R-:W3:Y:S04]  /*308b0*/  LDL.LU R23, [R1+0xc48] ;  /* 0x000c480001177983 */ /* 0x000ee80000300800 */
[----:B------:R-:W-:Y:S04]  /*308c0*/  STL [R1+0xc34], R55 ;  /* 0x000c343701007387 */ /* 0x000fe80000100800 */
[----:B------:R0:W-:Y:S04]  /*308d0*/  STL [R1+0xc2c], R60 ;  /* 0x000c2c3c01007387 */ /* 0x0001e80000100800 */
[----:B------:R-:W-:Y:S01]  /*308e0*/  STL [R1+0xc58], R50 ;  /* 0x000c583201007387 */ /* 0x000fe20000100800 */
[----:B------:R-:W-:-:S02]  /*308f0*/  IADD3.X R61, R61, UR10, RZ, P1, !PT ;  /* 0x0000000a3d3d7c10 */ /* 0x000fc40008ffe4ff */
[----:B------:R-:W-:Y:S01]  /*30900*/  ISETP.NE.U32.AND P0, PT, R18, R20, PT ;  /* 0x000000141200720c */ /* 0x000fe20003f05070 */
[----:B0-----:R-:W4:Y:S04]  /*30910*/  LDL.LU R60, [R1+0xc1c] ;  /* 0x000c1c00013c7983 */ /* 0x001f280000300800 */
[----:B------:R-:W4:Y:S04]  /*30920*/  LDL.LU R20, [R1+0xc40] ;  /* 0x000c400001147983 */ /* 0x000f280000300800 */
[----:B------:R-:W4:Y:S04]  /*30930*/  LDL.LU R21, [R1+0xc14] ;  /* 0x000c140001157983 */ /* 0x000f280000300800 */
[----:B------:R-:W4:Y:S04]  /*30940*/  LDL.LU R18, [R1+0xc38] ;  /* 0x000c380001127983 */ /* 0x000f280000300800 */
[----:B------:R0:W-:Y:S04]  /*30950*/  STL [R1+0xc50], R61 ;  /* 0x000c503d01007387 */ /* 0x0001e80000100800 */
        /* <DEDUP_REMOVED lines=10> */
[----:B0-----:R-:W4:Y:S04]  /*30a00*/  LDL.LU R61, [R1+0xbe4] ;  /* 0x000be400013d7983 */ /* 0x001f280000300800 */
[----:B------:R-:W4:Y:S04]  /*30a10*/  LDL.LU R9, [R1+0xc08] ;  /* 0x000c080001097983 */ /* 0x000f280000300800 */
[----:B------:R-:W4:Y:S04]  /*30a20*/  LDL.LU R2, [R1+0xbdc] ;  /* 0x000bdc0001027983 */ /* 0x000f280000300800 */
[----:B------:R-:W4:Y:S01]  /*30a30*/  LDL.LU R3, [R1+0xc00] ;  /* 0x000c000001037983 */ /* 0x000f220000300800 */
[----:B--2---:R-:W-:-:S05]  /*30a40*/  IADD3 R51, P1, R51, UR5, RZ ;  /* 0x0000000533337c10 */ /* 0x004fca000ff3e0ff */
[----:B------:R0:W-:Y:S04]  /*30a50*/  STL [R1+0xc24], R51 ;  /* 0x000c243301007387 */ /* 0x0001e80000100800 */
        /* <DEDUP_REMOVED lines=9> */
[----:B0-----:R-:W2:Y:S01]  /*30af0*/  LDL.LU R51, [R1+0xbd8] ;  /* 0x000bd80001337983 */ /* 0x001ea20000300800 */
[----:B---3--:R-:W-:-:S02]  /*30b00*/  IADD3.X R23, R23, UR10, RZ, P2, !PT ;  /* 0x0000000a17177c10 */ /* 0x008fc400097fe4ff */
[----:B----4-:R-:W-:Y:S02]  /*30b10*/  IADD3 R60, P2, R60, UR5, RZ ;  /* 0x000000053c3c7c10 */ /* 0x010fe4000ff5e0ff */
[----:B------:R-:W-:-:S03]  /*30b20*/  IADD3.X R20, R20, UR10, RZ, P3, !PT ;  /* 0x0000000a14147c10 */ /* 0x000fc60009ffe4ff */
[----:B------:R0:W-:Y:S01]  /*30b30*/  STL [R1+0xc1c], R60 ;  /* 0x000c1c3c01007387 */ /* 0x0001e20000100800 */
[----:B------:R-:W-:Y:S02]  /*30b40*/  IADD3 R21, P3, R21, UR5, RZ ;  /* 0x0000000515157c10 */ /* 0x000fe4000ff7e0ff */
[----:B------:R-:W-:Y:S02]  /*30b50*/  IADD3.X R18, R18, UR10, RZ, P4, !PT ;  /* 0x0000000a12127c10 */ /* 0x000fe4000a7fe4ff */
[----:B------:R-:W-:Y:S01]  /*30b60*/  IADD3 R19, P4, R19, UR5, RZ ;  /* 0x0000000513137c10 */ /* 0x000fe2000ff9e0ff */
[----:B0-----:R-:W3:Y:S04]  /*30b70*/  LDL.LU R60, [R1+0xbac] ;  /* 0x000bac00013c7983 */ /* 0x001ee80000300800 */
[----:B------:R-:W-:Y:S01]  /*30b80*/  STL [R1+0xc48], R23 ;  /* 0x000c481701007387 */ /* 0x000fe20000100800 */
[----:B------:R-:W-:-:S03]  /*30b90*/  IADD3.X R16, R16, UR10, RZ, P5, !PT ;  /* 0x0000000a10107c10 */ /* 0x000fc6000affe4ff */
        /* <DEDUP_REMOVED lines=11> */
[----:B------:R-:W-:Y:S02]  /*30c50*/  IADD3.X R10, R10, UR10, RZ, P2, !PT ;  /* 0x0000000a0a0a7c10 */ /* 0x000fe400097fe4ff */
[----:B------:R-:W-:Y:S01]  /*30c60*/  IADD3.X R8, R8, UR10, RZ, P3, !PT ;  /* 0x0000000a08087c10 */ /* 0x000fe20009ffe4ff */
[----:B------:R-:W-:Y:S01]  /*30c70*/  STL [R1+0xc28], R14 ;  /* 0x000c280e01007387 */ /* 0x000fe20000100800 */
[----:B------:R-:W-:-:S03]  /*30c80*/  IADD3 R61, P3, R61, UR5, RZ ;  /* 0x000000053d3d7c10 */ /* 0x000fc6000ff7e0ff */
[----:B------:R-:W-:Y:S01]  /*30c90*/  STL [R1+0xbfc], R15 ;  /* 0x000bfc0f01007387 */ /* 0x000fe20000100800 */
[----:B------:R-:W-:-:S03]  /*30ca0*/  IADD3 R11, P2, R11, UR5, RZ ;  /* 0x000000050b0b7c10 */ /* 0x000fc6000ff5e0ff */
[----:B------:R-:W-:Y:S04]  /*30cb0*/  STL [R1+0xc20], R12 ;  /* 0x000c200c01007387 */ /* 0x000fe80000100800 */
[----:B------:R-:W-:Y:S04]  /*30cc0*/  STL [R1+0xbf4], R13 ;  /* 0x000bf40d01007387 */ /* 0x000fe80000100800 */
[----:B------:R-:W-:Y:S04]  /*30cd0*/  STL [R1+0xc18], R10 ;  /* 0x000c180a01007387 */ /* 0x000fe80000100800 */
[----:B------:R0:W-:Y:S04]  /*30ce0*/  STL [R1+0xbe4], R61 ;  /* 0x000be43d01007387 */ /* 0x0001e80000100800 */
[----:B------:R-:W-:Y:S04]  /*30cf0*/  STL [R1+0xbec], R11 ;  /* 0x000bec0b01007387 */ /* 0x000fe80000100800 */
[----:B0-----:R-:W4:Y:S01]  /*30d00*/  LDL.LU R61, [R1+0xbd0] ;  /* 0x000bd000013d7983 */ /* 0x001f220000300800 */
[----:B------:R-:W-:-:S02]  /*30d10*/  IADD3.X R9, R9, UR10, RZ, P4, !PT ;  /* 0x0000000a09097c10 */ /* 0x000fc4000a7fe4ff */
[----:B------:R-:W-:Y:S02]  /*30d20*/  IADD3 R2, P4, R2, UR5, RZ ;  /* 0x0000000502027c10 */ /* 0x000fe4000ff9e0ff */
[----:B------:R-:W-:Y:S01]  /*30d30*/  IADD3.X R3, R3, UR10, RZ, P5, !PT ;  /* 0x0000000a03037c10 */ /* 0x000fe2000affe4ff */
[----:B------:R-:W-:Y:S04]  /*30d40*/  STL [R1+0xc10], R8 ;  /* 0x000c100801007387 */ /* 0x000fe80000100800 */
[----:B------:R-:W-:Y:S04]  /*30d50*/  STL [R1+0xc08], R9 ;  /* 0x000c080901007387 */ /* 0x000fe80000100800 */
[----:B------:R-:W-:Y:S04]  /*30d60*/  STL [R1+0xbdc], R2 ;  /* 0x000bdc0201007387 */ /* 0x000fe80000100800 */
[----:B------:R-:W-:Y:S01]  /*30d70*/  STL [R1+0xc00], R3 ;  /* 0x000c000301007387 */ /* 0x000fe20000100800 */
[----:B--2---:R-:W-:-:S02]  /*30d80*/  IADD3 R4, P5, R4, UR5, RZ ;  /* 0x0000000504047c10 */ /* 0x004fc4000ffbe0ff */
[----:B------:R-:W-:Y:S02]  /*30d90*/  IADD3.X R5, R5, UR10, RZ, P6, !PT ;  /* 0x0000000a05057c10 */ /* 0x000fe4000b7fe4ff */
[----:B------:R-:W-:Y:S02]  /*30da0*/  IADD3 R6, P6, R6, UR5, RZ ;  /* 0x0000000506067c10 */ /* 0x000fe4000ffde0ff */
[----:B------:R-:W-:Y:S02]  /*30db0*/  IADD3.X R7, R7, UR10, RZ, P1, !PT ;  /* 0x0000000a07077c10 */ /* 0x000fe40008ffe4ff */
[----:B------:R-:W-:Y:S01]  /*30dc0*/  IADD3 R52, P1, R52, UR5, RZ ;  /* 0x0000000534347c10 */ /* 0x000fe2000ff3e0ff */
[----:B------:R-:W-:Y:S01]  /*30dd0*/  STL [R1+0xbd4], R4 ;  /* 0x000bd40401007387 */ /* 0x000fe20000100800 */
[----:B------:R-:W-:-:S03]  /*30de0*/  IADD3.X R53, R53, UR10, RZ, P2, !PT ;  /* 0x0000000a35357c10 */ /* 0x000fc600097fe4ff */
[----:B------:R-:W-:Y:S01]  /*30df0*/  STL [R1+0xbf8], R5 ;  /* 0x000bf80501007387 */ /* 0x000fe20000100800 */
[----:B------:R-:W-:-:S03]  /*30e00*/  IADD3 R54, P2, R54, UR5, RZ ;  /* 0x0000000536367c10 */ /* 0x000fc6000ff5e0ff */
[----:B------:R-:W-:Y:S04]  /*30e10*/  STL [R1+0xbcc], R6 ;  /* 0x000bcc0601007387 */ /* 0x000fe80000100800 */
[----:B------:R-:W-:Y:S01]  /*30e20*/  STL [R1+0xbf0], R7 ;  /* 0x000bf00701007387 */ /* 0x000fe20000100800 */
[----:B------:R-:W-:-:S03]  /*30e30*/  IADD3.X R55, R55, UR10, RZ, P3, !PT ;  /* 0x0000000a37377c10 */ /* 0x000fc60009ffe4ff */
[----:B------:R-:W-:Y:S01]  /*30e40*/  STL [R1+0xbc4], R52 ;  /* 0x000bc43401007387 */ /* 0x000fe20000100800 */
[----:B------:R-:W-:Y:S02]  /*30e50*/  IADD3.X R51, R51, UR10, RZ, P4, !PT ;  /* 0x0000000a33337c10 */ /* 0x000fe4000a7fe4ff */
[----:B------:R-:W-:Y:S01]  /*30e60*/  IADD3 R50, P3, R50, UR5, RZ ;  /* 0x0000000532327c10 */ /* 0x000fe2000ff7e0ff */
[----:B------:R-:W-:Y:S04]  /*30e70*/  STL [R1+0xbe8], R53 ;  /* 0x000be83501007387 */ /* 0x000fe80000100800 */
[----:B------:R-:W-:Y:S04]  /*30e80*/  STL [R1+0xbbc], R54 ;  /* 0x000bbc3601007387 */ /* 0x000fe80000100800 */
[----:B------:R-:W2:Y:S04]  /*30e90*/  LDL.LU R23, [R1+0xba4] ;  /* 0x000ba40001177983 */ /* 0x000ea80000300800 */
[----:B------:R-:W-:Y:S04]  /*30ea0*/  STL [R1+0xbe0], R55 ;  /* 0x000be03701007387 */ /* 0x000fe80000100800 */
[----:B------:R0:W-:Y:S04]  /*30eb0*/  STL [R1+0xbd8], R51 ;  /* 0x000bd83301007387 */ /* 0x0001e80000100800 */
[----:B------:R-:W-:Y:S04]  /*30ec0*/  STL [R1+0xbb4], R50 ;  /* 0x000bb43201007387 */ /* 0x000fe80000100800 */
[----:B0-----:R-:W2:Y:S04]  /*30ed0*/  LDL.LU R51, [R1+0xbc8] ;  /* 0x000bc80001337983 */ /* 0x001ea80000300800 */
[----:B------:R-:W2:Y:S04]  /*30ee0*/  LDL.LU R20, [R1+0xb9c] ;  /* 0x000b9c0001147983 */ /* 0x000ea80000300800 */
[----:B------:R-:W2:Y:S04]  /*30ef0*/  LDL.LU R21, [R1+0xbc0] ;  /* 0x000bc00001157983 */ /* 0x000ea80000300800 */
[----:B------:R-:W2:Y:S01]  /*30f00*/  LDL.LU R18, [R1+0xb94] ;  /* 0x000b940001127983 */ /* 0x000ea20000300800 */
[----:B---3--:R-:W-:-:S05]  /*30f10*/  IADD3 R60, P4, R60, UR5, RZ ;  /* 0x000000053c3c7c10 */ /* 0x008fca000ff9e0ff */
[----:B------:R0:W-:Y:S04]  /*30f20*/  STL [R1+0xbac], R60 ;  /* 0x000bac3c01007387 */ /* 0x0001e80000100800 */
        /* <DEDUP_REMOVED lines=13> */
[----:B------:R-:W3:Y:S01]  /*31000*/  LDL.LU R3, [R1+0xb5c] ;  /* 0x000b5c0001037983 */ /* 0x000ee20000300800 */
[----:B----4-:R-:W-:-:S05]  /*31010*/  IADD3.X R61, R61, UR10, RZ, P5, !PT ;  /* 0x0000000a3d3d7c10 */ /* 0x010fca000affe4ff */
        /* <DEDUP_REMOVED lines=10> */
[----:B0-----:R-:W4:Y:S01]  /*310c0*/  LDL.LU R61, [R1+0xb34] ;  /* 0x000b3400013d7983 */ /* 0x001f220000300800 */
[----:B--2---:R-:W-:-:S05]  /*310d0*/  IADD3.X R51, R51, UR10, RZ, P6, !PT ;  /* 0x0000000a33337c10 */ /* 0x004fca000b7fe4ff */
[----:B------:R0:W-:Y:S04]  /*310e0*/  STL [R1+0xbc8], R51 ;  /* 0x000bc83301007387 */ /* 0x0001e80000100800 */
[----:B0-----:R-:W2:Y:S01]  /*310f0*/  LDL.LU R51, [R1+0xb58] ;  /* 0x000b580001337983 */ /* 0x001ea20000300800 */
[----:B------:R-:W-:Y:S02]  /*31100*/  IADD3 R23, P5, R23, UR5, RZ ;  /* 0x0000000517177c10 */ /* 0x000fe4000ffbe0ff */
[----:B------:R-:W-:Y:S02]  /*31110*/  IADD3 R20, P6, R20, UR5, RZ ;  /* 0x0000000514147c10 */ /* 0x000fe4000ffde0ff */
[----:B------:R-:W-:Y:S02]  /*31120*/  IADD3.X R21, R21, UR10, RZ, P1, !PT ;  /* 0x0000000a15157c10 */ /* 0x000fe40008ffe4ff */
[----:B------:R-:W-:Y:S01]  /*31130*/  IADD3 R18, P1, R18, UR5, RZ ;  /* 0x0000000512127c10 */ /* 0x000fe2000ff3e0ff */
[----:B------:R-:W-:Y:S04]  /*31140*/  STL [R1+0xba4], R23 ;  /* 0x000ba41701007387 */ /* 0x000fe80000100800 */
[----:B------:R-:W-:Y:S04]  /*31150*/  STL [R1+0xb9c], R20 ;  /* 0x000b9c1401007387 */ /* 0x000fe80000100800 */
[----:B------:R-:W-:Y:S04]  /*31160*/  STL [R1+0xbc0], R21 ;  /* 0x000bc01501007387 */ /* 0x000fe80000100800 */
[----:B------:R-:W-:Y:S01]  /*31170*/  STL [R1+0xb94], R18 ;  /* 0x000b941201007387 */ /* 0x000fe20000100800 */
[----:B---3--:R-:W-:-:S02]  /*31180*/  IADD3.X R19, R19, UR10, RZ, P2, !PT ;  /* 0x0000000a13137c10 */ /* 0x008fc400097fe4ff */
[----:B------:R-:W-:Y:S02]  /*31190*/  IADD3 R16, P2, R16, UR5, RZ ;  /* 0x0000000510107c10 */ /* 0x000fe4000ff5e0ff */
[----:B------:R-:W-:Y:S02]  /*311a0*/  IADD3.X R17, R17, UR10, RZ, P3, !PT ;  /* 0x0000000a11117c10 */ /* 0x000fe40009ffe4ff */
[----:B------:R-:W-:Y:S02]  /*311b0*/  IADD3 R14, P3, R14, UR5, RZ ;  /* 0x000000050e0e7c10 */ /* 0x000fe4000ff7e0ff */
[----:B------:R-:W-:Y:S01]  /*311c0*/  IADD3.X R15, R15, UR10, RZ, P4, !PT ;  /* 0x0000000a0f0f7c10 */ /* 0x000fe2000a7fe4ff */
        /* <DEDUP_REMOVED lines=14> */
[----:B------:R-:W-:Y:S01]  /*312b0*/  STL [R1+0xb98], R11 ;  /* 0x000b980b01007387 */ /* 0x000fe20000100800 */
[----:B------:R-:W-:-:S02]  /*312c0*/  IADD3 R8, P6, R8, UR5, RZ ;  /* 0x0000000508087c10 */ /* 0x000fc4000ffde0ff */
[----:B------:R-:W-:Y:S02]  /*312d0*/  IADD3 R9, P1, R9, UR5, RZ ;  /* 0x0000000509097c10 */ /* 0x000fe4000ff3e0ff */
[----:B------:R-:W-:Y:S02]  /*312e0*/  IADD3.X R2, R2, UR10, RZ, P2, !PT ;  /* 0x0000000a02027c10 */ /* 0x000fe400097fe4ff */
[----:B------:R-:W-:Y:S01]  /*312f0*/  IADD3 R3, P2, R3, UR5, RZ ;  /* 0x0000000503037c10 */ /* 0x000fe2000ff5e0ff */
[----:B0-----:R-:W3:Y:S04]  /*31300*/  LDL.LU R60, [R1+0xb2c] ;  /* 0x000b2c00013c7983 */ /* 0x001ee80000300800 */
[----:B------:R-:W-:Y:S04]  /*31310*/  STL [R1+0xb6c], R8 ;  /* 0x000b6c0801007387 */ /* 0x000fe80000100800 */
[----:B------:R-:W-:Y:S01]  /*31320*/  STL [R1+0xb64], R9 ;  /* 0x000b640901007387 */ /* 0x000fe20000100800 */
[----:B----4-:R-:W-:-:S02]  /*31330*/  IADD3.X R4, R4, UR10, RZ, P3, !PT ;  /* 0x0000000a04047c10 */ /* 0x010fc40009ffe4ff */
        /* <DEDUP_REMOVED lines=18> */
[----:B------:R-:W4:Y:S04]  /*31460*/  LDL.LU R23, [R1+0xb50] ;  /* 0x000b500001177983 */ /* 0x000f280000300800 */
[----:B------:R-:W-:Y:S04]  /*31470*/  STL [R1+0xb3c], R55 ;  /* 0x000b3c3701007387 */ /* 0x000fe80000100800 */
[----:B------:R0:W-:Y:S04]  /*31480*/  STL [R1+0xb34], R61 ;  /* 0x000b343d01007387 */ /* 0x0001e80000100800 */
[----:B------:R-:W-:Y:S04]  /*31490*/  STL [R1+0xb60], R50 ;  /* 0x000b603201007387 */ /* 0x000fe80000100800 */
[----:B0-----:R-:W4:Y:S04]  /*314a0*/  LDL.LU R61, [R1+0xb24] ;  /* 0x000b2400013d7983 */ /* 0x001f280000300800 */
[----:B------:R-:W4:Y:S04]  /*314b0*/  LDL.LU R20, [R1+0xb48] ;  /* 0x000b480001147983 */ /* 0x000f280000300800 */
[----:B------:R-:W4:Y:S04]  /*314c0*/  LDL.LU R21, [R1+0xb1c] ;  /* 0x000b1c0001157983 */ /* 0x000f280000300800 */
[----:B------:R-:W4:Y:S01]  /*314d0*/  LDL.LU R18, [R1+0xb40] ;  /* 0x000b400001127983 */ /* 0x000f220000300800 */
[----:B--2---:R-:W-:-:S05]  /*314e0*/  IADD3.X R51, R51, UR10, RZ, P2, !PT ;  /* 0x0000000a33337c10 */ /* 0x004fca00097fe4ff */
        /* <DEDUP_REMOVED lines=26> */
[----:B0-----:R-:W3:Y:S01]  /*31690*/  LDL.LU R60, [R1+0xae0] ;  /* 0x000ae000013c7983 */ /* 0x001ee20000300800 */
[----:B----4-:R-:W-:-:S02]  /*316a0*/  IADD3.X R23, R23, UR10, RZ, P3, !PT ;  /* 0x0000000a17177c10 */ /* 0x010fc40009ffe4ff */
[----:B------:R-:W-:-:S05]  /*316b0*/  IADD3 R61, P3, R61, UR5, RZ ;  /* 0x000000053d3d7c10 */ /* 0x000fca000ff7e0ff */
[----:B------:R0:W-:Y:S04]  /*316c0*/  STL [R1+0xb24], R61 ;  /* 0x000b243d01007387 */ /* 0x0001e80000100800 */
[----:B0-----:R-:W4:Y:S01]  /*316d0*/  LDL.LU R61, [R1+0xab4] ;  /* 0x000ab400013d7983 */ /* 0x001f220000300800 */
[----:B------:R-:W-:Y:S02]  /*316e0*/  IADD3.X R20, R20, UR10, RZ, P4, !PT ;  /* 0x0000000a14147c10 */ /* 0x000fe4000a7fe4ff */
        /* <DEDUP_REMOVED lines=27> */
[----:B0-----:R-:W2:Y:S01]  /*318a0*/  LDL.LU R51, [R1+0xad8] ;  /* 0x000ad80001337983 */ /* 0x001ea20000300800 */
[----:B------:R-:W-:-:S02]  /*318b0*/  IADD3.X R9, R9, UR10, RZ, P5, !PT ;  /* 0x0000000a09097c10 */ /* 0x000fc4000affe4ff */
[----:B------:R-:W-:Y:S02]  /*318c0*/  IADD3 R2, P5, R2, UR5, RZ ;  /* 0x0000000502027c10 */ /* 0x000fe4000ffbe0ff */
[----:B------:R-:W-:Y:S01]  /*318d0*/  IADD3.X R3, R3, UR10, RZ, P6, !PT ;  /* 0x0000000a03037c10 */ /* 0x000fe2000b7fe4ff */
[----:B------:R-:W-:Y:S04]  /*318e0*/  STL [R1+0xb18], R8 ;  /* 0x000b180801007387 */ /* 0x000fe80000100800 */
[----:B------:R-:W-:Y:S04]  /*318f0*/  STL [R1+0xb10], R9 ;  /* 0x000b100901007387 */ /* 0x000fe80000100800 */
[----:B------:R-:W-:Y:S04]  /*31900*/  STL [R1+0xae4], R2 ;  /* 0x000ae40201007387 */ /* 0x000fe80000100800 */
[----:B------:R-:W-:Y:S01]  /*31910*/  STL [R1+0xb08], R3 ;  /* 0x000b080301007387 */ /* 0x000fe20000100800 */
[----:B---3--:R-:W-:-:S02]  /*31920*/  IADD3 R4, P6, R4, UR5, RZ ;  /* 0x0000000504047c10 */ /* 0x008fc4000ffde0ff */
        /* <DEDUP_REMOVED lines=16> */
[----:B------:R-:W3:Y:S04]  /*31a30*/  LDL.LU R23, [R1+0xaac] ;  /* 0x000aac0001177983 */ /* 0x000ee80000300800 */
[----:B------:R-:W-:Y:S04]  /*31a40*/  STL [R1+0xae8], R55 ;  /* 0x000ae83701007387 */ /* 0x000fe80000100800 */
[----:B------:R0:W-:Y:S04]  /*31a50*/  STL [R1+0xae0], R60 ;  /* 0x000ae03c01007387 */ /* 0x0001e80000100800 */
[----:B------:R-:W-:Y:S04]  /*31a60*/  STL [R1+0xabc], R50 ;  /* 0x000abc3201007387 */ /* 0x000fe80000100800 */
[----:B0-----:R-:W3:Y:S04]  /*31a70*/  LDL.LU R60, [R1+0xad0] ;  /* 0x000ad000013c7983 */ /* 0x001ee80000300800 */
[----:B------:R-:W3:Y:S04]  /*31a80*/  LDL.LU R20, [R1+0xaa4] ;  /* 0x000aa40001147983 */ /* 0x000ee80000300800 */
[----:B------:R-:W3:Y:S04]  /*31a90*/  LDL.LU R21, [R1+0xac8] ;  /* 0x000ac80001157983 */ /* 0x000ee80000300800 */
[----:B------:R-:W3:Y:S01]  /*31aa0*/  LDL.LU R18, [R1+0xa9c] ;  /* 0x000a9c0001127983 */ /* 0x000ee20000300800 */
[----:B----4-:R-:W-:-:S05]  /*31ab0*/  IADD3 R61, P5, R61, UR5, RZ ;  /* 0x000000053d3d7c10 */ /* 0x010fca000ffbe0ff */
        /* <DEDUP_REMOVED lines=27> */
[----:B---3--:R-:W-:-:S02]  /*31c70*/  IADD3 R23, P6, R23, UR5, RZ ;  /* 0x0000000517177c10 */ /* 0x008fc4000ffde0ff */
[----:B------:R-:W-:Y:S02]  /*31c80*/  IADD3.X R60, R60, UR10, RZ, P1, !PT ;  /* 0x0000000a3c3c7c10 */ /* 0x000fe40008ffe4ff */
[----:B------:R-:W-:-:S03]  /*31c90*/  IADD3 R20, P1, R20, UR5, RZ ;  /* 0x0000000514147c10 */ /* 0x000fc6000ff3e0ff */
[----:B------:R0:W-:Y:S01]  /*31ca0*/  STL [R1+0xad0], R60 ;  /* 0x000ad03c01007387 */ /* 0x0001e20000100800 */
[----:B------:R-:W-:Y:S02]  /*31cb0*/  IADD3.X R21, R21, UR10, RZ, P2, !PT ;  /* 0x0000000a15157c10 */ /* 0x000fe400097fe4ff */
[----:B------:R-:W-:Y:S01]  /*31cc0*/  IADD3 R18, P2, R18, UR5, RZ ;  /* 0x0000000512127c10 */ /* 0x000fe2000ff5e0ff */
[----:B0-----:R-:W3:Y:S04]  /*31cd0*/  LDL.LU R60, [R1+0xa60] ;  /* 0x000a6000013c7983 */ /* 0x001ee80000300800 */
[----:B------:R-:W-:Y:S04]  /*31ce0*/  STL [R1+0xaac], R23 ;  /* 0x000aac1701007387 */ /* 0x000fe80000100800 */
[----:B------:R-:W-:Y:S04]  /*31cf0*/  STL [R1+0xaa4], R20 ;  /* 0x000aa41401007387 */ /* 0x000fe80000100800 */
[----:B------:R-:W-:Y:S01]  /*31d00*/  STL [R1+0xac8], R21 ;  /* 0x000ac81501007387 */ /* 0x000fe20000100800 */
[----:B----4-:R-:W-:-:S02]  /*31d10*/  IADD3.X R19, R19, UR10, RZ, P3, !PT ;  /* 0x0000000a13137c10 */ /* 0x010fc40009ffe4ff */
        /* <DEDUP_REMOVED lines=20> */
[----:B0-----:R-:W4:Y:S01]  /*31e60*/  LDL.LU R61, [R1+0xa34] ;  /* 0x000a3400013d7983 */ /* 0x001f220000300800 */
[----:B------:R-:W-:-:S02]  /*31e70*/  IADD3 R8, P1, R8, UR5, RZ ;  /* 0x0000000508087c10 */ /* 0x000fc4000ff3e0ff */
[----:B------:R-:W-:Y:S02]  /*31e80*/  IADD3 R9, P2, R9, UR5, RZ ;  /* 0x0000000509097c10 */ /* 0x000fe4000ff5e0ff */
[----:B------:R-:W-:Y:S02]  /*31e90*/  IADD3.X R2, R2, UR10, RZ, P3, !PT ;  /* 0x0000000a02027c10 */ /* 0x000fe40009ffe4ff */
[----:B------:R-:W-:Y:S01]  /*31ea0*/  IADD3 R3, P3, R3, UR5, RZ ;  /* 0x0000000503037c10 */ /* 0x000fe2000ff7e0ff */
[----:B------:R-:W-:Y:S04]  /*31eb0*/  STL [R1+0xa74], R8 ;  /* 0x000a740801007387 */ /* 0x000fe80000100800 */
[----:B------:R-:W-:Y:S04]  /*31ec0*/  STL [R1+0xa6c], R9 ;  /* 0x000a6c0901007387 */ /* 0x000fe80000100800 */
[----:B------:R-:W-:Y:S04]  /*31ed0*/  STL [R1+0xa90], R2 ;  /* 0x000a900201007387 */ /* 0x000fe80000100800 */
[----:B------:R-:W-:Y:S01]  /*31ee0*/  STL [R1+0xa64], R3 ;  /* 0x000a640301007387 */ /* 0x000fe20000100800 */
[----:B--2---:R-:W-:-:S02]  /*31ef0*/  IADD3.X R4, R4, UR10, RZ, P4, !PT ;  /* 0x0000000a04047c10 */ /* 0x004fc4000a7fe4ff */
        /* <DEDUP_REMOVED lines=24> */
[----:B---3--:R-:W-:-:S05]  /*32080*/  IADD3.X R60, R60, UR10, RZ, P3, !PT ;  /* 0x0000000a3c3c7c10 */ /* 0x008fca0009ffe4ff */
        /* <DEDUP_REMOVED lines=27> */
[----:B--2---:R-:W-:-:S02]  /*32240*/  IADD3.X R23, R23, UR10, RZ, P4, !PT ;  /* 0x0000000a17177c10 */ /* 0x004fc4000a7fe4ff */
[----:B------:R-:W-:-:S05]  /*32250*/  IADD3 R51, P4, R51, UR5, RZ ;  /* 0x0000000533337c10 */ /* 0x000fca000ff9e0ff */
[----:B------:R0:W-:Y:S04]  /*32260*/  STL [R1+0xa2c], R51 ;  /* 0x000a2c3301007387 */ /* 0x0001e80000100800 */
[----:B0-----:R-:W2:Y:S01]  /*32270*/  LDL.LU R51, [R1+0x9bc] ;  /* 0x0009bc0001337983 */ /* 0x001ea20000300800 */
[----:B------:R-:W-:Y:S02]  /*32280*/  IADD3.X R20, R20, UR10, RZ, P5, !PT ;  /* 0x0000000a14147c10 */ /* 0x000fe4000affe4ff */
        /* <DEDUP_REMOVED lines=26> */
[----:B------:R-:W-:Y:S01]  /*32430*/  STL [R1+0x9fc], R11 ;  /* 0x0009fc0b01007387 */ /* 0x000fe20000100800 */
[----:B------:R-:W-:-:S02]  /*32440*/  IADD3.X R9, R9, UR10, RZ, P6, !PT ;  /* 0x0000000a09097c10 */ /* 0x000fc4000b7fe4ff */
[----:B------:R-:W-:Y:S02]  /*32450*/  IADD3 R2, P6, R2, UR5, RZ ;  /* 0x0000000502027c10 */ /* 0x000fe4000ffde0ff */
[----:B------:R-:W-:Y:S01]  /*32460*/  IADD3.X R3, R3, UR10, RZ, P1, !PT ;  /* 0x0000000a03037c10 */ /* 0x000fe20008ffe4ff */
[----:B0-----:R-:W3:Y:S04]  /*32470*/  LDL.LU R60, [R1+0x9e0] ;  /* 0x0009e000013c7983 */ /* 0x001ee80000300800 */
[----:B------:R-:W-:Y:S04]  /*32480*/  STL [R1+0xa20], R8 ;  /* 0x000a200801007387 */ /* 0x000fe80000100800 */
[----:B------:R-:W-:Y:S04]  /*32490*/  STL [R1+0xa18], R9 ;  /* 0x000a180901007387 */ /* 0x000fe80000100800 */
[----:B------:R-:W-:Y:S01]  /*324a0*/  STL [R1+0x9ec], R2 ;  /* 0x0009ec0201007387 */ /* 0x000fe20000100800 */
[----:B----4-:R-:W-:-:S02]  /*324b0*/  IADD3 R4, P1, R4, UR5, RZ ;  /* 0x0000000504047c10 */ /* 0x010fc4000ff3e0ff */
        /* <DEDUP_REMOVED lines=53> */
[----:B----4-:R-:W-:-:S05]  /*32810*/  IADD3.X R61, R61, UR10, RZ, P2, !PT ;  /* 0x0000000a3d3d7c10 */ /* 0x010fca00097fe4ff */
[----:B------:R0:W-:Y:S04]  /*32820*/  STL [R1+0x9d8], R61 ;  /* 0x0009d83d01007387 */ /* 0x0001e80000100800 */
[----:B0-----:R-:W4:Y:S01]  /*32830*/  LDL.LU R61, [R1+0x968] ;  /* 0x00096800013d7983 */ /* 0x001f220000300800 */
        /* <DEDUP_REMOVED lines=91> */
[----:B------:R-:W-:Y:S02]  /*32df0*/  IADD3 R60, P5, R60, UR5, RZ ;  /* 0x000000053c3c7c10 */ /* 0x000fe4000ffbe0ff */
[----:B------:R-:W-:-:S03]  /*32e00*/  IADD3.X R20, R20, UR10, RZ, P6, !PT ;  /* 0x0000000a14147c10 */ /* 0x000fc6000b7fe4ff */
[----:B------:R0:W-:Y:S01]  /*32e10*/  STL [R1+0x934], R60 ;  /* 0x0009343c01007387 */ /* 0x0001e20000100800 */
[----:B------:R-:W-:Y:S02]  /*32e20*/  IADD3 R21, P6, R21, UR5, RZ ;  /* 0x0000000515157c10 */ /* 0x000fe4000ffde0ff */
[----:B------:R-:W-:Y:S01]  /*32e30*/  IADD3.X R18, R18, UR10, RZ, P1, !PT ;  /* 0x0000000a12127c10 */ /* 0x000fe20008ffe4ff */
[----:B0-----:R-:W3:Y:S04]  /*32e40*/  LDL.LU R60, [R1+0x8c4] ;  /* 0x0008c400013c7983 */ /* 0x001ee80000300800 */
[----:B------:R-:W-:Y:S04]  /*32e50*/  STL [R1+0x960], R23 ;  /* 0x0009601701007387 */ /* 0x000fe80000100800 */
[----:B------:R-:W-:Y:S04]  /*32e60*/  STL [R1+0x958], R20 ;  /* 0x0009581401007387 */ /* 0x000fe80000100800 */
[----:B------:R-:W-:Y:S04]  /*32e70*/  STL [R1+0x92c], R21 ;  /* 0x00092c1501007387 */ /* 0x000fe80000100800 */
[----:B------:R-:W-:Y:S01]  /*32e80*/  STL [R1+0x950], R18 ;  /* 0x0009501201007387 */ /* 0x000fe20000100800 */
[----:B----4-:R-:W-:-:S02]  /*32e90*/  IADD3 R19, P1, R19, UR5, RZ ;  /* 0x0000000513137c10 */ /* 0x010fc4000ff3e0ff */
        /* <DEDUP_REMOVED lines=27> */
[----:B------:R0:W-:Y:S01]  /*33050*/  STL [R1+0x918], R3 ;  /* 0x0009180301007387 */ /* 0x0001e20000100800 */
[----:B--2---:R-:W-:-:S02]  /*33060*/  IADD3 R4, P2, R4, UR5, RZ ;  /* 0x0000000504047c10 */ /* 0x004fc4000ff5e0ff */
[----:B------:R-:W-:Y:S02]  /*33070*/  IADD3.X R5, R5, UR10, RZ, P3, !PT ;  /* 0x0000000a05057c10 */ /* 0x000fe40009ffe4ff */
[----:B------:R-:W-:Y:S02]  /*33080*/  IADD3 R6, P3, R6, UR5, RZ ;  /* 0x0000000506067c10 */ /* 0x000fe4000ff7e0ff */
[----:B------:R-:W-:Y:S02]  /*33090*/  IADD3.X R7, R7, UR10, RZ, P4, !PT ;  /* 0x0000000a07077c10 */ /* 0x000fe4000a7fe4ff */
[----:B------:R-:W-:Y:S01]  /*330a0*/  IADD3 R52, P4, R52, UR5, RZ ;  /* 0x0000000534347c10 */ /* 0x000fe2000ff9e0ff */
[----:B------:R1:W-:Y:S01]  /*330b0*/  STL [R1+0x8ec], R4 ;  /* 0x0008ec0401007387 */ /* 0x0003e20000100800 */
[----:B------:R-:W-:-:S03]  /*330c0*/  IADD3.X R53, R53, UR10, RZ, P5, !PT ;  /* 0x0000000a35357c10 */ /* 0x000fc6000affe4ff */
[----:B------:R2:W-:Y:S01]  /*330d0*/  STL [R1+0x910], R5 ;  /* 0x0009100501007387 */ /* 0x0005e20000100800 */
[----:B------:R-:W-:-:S03]  /*330e0*/  IADD3 R54, P5, R54, UR5, RZ ;  /* 0x0000000536367c10 */ /* 0x000fc6000ffbe0ff */
[----:B------:R4:W-:Y:S04]  /*330f0*/  STL [R1+0x8e4], R6 ;  /* 0x0008e40601007387 */ /* 0x0009e80000100800 */
[----:B------:R4:W-:Y:S01]  /*33100*/  STL [R1+0x908], R7 ;  /* 0x0009080701007387 */ /* 0x0009e20000100800 */
[----:B------:R-:W-:-:S03]  /*33110*/  IADD3.X R55, R55, UR10, RZ, P6, !PT ;  /* 0x0000000a37377c10 */ /* 0x000fc6000b7fe4ff */
[----:B------:R4:W-:Y:S04]  /*33120*/  STL [R1+0x8dc], R52 ;  /* 0x0008dc3401007387 */ /* 0x0009e80000100800 */
[----:B------:R4:W-:Y:S04]  /*33130*/  STL [R1+0x900], R53 ;  /* 0x0009003501007387 */ /* 0x0009e80000100800 */
[----:B------:R4:W-:Y:S04]  /*33140*/  STL [R1+0x8d4], R54 ;  /* 0x0008d43601007387 */ /* 0x0009e80000100800 */
[----:B------:R-:W4:Y:S04]  /*33150*/  LDL.LU R23, [R1+0x8bc] ;  /* 0x0008bc0001177983 */ /* 0x000f280000300800 */
[----:B------:R4:W-:Y:S04]  /*33160*/  STL [R1+0x8f8], R55 ;  /* 0x0008f83701007387 */ /* 0x0009e80000100800 */
[----:B0-----:R-:W4:Y:S01]  /*33170*/  LDL.LU R3, [R1+0x8e0] ;  /* 0x0008e00001037983 */ /* 0x001f220000300800 */
[----:B------:R-:W-:-:S02]  /*33180*/  IADD3 R50, P6, R50, UR5, RZ ;  /* 0x0000000532327c10 */ /* 0x000fc4000ffde0ff */
[----:B------:R-:W-:-:S03]  /*33190*/  IADD3.X R51, R51, UR10, RZ, P1, !PT ;  /* 0x0000000a33337c10 */ /* 0x000fc60008ffe4ff */
[----:B------:R0:W-:Y:S04]  /*331a0*/  STL [R1+0x8cc], R50 ;  /* 0x0008cc3201007387 */ /* 0x0001e80000100800 */
[----:B------:R0:W-:Y:S04]  /*331b0*/  STL [R1+0x8f0], R51 ;  /* 0x0008f03301007387 */ /* 0x0001e80000100800 */
[----:B------:R-:W4:Y:S04]  /*331c0*/  LDL.LU R20, [R1+0x8b4] ;  /* 0x0008b40001147983 */ /* 0x000f280000300800 */
[----:B------:R-:W4:Y:S04]  /*331d0*/  LDL.LU R21, [R1+0x8d8] ;  /* 0x0008d80001157983 */ /* 0x000f280000300800 */
[----:B------:R-:W4:Y:S01]  /*331e0*/  LDL.LU R18, [R1+0x8ac] ;  /* 0x0008ac0001127983 */ /* 0x000f220000300800 */
        /* <DEDUP_REMOVED lines=15> */
[----:B--2---:R-:W2:Y:S01]  /*332e0*/  LDL.LU R5, [R1+0x1394] ;  /* 0x0013940001057983 */ /* 0x004ea20000300800 */
        /* <DEDUP_REMOVED lines=10> */
[----:B---3--:R-:W3:Y:S04]  /*33390*/  LDL.LU R60, [R1+0xca4] ;  /* 0x000ca400013c7983 */ /* 0x008ee80000300800 */
[----:B-1----:R-:W3:Y:S01]  /*333a0*/  LDL.LU R61, [R1+0x1380] ;  /* 0x00138000013d7983 */ /* 0x002ee20000300800 */
[----:B------:R-:W-:-:S05]  /*333b0*/  IADD3.X R3, R3, UR10, RZ, P3, !PT ;  /* 0x0000000a03037c10 */ /* 0x000fca0009ffe4ff */
[----:B------:R0:W-:Y:S02]  /*333c0*/  STL [R1+0x8e0], R3 ;  /* 0x0008e00301007387 */ /* 0x0001e40000100800 */
[----:B0-----:R-:W0:Y:S01]  /*333d0*/  LDC R3, c[0x0][0x23c] ;  /* 0x00008f00ff037b82 */ /* 0x001e220000000800 */
        /* <DEDUP_REMOVED lines=8> */
[----:B0-----:R-:W-:Y:S01]  /*33460*/  IMAD.SHL.U32 R3, R3, 0x40, RZ ;  /* 0x0000004003037824 */ /* 0x001fe200078e00ff */
[----:B------:R-:W-:-:S02]  /*33470*/  IADD3.X R19, R19, UR10, RZ, P5, !PT ;  /* 0x0000000a13137c10 */ /* 0x000fc4000affe4ff */
[----:B------:R-:W-:Y:S02]  /*33480*/  IADD3 R16, P5, R16, UR5, RZ ;  /* 0x0000000510107c10 */ /* 0x000fe4000ffbe0ff */
[----:B------:R-:W-:Y:S02]  /*33490*/  IADD3.X R17, R17, UR10, RZ, P6, !PT ;  /* 0x0000000a11117c10 */ /* 0x000fe4000b7fe4ff */
[----:B------:R-:W-:Y:S02]  /*334a0*/  IADD3 R14, P6, R3, R14, RZ ;  /* 0x0000000e030e7210 */ /* 0x000fe40007fde0ff */
[----:B------:R-:W-:Y:S01]  /*334b0*/  IADD3.X R15, R15, UR10, RZ, P1, !PT ;  /* 0x0000000a0f0f7c10 */ /* 0x000fe20008ffe4ff */
[----:B------:R-:W-:Y:S01]  /*334c0*/  STL [R1+0x8d0], R19 ;  /* 0x0008d01301007387 */ /* 0x000fe20000100800 */
[----:B------:R-:W-:-:S03]  /*334d0*/  IADD3 R12, P1, R3, R12, RZ ;  /* 0x0000000c030c7210 */ /* 0x000fc60007f3e0ff */
[----:B------:R-:W-:Y:S01]  /*334e0*/  STL [R1+0x8a4], R16 ;  /* 0x0008a41001007387 */ /* 0x000fe20000100800 */
[----:B------:R-:W-:-:S03]  /*334f0*/  IADD3.X R13, R13, UR10, RZ, P2, !PT ;  /* 0x0000000a0d0d7c10 */ /* 0x000fc600097fe4ff */
[----:B------:R-:W-:Y:S01]  /*33500*/  STL [R1+0x8c8], R17 ;  /* 0x0008c81101007387 */ /* 0x000fe20000100800 */
[----:B------:R-:W-:-:S03]  /*33510*/  IADD3 R10, P2, R3, R10, RZ ;  /* 0x0000000a030a7210 */ /* 0x000fc60007f5e0ff */
[----:B------:R-:W-:Y:S01]  /*33520*/  STL [R1+0x1484], R14 ;  /* 0x0014840e01007387 */ /* 0x000fe20000100800 */
[----:B------:R-:W-:-:S03]  /*33530*/  IADD3.X R2, R2, UR10, RZ, P4, !PT ;  /* 0x0000000a02027c10 */ /* 0x000fc6000a7fe4ff */
[----:B------:R-:W-:Y:S04]  /*33540*/  STL [R1+0x8c0], R15 ;  /* 0x0008c00f01007387 */ /* 0x000fe80000100800 */
[----:B------:R-:W-:Y:S04]  /*33550*/  STL [R1+0x1488], R12 ;  /* 0x0014880c01007387 */ /* 0x000fe80000100800 */
[----:B------:R-:W-:Y:S04]  /*33560*/  STL [R1+0x8b8], R13 ;  /* 0x0008b80d01007387 */ /* 0x000fe80000100800 */
[----:B------:R-:W-:Y:S04]  /*33570*/  STL [R1+0xca8], R10 ;  /* 0x000ca80a01007387 */ /* 0x000fe80000100800 */
[----:B------:R0:W-:Y:S01]  /*33580*/  STL [R1+0x8a8], R2 ;  /* 0x0008a80201007387 */ /* 0x0001e20000100800 */
[----:B------:R-:W-:-:S02]  /*33590*/  IADD3.X R11, R11, UR10, RZ, P3, !PT ;  /* 0x0000000a0b0b7c10 */ /* 0x000fc40009ffe4ff */
[C---:B------:R-:W-:Y:S02]  /*335a0*/  IADD3 R8, P3, R3.reuse, R8, RZ ;  /* 0x0000000803087210 */ /* 0x040fe40007f7e0ff */
[C---:B------:R-:W-:Y:S02]  /*335b0*/  IADD3 R9, P4, R3.reuse, R9, RZ ;  /* 0x0000000903097210 */ /* 0x040fe40007f9e0ff */
[----:B------:R-:W-:Y:S02]  /*335c0*/  IADD3.X R4, R4, UR10, RZ, P5, !PT ;  /* 0x0000000a04047c10 */ /* 0x000fe4000affe4ff */
[C---:B--2---:R-:W-:Y:S02]  /*335d0*/  IADD3 R5, P5, R3.reuse, R5, RZ ;  /* 0x0000000503057210 */ /* 0x044fe40007fbe0ff */
[----:B0-----:R-:W-:Y:S01]  /*335e0*/  SHF.R.S32.HI R2, RZ, 0x1f, R3 ;  /* 0x0000001fff027819 */ /* 0x001fe20000011403 */
[----:B------:R0:W-:Y:S04]  /*335f0*/  STL [R1+0x8b0], R11 ;  /* 0x0008b00b01007387 */ /* 0x0001e80000100800 */
[----:B------:R1:W-:Y:S04]  /*33600*/  STL [R1+0xcb0], R8 ;  /* 0x000cb00801007387 */ /* 0x0003e80000100800 */
[----:B------:R2:W-:Y:S04]  /*33610*/  STL [R1+0x1398], R9 ;  /* 0x0013980901007387 */ /* 0x0005e80000100800 */
[----:B------:R2:W-:Y:S04]  /*33620*/  STL [R1+0x8a0], R4 ;  /* 0x0008a00401007387 */ /* 0x0005e80000100800 */
[----:B------:R2:W-:Y:S01]  /*33630*/  STL [R1+0x1394], R5 ;  /* 0x0013940501007387 */ /* 0x0005e20000100800 */
[C---:B----4-:R-:W-:Y:S01]  /*33640*/  IMAD.X R6, R2.reuse, 0x1, R6, P6 ;  /* 0x0000000102067824 */ /* 0x050fe200030e0606 */
[C---:B------:R-:W-:Y:S01]  /*33650*/  IADD3 R7, P6, R3.reuse, R7, RZ ;  /* 0x0000000703077210 */ /* 0x040fe20007fde0ff */
[C---:B------:R-:W-:Y:S01]  /*33660*/  IMAD.X R52, R2.reuse, 0x1, R52, P1 ;  /* 0x0000000102347824 */ /* 0x040fe200008e0634 */
[C---:B------:R-:W-:Y:S01]  /*33670*/  IADD3 R53, P1, R3.reuse, R53, RZ ;  /* 0x0000003503357210 */ /* 0x040fe20007f3e0ff */
[----:B------:R-:W-:Y:S01]  /*33680*/  IMAD.X R54, R2, 0x1, R54, P2 ;  /* 0x0000000102367824 */ /* 0x000fe200010e0636 */
[----:B------:R4:W-:Y:S01]  /*33690*/  STL [R1+0x1468], R6 ;  /* 0x0014680601007387 */ /* 0x0009e20000100800 */
[----:B------:R-:W-:-:S03]  /*336a0*/  IADD3 R55, P2, R3, R55, RZ ;  /* 0x0000003703377210 */ /* 0x000fc60007f5e0ff */
[----:B------:R4:W-:Y:S01]  /*336b0*/  STL [R1+0x1390], R7 ;  /* 0x0013900701007387 */ /* 0x0009e20000100800 */
[----:B------:R-:W-:-:S03]  /*336c0*/  IMAD.X R50, R2, 0x1, R50, P3 ;  /* 0x0000000102327824 */ /* 0x000fc600018e0632 */
[----:B------:R4:W-:Y:S04]  /*336d0*/  STL [R1+0x1474], R52 ;  /* 0x0014743401007387 */ /* 0x0009e80000100800 */
[----:B------:R4:W-:Y:S01]  /*336e0*/  STL [R1+0x138c], R53 ;  /* 0x00138c3501007387 */ /* 0x0009e20000100800 */
[----:B------:R-:W-:-:S03]  /*336f0*/  IADD3 R51, P3, R3, R51, RZ ;  /* 0x0000003303337210 */ /* 0x000fc60007f7e0ff */
[----:B------:R4:W-:Y:S01]  /*33700*/  STL [R1+0x89c], R54 ;  /* 0x00089c3601007387 */ /* 0x0009e20000100800 */
[----:B---3--:R-:W-:-:S03]  /*33710*/  IMAD.X R60, R2, 0x1, R60, P4 ;  /* 0x00000001023c7824 */ /* 0x008fc600020e063c */
[----:B------:R3:W-:Y:S04]  /*33720*/  STL [R1+0x1388], R55 ;  /* 0x0013883701007387 */ /* 0x0007e80000100800 */
[----:B------:R3:W-:Y:S01]  /*33730*/  STL [R1+0xc90], R50 ;  /* 0x000c903201007387 */ /* 0x0007e20000100800 */
[----:B------:R-:W-:-:S03]  /*33740*/  IADD3 R61, P4, R3, R61, RZ ;  /* 0x0000003d033d7210 */ /* 0x000fc60007f9e0ff */
[----:B------:R-:W3:Y:S04]  /*33750*/  LDL.LU R39, [R1+0xca0] ;  /* 0x000ca00001277983 */ /* 0x000ee80000300800 */
[----:B------:R3:W-:Y:S04]  /*33760*/  STL [R1+0x1384], R51 ;  /* 0x0013843301007387 */ /* 0x0007e80000100800 */
[----:B------:R-:W3:Y:S04]  /*33770*/  LDL.LU R36, [R1+0x1378] ;  /* 0x0013780001247983 */ /* 0x000ee80000300800 */
[----:B------:R3:W-:Y:S04]  /*33780*/  STL [R1+0xca4], R60 ;  /* 0x000ca43c01007387 */ /* 0x0007e80000100800 */
[----:B------:R-:W3:Y:S04]  /*33790*/  LDL.LU R37, [R1+0xc9c] ;  /* 0x000c9c0001257983 */ /* 0x000ee80000300800 */
        /* <DEDUP_REMOVED lines=15> */
[----:B-1----:R-:W3:Y:S04]  /*33890*/  LDL.LU R8, [R1+0x1338] ;  /* 0x0013380001087983 */ /* 0x002ee80000300800 */
[----:B--2---:R-:W2:Y:S04]  /*338a0*/  LDL.LU R9, [R1+0x135c] ;  /* 0x00135c0001097983 */ /* 0x004ea80000300800 */
[----:B------:R-:W2:Y:S04]  /*338b0*/  LDL.LU R4, [R1+0x1330] ;  /* 0x0013300001047983 */ /* 0x000ea80000300800 */
[----:B------:R-:W2:Y:S04]  /*338c0*/  LDL.LU R5, [R1+0x1354] ;  /* 0x0013540001057983 */ /* 0x000ea80000300800 */
[----:B----4-:R-:W4:Y:S04]  /*338d0*/  LDL.LU R6, [R1+0x1328] ;  /* 0x0013280001067983 */ /* 0x010f280000300800 */
[----:B------:R-:W4:Y:S04]  /*338e0*/  LDL.LU R7, [R1+0x134c] ;  /* 0x00134c0001077983 */ /* 0x000f280000300800 */
[----:B------:R-:W4:Y:S04]  /*338f0*/  LDL.LU R52, [R1+0x1320] ;  /* 0x0013200001347983 */ /* 0x000f280000300800 */
[----:B------:R-:W4:Y:S04]  /*33900*/  LDL.LU R53, [R1+0x1344] ;  /* 0x0013440001357983 */ /* 0x000f280000300800 */
[----:B------:R-:W4:Y:S04]  /*33910*/  LDL.LU R54, [R1+0x1318] ;  /* 0x0013180001367983 */ /* 0x000f280000300800 */
[----:B---3--:R-:W3:Y:S04]  /*33920*/  LDL.LU R55, [R1+0x133c] ;  /* 0x00133c0001377983 */ /* 0x008ee80000300800 */
[----:B------:R-:W3:Y:S04]  /*33930*/  LDL.LU R50, [R1+0x1310] ;  /* 0x0013100001327983 */ /* 0x000ee80000300800 */
[----:B------:R-:W3:Y:S04]  /*33940*/  LDL.LU R51, [R1+0x1334] ;  /* 0x0013340001337983 */ /* 0x000ee80000300800 */
[----:B------:R-:W3:Y:S04]  /*33950*/  LDL.LU R60, [R1+0x1308] ;  /* 0x00130800013c7983 */ /* 0x000ee80000300800 */
[----:B------:R-:W3:Y:S01]  /*33960*/  LDL.LU R61, [R1+0x132c] ;  /* 0x00132c00013d7983 */ /* 0x000ee20000300800 */
[C---:B------:R-:W-:Y:S01]  /*33970*/  IMAD.X R39, R2.reuse, 0x1, R39, P5 ;  /* 0x0000000102277824 */ /* 0x040fe200028e0627 */
        /* <DEDUP_REMOVED lines=31> */
[----:B--2---:R-:W-:-:S03]  /*33b70*/  IMAD.X R9, R2, 0x1, R9, P2 ;  /* 0x0000000102097824 */ /* 0x004fc600010e0609 */
[----:B------:R2:W-:Y:S01]  /*33b80*/  STL [R1+0x136c], R13 ;  /* 0x00136c0d01007387 */ /* 0x0005e20000100800 */
[----:B------:R-:W-:-:S03]  /*33b90*/  IADD3 R4, P2, R3, R4, RZ ;  /* 0x0000000403047210 */ /* 0x000fc60007f5e0ff */
[----:B------:R2:W-:Y:S01]  /*33ba0*/  STL [R1+0x1340], R10 ;  /* 0x0013400a01007387 */ /* 0x0005e20000100800 */
[----:B------:R-:W-:-:S03]  /*33bb0*/  IMAD.X R5, R2, 0x1, R5, P3 ;  /* 0x0000000102057824 */ /* 0x000fc600018e0605 */
[----:B------:R2:W-:Y:S01]  /*33bc0*/  STL [R1+0x1364], R11 ;  /* 0x0013640b01007387 */ /* 0x0005e20000100800 */
[----:B----4-:R-:W-:-:S03]  /*33bd0*/  IADD3 R6, P3, R3, R6, RZ ;  /* 0x0000000603067210 */ /* 0x010fc60007f7e0ff */
        /* <DEDUP_REMOVED lines=9> */
[----:B---3--:R-:W-:-:S03]  /*33c70*/  IMAD.X R55, R2, 0x1, R55, P6 ;  /* 0x0000000102377824 */ /* 0x008fc600030e0637 */
[----:B------:R3:W-:Y:S01]  /*33c80*/  STL [R1+0x134c], R7 ;  /* 0x00134c0701007387 */ /* 0x0007e20000100800 */
[----:B------:R-:W-:-:S03]  /*33c90*/  IADD3 R50, P6, R3, R50, RZ ;  /* 0x0000003203327210 */ /* 0x000fc60007fde0ff */
[----:B------:R3:W-:Y:S04]  /*33ca0*/  STL [R1+0x1320], R52 ;  /* 0x0013203401007387 */ /* 0x0007e80000100800 */
[----:B------:R3:W-:Y:S01]  /*33cb0*/  STL [R1+0x1344], R53 ;  /* 0x0013443501007387 */ /* 0x0007e20000100800 */
[----:B------:R-:W-:-:S03]  /*33cc0*/  IMAD.X R51, R2, 0x1, R51, P1 ;  /* 0x0000000102337824 */ /* 0x000fc600008e0633 */
[----:B------:R3:W-:Y:S01]  /*33cd0*/  STL [R1+0x1318], R54 ;  /* 0x0013183601007387 */ /* 0x0007e20000100800 */
[----:B------:R-:W-:-:S03]  /*33ce0*/  IADD3 R60, P1, R3, R60, RZ ;  /* 0x0000003c033c7210 */ /* 0x000fc60007f3e0ff */
[----:B------:R3:W-:Y:S04]  /*33cf0*/  STL [R1+0x133c], R55 ;  /* 0x00133c3701007387 */ /* 0x0007e80000100800 */
[----:B------:R3:W-:Y:S01]  /*33d00*/  STL [R1+0x1310], R50 ;  /* 0x0013103201007387 */ /* 0x0007e20000100800 */
[----:B------:R-:W-:-:S03]  /*33d10*/  IMAD.X R61, R2, 0x1, R61, P2 ;  /* 0x00000001023d7824 */ /* 0x000fc600010e063d */
[----:B0-----:R-:W3:Y:S04]  /*33d20*/  LDL.LU R39, [R1+0x1300] ;  /* 0x0013000001277983 */ /* 0x001ee80000300800 */
[----:B------:R0:W-:Y:S04]  /*33d30*/  STL [R1+0x1334], R51 ;  /* 0x0013343301007387 */ /* 0x0001e80000100800 */
[----:B-1----:R-:W3:Y:S04]  /*33d40*/  LDL.LU R36, [R1+0x1324] ;  /* 0x0013240001247983 */ /* 0x002ee80000300800 */
        /* <DEDUP_REMOVED lines=26> */
[----:B------:R-:W3:Y:S04]  /*33ef0*/  LDL.LU R55, [R1+0x1298] ;  /* 0x0012980001377983 */ /* 0x000ee80000300800 */
[----:B------:R-:W3:Y:S04]  /*33f00*/  LDL.LU R50, [R1+0x12bc] ;  /* 0x0012bc0001327983 */ /* 0x000ee80000300800 */
[----:B0-----:R-:W3:Y:S04]  /*33f10*/  LDL.LU R51, [R1+0x1290] ;  /* 0x0012900001337983 */ /* 0x001ee80000300800 */
[----:B-1----:R-:W3:Y:S04]  /*33f20*/  LDL.LU R60, [R1+0x12b4] ;  /* 0x0012b400013c7983 */ /* 0x002ee80000300800 */
[----:B------:R-:W3:Y:S01]  /*33f30*/  LDL.LU R61, [R1+0x1288] ;  /* 0x00128800013d7983 */ /* 0x000ee20000300800 */
[C---:B------:R-:W-:Y:S01]  /*33f40*/  IADD3 R39, P2, R3.reuse, R39, RZ ;  /* 0x0000002703277210 */ /* 0x040fe20007f5e0ff */
[C---:B------:R-:W-:Y:S01]  /*33f50*/  IMAD.X R36, R2.reuse, 0x1, R36, P3 ;  /* 0x0000000102247824 */ /* 0x040fe200018e0624 */
[C---:B------:R-:W-:Y:S01]  /*33f60*/  IADD3 R37, P3, R3.reuse, R37, RZ ;  /* 0x0000002503257210 */ /* 0x040fe20007f7e0ff */
[C---:B------:R-:W-:Y:S01]  /*33f70*/  IMAD.X R22, R2.reuse, 0x1, R22, P4 ;  /* 0x0000000102167824 */ /* 0x040fe200020e0616 */
[----:B------:R-:W-:Y:S01]  /*33f80*/  IADD3 R23, P4, R3, R23, RZ ;  /* 0x0000001703177210 */ /* 0x000fe20007f9e0ff */
        /* <DEDUP_REMOVED lines=19> */
[----:B--2---:R-:W-:-:S03]  /*340c0*/  IADD3 R13, P3, R3, R13, RZ ;  /* 0x0000000d030d7210 */ /* 0x004fc60007f7e0ff */
[----:B------:R2:W-:Y:S01]  /*340d0*/  STL [R1+0x12d8], R17 ;  /* 0x0012d81101007387 */ /* 0x0005e20000100800 */
[----:B------:R-:W-:-:S03]  /*340e0*/  IMAD.X R10, R2, 0x1, R10, P4 ;  /* 0x00000001020a7824 */ /* 0x000fc600020e060a */
[----:B------:R2:W-:Y:S01]  /*340f0*/  STL [R1+0x12fc], R14 ;  /* 0x0012fc0e01007387 */ /* 0x0005e20000100800 */
[----:B------:R-:W-:-:S03]  /*34100*/  IADD3 R11, P4, R3, R11, RZ ;  /* 0x0000000b030b7210 */ /* 0x000fc60007f9e0ff */
[----:B------:R2:W-:Y:S01]  /*34110*/  STL [R1+0x12d0], R15 ;  /* 0x0012d00f01007387 */ /* 0x0005e20000100800 */
[----:B----4-:R-:W-:-:S03]  /*34120*/  IMAD.X R8, R2, 0x1, R8, P5 ;  /* 0x0000000102087824 */ /* 0x010fc600028e0608 */
        /* <DEDUP_REMOVED lines=9> */
[----:B---3--:R-:W-:-:S03]  /*341c0*/  IADD3 R7, P1, R3, R7, RZ ;  /* 0x0000000703077210 */ /* 0x008fc60007f3e0ff */
        /* <DEDUP_REMOVED lines=14> */
[----:B------:R-:W-:-:S03]  /*342b0*/  IMAD.X R60, R2, 0x1, R60, P5 ;  /* 0x00000001023c7824 */ /* 0x000fc600028e063c */
[----:B------:R3:W-:Y:S04]  /*342c0*/  STL [R1+0x1298], R55 ;  /* 0x0012983701007387 */ /* 0x0007e80000100800 */
[----:B------:R3:W-:Y:S01]  /*342d0*/  STL [R1+0x12bc], R50 ;  /* 0x0012bc3201007387 */ /* 0x0007e20000100800 */
[----:B------:R-:W-:-:S03]  /*342e0*/  IADD3 R61, P5, R3, R61, RZ ;  /* 0x0000003d033d7210 */ /* 0x000fc60007fbe0ff */
        /* <DEDUP_REMOVED lines=190> */
[----:B--2---:R-:W2:Y:S04]  /*34ed0*/  LDL.LU R37, [R1+0x11ac] ;  /* 0x0011ac0001257983 */ /* 0x004ea80000300800 */
[----:B------:R1:W-:Y:S04]  /*34ee0*/  STL [R1+0x1190], R61 ;  /* 0x0011903d01007387 */ /* 0x0003e80000100800 */
        /* <DEDUP_REMOVED lines=30> */
[C---:B--2---:R-:W-:Y:S01]  /*350d0*/  IMAD.X R37, R2.reuse, 0x1, R37, P2 ;  /* 0x0000000102257824 */ /* 0x044fe200010e0625 */
[C---:B------:R-:W-:Y:S01]  /*350e0*/  IADD3 R22, P2, R3.reuse, R22, RZ ;  /* 0x0000001603167210 */ /* 0x040fe20007f5e0ff */
[----:B------:R-:W-:Y:S01]  /*350f0*/  IMAD.X R23, R2, 0x1, R23, P3 ;  /* 0x0000000102177824 */ /* 0x000fe200018e0617 */
        /* <DEDUP_REMOVED lines=58> */
[----:B--2---:R-:W2:Y:S04]  /*354a0*/  LDL.LU R37, [R1+0x1108] ;  /* 0x0011080001257983 */ /* 0x004ea80000300800 */
[----:B------:R1:W-:Y:S04]  /*354b0*/  STL [R1+0x113c], R61 ;  /* 0x00113c3d01007387 */ /* 0x0003e80000100800 */
[----:B----4-:R-:W4:Y:S04]  /*354c0*/  LDL.LU R22, [R1+0x112c] ;  /* 0x00112c0001167983 */ /* 0x010f280000300800 */
        /* <DEDUP_REMOVED lines=29> */
[C---:B--2---:R-:W-:Y:S01]  /*356a0*/  IADD3 R37, P5, R3.reuse, R37, RZ ;  /* 0x0000002503257210 */ /* 0x044fe20007fbe0ff */
[C---:B----4-:R-:W-:Y:S01]  /*356b0*/  IMAD.X R22, R2.reuse, 0x1, R22, P6 ;  /* 0x0000000102167824 */ /* 0x050fe200030e0616 */
[----:B------:R-:W-:Y:S01]  /*356c0*/  IADD3 R23, P6, R3, R23, RZ ;  /* 0x0000001703177210 */ /* 0x000fe20007fde0ff */
        /* <DEDUP_REMOVED lines=54> */
[----:B0-----:R-:W4:Y:S04]  /*35a30*/  LDL.LU R39, [R1+0x10bc] ;  /* 0x0010bc0001277983 */ /* 0x001f280000300800 */
[----:B------:R0:W-:Y:S04]  /*35a40*/  STL [R1+0x10a0], R51 ;  /* 0x0010a03301007387 */ /* 0x0001e80000100800 */
[----:B-1----:R-:W4:Y:S04]  /*35a50*/  LDL.LU R36, [R1+0x1090] ;  /* 0x0010900001247983 */ /* 0x002f280000300800 */
[----:B------:R1:W-:Y:S04]  /*35a60*/  STL [R1+0x10c4], R60 ;  /* 0x0010c43c01007387 */ /* 0x0003e80000100800 */
[----:B--2---:R-:W2:Y:S04]  /*35a70*/  LDL.LU R37, [R1+0x10b4] ;  /* 0x0010b40001257983 */ /* 0x004ea80000300800 */
[----:B------:R1:W-:Y:S04]  /*35a80*/  STL [R1+0x1098], R61 ;  /* 0x0010983d01007387 */ /* 0x0003e80000100800 */
[----:B---3--:R-:W3:Y:S04]  /*35a90*/  LDL.LU R22, [R1+0x1088] ;  /* 0x0010880001167983 */ /* 0x008ee80000300800 */
        /* <DEDUP_REMOVED lines=25> */
[----:B-1----:R-:W4:Y:S04]  /*35c30*/  LDL.LU R60, [R1+0x1020] ;  /* 0x00102000013c7983 */ /* 0x002f280000300800 */
[----:B------:R-:W4:Y:S01]  /*35c40*/  LDL.LU R61, [R1+0x1044] ;  /* 0x00104400013d7983 */ /* 0x000f220000300800 */
[C---:B------:R-:W-:Y:S01]  /*35c50*/  IMAD.X R39, R2.reuse, 0x1, R39, P2 ;  /* 0x0000000102277824 */ /* 0x040fe200010e0627 */
[C---:B------:R-:W-:Y:S01]  /*35c60*/  IADD3 R36, P2, R3.reuse, R36, RZ ;  /* 0x0000002403247210 */ /* 0x040fe20007f5e0ff */
[C---:B--2---:R-:W-:Y:S01]  /*35c70*/  IMAD.X R37, R2.reuse, 0x1, R37, P3 ;  /* 0x0000000102257824 */ /* 0x044fe200018e0625 */
[C---:B---3--:R-:W-:Y:S01]  /*35c80*/  IADD3 R22, P3, R3.reuse, R22, RZ ;  /* 0x0000001603167210 */ /* 0x048fe20007f7e0ff */
[----:B----4-:R-:W-:Y:S01]  /*35c90*/  IMAD.X R23, R2, 0x1, R23, P4 ;  /* 0x0000000102177824 */ /* 0x010fe200020e0617 */
        /* <DEDUP_REMOVED lines=88> */
[C---:B------:R-:W-:Y:S01]  /*36220*/  IADD3 R39, P5, R3.reuse, R39, RZ ;  /* 0x0000002703277210 */ /* 0x040fe20007fbe0ff */
[C---:B------:R-:W-:Y:S01]  /*36230*/  IMAD.X R36, R2.reuse, 0x1, R36, P6 ;  /* 0x0000000102247824 */ /* 0x040fe200030e0624 */
[C---:B--2---:R-:W-:Y:S01]  /*36240*/  IADD3 R37, P6, R3.reuse, R37, RZ ;  /* 0x0000002503257210 */ /* 0x044fe20007fde0ff */
[C---:B---3--:R-:W-:Y:S01]  /*36250*/  IMAD.X R22, R2.reuse, 0x1, R22, P1 ;  /* 0x0000000102167824 */ /* 0x048fe200008e0616 */
[----:B----4-:R-:W-:Y:S01]  /*36260*/  IADD3 R23, P1, R3, R23, RZ ;  /* 0x0000001703177210 */ /* 0x010fe20007f3e0ff */
        /* <DEDUP_REMOVED lines=779> */
[C---:B------:R-:W-:Y:S01]  /*39320*/  IADD3 R7, P2, R3.reuse, R7, RZ ;  /* 0x0000000703077210 */ /* 0x040fe20007f5e0ff */
[----:B------:R-:W-:Y:S02]  /*39330*/  IMAD.X R52, R2, 0x1, R52, P3 ;  /* 0x0000000102347824 */ /* 0x000fe400018e0634 */
[----:B------:R1:W-:Y:S01]  /*39340*/  STL [R1+0x146c], R9 ;  /* 0x00146c0901007387 */ /* 0x0003e20000100800 */
[----:B------:R-:W-:-:S03]  /*39350*/  IADD3 R53, P3, R3, R53, RZ ;  /* 0x0000003503357210 */ /* 0x000fc60007f7e0ff */
[----:B------:R1:W-:Y:S04]  /*39360*/  STL [R1+0x1420], R4 ;  /* 0x0014200401007387 */ /* 0x0003e80000100800 */
[----:B------:R1:W-:Y:S01]  /*39370*/  STL [R1+0x147c], R5 ;  /* 0x00147c0501007387 */ /* 0x0003e20000100800 */
[----:B------:R-:W-:-:S03]  /*39380*/  IMAD.X R54, R2, 0x1, R54, P4 ;  /* 0x0000000102367824 */ /* 0x000fc600020e0636 */
        /* <DEDUP_REMOVED lines=10> */
[----:B------:R1:W-:Y:S04]  /*39430*/  STL [R1+0x1440], R55 ;  /* 0x0014403701007387 */ /* 0x0003e80000100800 */
[----:B------:R1:W-:Y:S04]  /*39440*/  STL [R1+0x143c], R50 ;  /* 0x00143c3201007387 */ /* 0x0003e80000100800 */
[----:B------:R1:W-:Y:S04]  /*39450*/  STL [R1+0x145c], R61 ;  /* 0x00145c3d01007387 */ /* 0x0003e80000100800 */
[----:B------:R1:W-:Y:S04]  /*39460*/  STL [R1+0x1450], R51 ;  /* 0x0014503301007387 */ /* 0x0003e80000100800 */
[----:B------:R1:W-:Y:S01]  /*39470*/  STL [R1+0x144c], R60 ;  /* 0x00144c3c01007387 */ /* 0x0003e20000100800 */
[----:B------:R-:W-:Y:S05]  /*39480*/  @P0 BRA `(.L_x_1) ;  /* 0xfffffdb800880947 */ /* 0x000fea000383ffff */
.L_x_0:
[----:B01----:R-:W2:Y:S01]  /*39490*/  LDL.LU R61, [R1+0x3e0] ;  /* 0x0003e000013d7983 */ /* 0x003ea20000300800 */
[----:B------:R-:W-:Y:S01]  /*394a0*/  ULDC.64 UR24, c[0x0][0x228] ;  /* 0x00008a0000187ab9 */ /* 0x000fe20000000a00 */
[----:B------:R-:W-:Y:S01]  /*394b0*/  ULDC.64 UR8, c[0x0][0x228] ;  /* 0x00008a0000087ab9 */ /* 0x000fe20000000a00 */
[----:B------:R-:W-:Y:S01]  /*394c0*/  ULDC.64 UR10, c[0x0][0x228] ;  /* 0x00008a00000a7ab9 */ /* 0x000fe20000000a00 */
[----:B------:R-:W2:Y:S01]  /*394d0*/  LDL.LU R28, [R1+0x3e4] ;  /* 0x0003e400011c7983 */ /* 0x000ea20000300800 */
[----:B------:R-:W0:Y:S01]  /*394e0*/  S2UR UR5, SR_CgaCtaId ;  /* 0x00000000000579c3 */ /* 0x000e220000008800 */
[----:B------:R-:W-:Y:S01]  /*394f0*/  UMOV UR4, 0x400 ;  /* 0x0000040000047882 */ /* 0x000fe20000000000 */
[----:B------:R-:W-:Y:S01]  /*39500*/  ULDC.64 UR26, c[0x0][0x228] ;  /* 0x00008a00001a7ab9 */ /* 0x000fe20000000a00 */
[----:B------:R-:W3:Y:S01]  /*39510*/  LDL.LU R60, [R1+0x3e8] ;  /* 0x0003e800013c7983 */ /* 0x000ee20000300800 */
[----:B------:R-:W-:Y:S01]  /*39520*/  ULDC.64 UR28, c[0x0][0x228] ;  /* 0x00008a00001c7ab9 */ /* 0x000fe20000000a00 */
[----:B------:R-:W-:Y:S01]  /*39530*/  ULDC.64 UR14, c[0x0][0x228] ;  /* 0x00008a00000e7ab9 */ /* 0x000fe20000000a00 */
[----:B------:R-:W-:Y:S01]  /*39540*/  ULDC.64 UR12, c[0x0][0x228] ;  /* 0x00008a00000c7ab9 */ /* 0x000fe20000000a00 */
[----:B------:R-:W3:Y:S01]  /*39550*/  LDL.LU R59, [R1+0x3ec] ;  /* 0x0003ec00013b7983 */ /* 0x000ee20000300800 */
[----:B------:R-:W-:Y:S01]  /*39560*/  ULDC.64 UR18, c[0x0][0x228] ;  /* 0x00008a0000127ab9 */ /* 0x000fe20000000a00 */
[----:B------:R-:W-:Y:S01]  /*39570*/  ULDC.64 UR16, c[0x0][0x228] ;  /* 0x00008a0000107ab9 */ /* 0x000fe20000000a00 */
[----:B------:R-:W-:Y:S01]  /*39580*/  ULDC.64 UR22, c[0x0][0x228] ;  /* 0x00008a0000167ab9 */ /* 0x000fe20000000a00 */
[----:B------:R-:W4:Y:S01]  /*39590*/  LDL.LU R58, [R1+0x3f0] ;  /* 0x0003f000013a7983 */ /* 0x000f220000300800 */
[----:B------:R-:W-:-:S03]  /*395a0*/  ULDC.64 UR20, c[0x0][0x228] ;  /* 0x00008a0000147ab9 */ /* 0x000fc60000000a00 */
        /* <DEDUP_REMOVED lines=55> */
[----:B--2---:R-:W-:-:S05]  /*39920*/  F2FP.SATFINITE.E4M3.F32.PACK_AB_MERGE_C R28, R28, R61, RZ ;  /* 0x0000003d1c1c723e */ /* 0x004fca00048070ff */
[----:B------:R1:W-:Y:S01]  /*39930*/  STL [R1+0x15b0], R28 ;  /* 0x0015b01c01007387 */ /* 0x0003e20000100800 */
[----:B---3-5:R-:W-:-:S05]  /*39940*/  F2FP.SATFINITE.E4M3.F32.PACK_AB_MERGE_C R0, R59, R60, RZ ;  /* 0x0000003c3b00723e */ /* 0x028fca00048070ff */
[----:B------:R2:W-:Y:S01]  /*39950*/  STL [R1+0x48], R0 ;  /* 0x0000480001007387 */ /* 0x0005e20000100800 */
[----:B----4-:R-:W-:-:S05]  /*39960*/  F2FP.SATFINITE.E4M3.F32.PACK_AB_MERGE_C R57, R57, R58, RZ ;  /* 0x0000003a3939723e */ /* 0x010fca00048070ff */
[----:B------:R-:W-:Y:S01]  /*39970*/  STL [R1+0x44], R57 ;  /* 0x0000443901007387 */ /* 0x000fe20000100800 */
[----:B-1----:R-:W-:-:S05]  /*39980*/  F2FP.SATFINITE.E4M3.F32.PACK_AB_MERGE_C R28, R55, R56, RZ ;  /* 0x00000038371c723e */ /* 0x002fca00048070ff */
[----:B------:R1:W-:Y:S01]  /*39990*/  STL [R1+0x60], R28 ;  /* 0x0000601c01007387 */ /* 0x0003e20000100800 */
[----:B--2---:R-:W-:-:S05]  /*399a0*/  F2FP.SATFINITE.E4M3.F32.PACK_AB_MERGE_C R0, R53, R54, RZ ;  /* 0x000000363500723e */ /* 0x004fca00048070ff */
[----:B------:R2:W-:Y:S01]  /*399b0*/  STL [R1+0x5c], R0 ;  /* 0x00005c0001007387 */ /* 0x0005e20000100800 */
[----:B------:R-:W-:-:S05]  /*399c0*/  F2FP.SATFINITE.E4M3.F32.PACK_AB_MERGE_C R51, R51, R52, RZ ;  /* 0x000000343333723e */ /* 0x000fca00048070ff */
        /* <DEDUP_REMOVED lines=20> */
[----:B------:R-:W-:Y:S01]  /*39b10*/  STL [R1+0xb4], R28 ;  /* 0x0000b41c01007387 */ /* 0x000fe20000100800 */
[----:B--2---:R-:W-:-:S05]  /*39b20*/  F2FP.SATFINITE.E4M3.F32.PACK_AB_MERGE_C R0, R29, R30, RZ ;  /* 0x0000001e1d00723e */ /* 0x004fca00048070ff */
[----:B------:R1:W-:Y:S01]  /*39b30*/  STL [R1+0xb0], R0 ;  /* 0x0000b00001007387 */ /* 0x0003e20000100800 */
[----:B------:R-:W-:-:S05]  /*39b40*/  F2FP.SATFINITE.E4M3.F32.PACK_AB_MERGE_C R26, R26, R27, RZ ;  /* 0x0000001b1a1a723e */ /* 0x000fca00048070ff */
[----:B------:R-:W-:Y:S01]  /*39b50*/  STL [R1+0xb8], R26 ;  /* 0x0000b81a01007387 */ /* 0x000fe20000100800 */
[----:B------:R-:W-:-:S05]  /*39b60*/  F2FP.SATFINITE.E4M3.F32.PACK_AB_MERGE_C R24, R24, R25, RZ ;  /* 0x000000191818723e */ /* 0x000fca00048070ff */
[----:B------:R-:W-:Y:S01]  /*39b70*/  STL [R1+0xac], R24 ;  /* 0x0000ac1801007387 */ /* 0x000fe20000100800 */
[----:B-1----:R-:W-:-:S05]  /*39b80*/  F2FP.SATFINITE.E4M3.F32.PACK_AB_MERGE_C R0, R22, R23, RZ ;  /* 0x000000171600723e */ /* 0x002fca00048070ff */
        /* <DEDUP_REMOVED lines=17> */
[----:B-1----:R-:W-:-:S03]  /*39ca0*/  F2FP.SATFINITE.E4M3.F32.PACK_AB_MERGE_C R0, R4, R5, RZ ;  /* 0x000000050400723e */ /* 0x002fc600048070ff */
[----:B------:R-:W2:Y:S04]  /*39cb0*/  LDL.LU R28, [R1+0x4a4] ;  /* 0x0004a400011c7983 */ /* 0x000ea80000300800 */
[----:B------:R1:W-:Y:S01]  /*39cc0*/  STL [R1+0x380], R0 ;  /* 0x0003800001007387 */ /* 0x0003e20000100800 */
[----:B------:R-:W-:-:S03]  /*39cd0*/  F2FP.SATFINITE.E4M3.F32.PACK_AB_MERGE_C R2, R2, R3, RZ ;  /* 0x000000030202723e */ /* 0x000fc600048070ff */
[----:B-1----:R-:W3:Y:S04]  /*39ce0*/  LDL.LU R0, [R1+0x4a8] ;  /* 0x0004a80001007983 */ /* 0x002ee80000300800 */
[----:B------:R-:W-:Y:S01]  /*39cf0*/  STL [R1+0x38c], R2 ;  /* 0x00038c0201007387 */ /* 0x000fe20000100800 */
[----:B------:R-:W-:Y:S06]  /*39d00*/  BAR.SYNC.DEFER_BLOCKING 0x0 ;  /* 0x0000000000007b1d */ /* 0x000fec0000010000 */
[----:B---3--:R1:W-:Y:S04]  /*39d10*/  STL [R1+0x1610], R0 ;  /* 0x0016100001007387 */ /* 0x0083e80000100800 */
[----:B-1----:R-:W2:Y:S04]  /*39d20*/  LDL.LU R0, [R1+0x4a0] ;  /* 0x0004a00001007983 */ /* 0x002ea80000300800 */
[----:B------:R-:W3:Y:S04]  /*39d30*/  LDL.LU R61, [R1+0x4ac] ;  /* 0x0004ac00013d7983 */ /* 0x000ee80000300800 */
        /* <DEDUP_REMOVED lines=58> */
[----:B--2---:R-:W-:-:S03]  /*3a0e0*/  F2FP.SATFINITE.E4M3.F32.PACK_AB_MERGE_C R28, R28, R0, RZ ;  /* 0x000000001c1c723e */ /* 0x004fc600048070ff */
[----:B------:R-:W2:Y:S04]  /*3a0f0*/  LDL.LU R0, [R1+0x1610] ;  /* 0x0016100001007983 */ /* 0x000ea80000300800 */
[----:B------:R4:W-:Y:S02]  /*3a100*/  STL [R1+0x388], R28 ;  /* 0x0003881c01007387 */ /* 0x0009e40000100800 */
[----:B----4-:R-:W-:Y:S02]  /*3a110*/  F2FP.SATFINITE.E4M3.F32.PACK_AB_MERGE_C R28, R59, R60, RZ ;  /* 0x0000003c3b1c723e */ /* 0x010fe400048070ff */
[----:B---3--:R-:W-:Y:S02]  /*3a120*/  F2FP.SATFINITE.E4M3.F32.PACK_AB_MERGE_C R55, R55, R56, RZ ;  /* 0x000000383737723e */ /* 0x008fe400048070ff */
[----:B------:R-:W-:-:S02]  /*3a130*/  F2FP.SATFINITE.E4M3.F32.PACK_AB_MERGE_C R49, R49, R50, RZ ;  /* 0x000000323131723e */ /* 0x000fc400048070ff */
[----:B------:R-:W-:Y:S02]  /*3a140*/  F2FP.SATFINITE.E4M3.F32.PACK_AB_MERGE_C R43, R43, R44, RZ ;  /* 0x0000002c2b2b723e */ /* 0x000fe400048070ff */
[----:B------:R-:W-:Y:S02]  /*3a150*/  F2FP.SATFINITE.E4M3.F32.PACK_AB_MERGE_C R37, R37, R38, RZ ;  /* 0x000000262525723e */ /* 0x000fe400048070ff */
[----:B------:R-:W-:Y:S02]  /*3a160*/  F2FP.SATFINITE.E4M3.F32.PACK_AB_MERGE_C R31, R31, R32, RZ ;  /* 0x000000201f1f723e */ /* 0x000fe400048070ff */
[----:B------:R-:W-:Y:S02]  /*3a170*/  F2FP.SATFINITE.E4M3.F32.PACK_AB_MERGE_C R24, R24, R25, RZ ;  /* 0x000000191818723e */ /* 0x000fe400048070ff */
[----:B------:R-:W-:Y:S02]  /*3a180*/  F2FP.SATFINITE.E4M3.F32.PACK_AB_MERGE_C R22, R22, R23, RZ ;  /* 0x000000171616723e */ /* 0x000fe400048070ff */
[----:B------:R-:W-:-:S02]  /*3a190*/  F2FP.SATFINITE.E4M3.F32.PACK_AB_MERGE_C R18, R18, R19, RZ ;  /* 0x000000131212723e */ /* 0x000fc400048070ff */
[----:B------:R-:W-:Y:S02]  /*3a1a0*/  F2FP.SATFINITE.E4M3.F32.PACK_AB_MERGE_C R16, R16, R17, RZ ;  /* 0x000000111010723e */ /* 0x000fe400048070ff */
[----:B------:R-:W-:Y:S02]  /*3a1b0*/  F2FP.SATFINITE.E4M3.F32.PACK_AB_MERGE_C R12, R12, R13, RZ ;  /* 0x0000000d0c0c723e */ /* 0x000fe400048070ff */
[----:B------:R-:W-:Y:S02]  /*3a1c0*/  F2FP.SATFINITE.E4M3.F32.PACK_AB_MERGE_C R10, R10, R11, RZ ;  /* 0x0000000b0a0a723e */ /* 0x000fe400048070ff */
[----:B------:R-:W-:Y:S02]  /*3a1d0*/  F2FP.SATFINITE.E4M3.F32.PACK_AB_MERGE_C R6, R6, R7, RZ ;  /* 0x000000070606723e */ /* 0x000fe400048070ff */
[----:B------:R-:W-:Y:S02]  /*3a1e0*/  F2FP.SATFINITE.E4M3.F32.PACK_AB_MERGE_C R4, R4, R5, RZ ;  /* 0x000000050404723e */ /* 0x000fe400048070ff */
[----:B--2---:R-:W-:-:S02]  /*3a1f0*/  F2FP.SATFINITE.E4M3.F32.PACK_AB_MERGE_C R61, R61, R0, RZ ;  /* 0x000000003d3d723e */ /* 0x004fc400048070ff */
[----:B------:R-:W-:-:S03]  /*3a200*/  F2FP.SATFINITE.E4M3.F32.PACK_AB_MERGE_C R0, R57, R58, RZ ;  /* 0x0000003a3900723e */ /* 0x000fc600048070ff */
[----:B------:R-:W-:Y:S04]  /*3a210*/  STL [R1+0x3e0], R61 ;  /* 0x0003e03d01007387 */ /* 0x000fe80000100800 */
[----:B------:R1:W-:Y:S04]  /*3a220*/  STL [R1+0x10], R28 ;  /* 0x0000101c01007387 */ /* 0x0003e80000100800 */
[----:B------:R2:W-:Y:S01]  /*3a230*/  STL [R1+0xc], R0 ;  /* 0x00000c0001007387 */ /* 0x0005e20000100800 */
[----:B-1----:R-:W-:-:S03]  /*3a240*/  F2FP.SATFINITE.E4M3.F32.PACK_AB_MERGE_C R28, R53, R54, RZ ;  /* 0x00000036351c723e */ /* 0x002fc600048070ff */
[----:B------:R-:W-:Y:S01]  /*3a250*/  STL [R1+0x18], R55 ;  /* 0x0000183701007387 */ /* 0x000fe20000100800 */
[----:B--2---:R-:W-:-:S03]  /*3a260*/  F2FP.SATFINITE.E4M3.F32.PACK_AB_MERGE_C R0, R51, R52, RZ ;  /* 0x000000343300723e */ /* 0x004fc600048070ff */
        /* <DEDUP_REMOVED lines=20> */
[----:B------:R-:W-:Y:S04]  /*3a3b0*/  STL [R1+0x20], R28 ;  /* 0x0000201c01007387 */ /* 0x000fe80000100800 */
[----:B------:R1:W-:Y:S04]  /*3a3c0*/  STL [R1+0x38], R0 ;  /* 0x0000380001007387 */ /* 0x0003e80000100800 */
[----:B------:R-:W-:Y:S01]  /*3a3d0*/  STL [R1+0x1c], R24 ;  /* 0x00001c1801007387 */ /* 0x000fe20000100800 */
[----:B-1----:R-:W-:-:S03]  /*3a3e0*/  F2FP.SATFINITE.E4M3.F32.PACK_AB_MERGE_C R0, R20, R21, RZ ;  /* 0x000000151400723e */ /* 0x002fc600048070ff */
        /* <DEDUP_REMOVED lines=10> */
[----:B------:R2:W-:Y:S04]  /*3a490*/  STL [R1+0x14c], R6 ;  /* 0x00014c0601007387 */ /* 0x0005e80000100800 */
[----:B------:R-:W3:Y:S01]  /*3a4a0*/  LDL.LU R40, [R1+0x3c8] ;  /* 0x0003c80001287983 */ /* 0x000ee20000300800 */
[----:B-1----:R-:W-:-:S03]  /*3a4b0*/  F2FP.SATFINITE.E4M3.F32.PACK_AB_MERGE_C R0, R2, R3, RZ ;  /* 0x000000030200723e */ /* 0x002fc600048070ff */
[----:B------:R1:W-:Y:S04]  /*3a4c0*/  STL [R1+0x148], R4 ;  /* 0x0001480401007387 */ /* 0x0003e80000100800 */
[----:B------:R-:W3:Y:S04]  /*3a4d0*/  LDL.LU R39, [R1+0x3cc] ;  /* 0x0003cc0001277983 */ /* 0x000ee80000300800 */
        /* <DEDUP_REMOVED lines=33> */
[----:B------:R-:W2:Y:S04]  /*3a6f0*/  LDL.LU R5, [R1+0x220] ;  /* 0x0002200001057983 */ /* 0x000ea80000300800 */
[----:B-1----:R-:W2:Y:S04]  /*3a700*/  LDL.LU R4, [R1+0x224] ;  /* 0x0002240001047983 */ /* 0x002ea80000300800 */
[----:B------:R-:W2:Y:S04]  /*3a710*/  LDL.LU R3, [R1+0x228] ;  /* 0x0002280001037983 */ /* 0x000ea80000300800 */
[----:B------:R-:W2:Y:S01]  /*3a720*/  LDL.LU R2, [R1+0x22c] ;  /* 0x00022c0001027983 */ /* 0x000ea20000300800 */
[----:B---3--:R-:W-:-:S05]  /*3a730*/  F2FP.SATFINITE.E4M3.F32.PACK_AB_MERGE_C R39, R39, R40, RZ ;  /* 0x000000282727723e */ /* 0x008fca00048070ff */
[----:B------:R-:W-:Y:S01]  /*3a740*/  STL [R1+0x168], R39 ;  /* 0x0001682701007387 */ /* 0x000fe20000100800 */
[----:B----4-:R-:W-:-:S05]  /*3a750*/  F2FP.SATFINITE.E4M3.F32.PACK_AB_MERGE_C R28, R37, R38, RZ ;  /* 0x00000026251c723e */ /* 0x010fca00048070ff */
[----:B------:R-:W-:Y:S01]  /*3a760*/  STL [R1+0x1ac], R28 ;  /* 0x0001ac1c01007387 */ /* 0x000fe20000100800 */
[----:B------:R-:W-:Y:S02]  /*3a770*/  F2FP.SATFINITE.E4M3.F32.PACK_AB_MERGE_C R0, R35, R36, RZ ;  /* 0x000000242300723e */ /* 0x000fe400048070ff */
[----:B------:R-:W-:-:S05]  /*3a780*/  F2FP.SATFINITE.E4M3.F32.PACK_AB_MERGE_C R26, R26, R34, RZ ;  /* 0x000000221a1a723e */ /* 0x000fca00048070ff */
[----:B------:R-:W-:Y:S01]  /*3a790*/  STL [R1+0x15b4], R26 ;  /* 0x0015b41a01007387 */ /* 0x000fe20000100800 */
[----:B------:R-:W-:-:S03]  /*3a7a0*/  F2FP.SATFINITE.E4M3.F32.PACK_AB_MERGE_C R59, R32, R33, RZ ;  /* 0x00000021203b723e */ /* 0x000fc600048070ff */
[----:B------:R1:W-:Y:S01]  /*3a7b0*/  STL [R1+0x1a8], R0 ;  /* 0x0001a80001007387 */ /* 0x0003e20000100800 */
[----:B------:R-:W-:-:S03]  /*3a7c0*/  F2FP.SATFINITE.E4M3.F32.PACK_AB_MERGE_C R57, R30, R31, RZ ;  /* 0x0000001f1e39723e */ /* 0x000fc600048070ff */
[----:B------:R-:W-:Y:S04]  /*3a7d0*/  STL [R1+0x15b8], R59 ;  /* 0x0015b83b01007387 */ /* 0x000fe80000100800 */
[----:B------:R-:W-:Y:S01]  /*3a7e0*/  STL [R1+0x15bc], R57 ;  /* 0x0015bc3901007387 */ /* 0x000fe20000100800 */
[----:B-1----:R-:W-:Y:S02]  /*3a7f0*/  F2FP.SATFINITE.E4M3.F32.PACK_AB_MERGE_C R0, R27, R29, RZ ;  /* 0x0000001d1b00723e */ /* 0x002fe400048070ff */
[----:B------:R-:W-:-:S05]  /*3a800*/  F2FP.SATFINITE.E4M3.F32.PACK_AB_MERGE_C R61, R24, R25, RZ ;  /* 0x00000019183d723e */ /* 0x000fca00048070ff */
[----:B------:R-:W-:Y:S01]  /*3a810*/  STL [R1+0x15c0], R61 ;  /* 0x0015c03d01007387 */ /* 0x000fe20000100800 */
[----:B------:R-:W-:-:S03]  /*3a820*/  F2FP.SATFINITE.E4M3.F32.PACK_AB_MERGE_C R22, R22, R23, RZ ;  /* 0x000000171616723e */ /* 0x000fc600048070ff */
[----:B------:R1:W-:Y:S04]  /*3a830*/  STL [R1], R0 ;  /* 0x0000000001007387 */ /* 0x0003e80000100800 */
[----:B------:R3:W-:Y:S01]  /*3a840*/  STL [R1+0x8], R22 ;  /* 0x0000081601007387 */ /* 0x0007e20000100800 */
[----:B-1----:R-:W-:Y:S02]  /*3a850*/  F2FP.SATFINITE.E4M3.F32.PACK_AB_MERGE_C R0, R20, R21, RZ ;  /* 0x000000151400723e */ /* 0x002fe400048070ff */
[----:B------:R-:W-:-:S05]  /*3a860*/  F2FP.SATFINITE.E4M3.F32.PACK_AB_MERGE_C R60, R18, R19, RZ ;  /* 0x00000013123c723e */ /* 0x000fca00048070ff */
[----:B------:R-:W-:Y:S01]  /*3a870*/  STL [R1+0x15c4], R60 ;  /* 0x0015c43c01007387 */ /* 0x000fe20000100800 */
[----:B------:R-:W-:-:S03]  /*3a880*/  F2FP.SATFINITE.E4M3.F32.PACK_AB_MERGE_C R58, R16, R17, RZ ;  /* 0x00000011103a723e */ /* 0x000fc600048070ff */
[----:B------:R1:W-:Y:S01]  /*3a890*/  STL [R1+0x4], R0 ;  /* 0x0000040001007387 */ /* 0x0003e20000100800 */
[----:B------:R-:W-:-:S03]  /*3a8a0*/  F2FP.SATFINITE.E4M3.F32.PACK_AB_MERGE_C R23, R14, R15, RZ ;  /* 0x0000000f0e17723e */ /* 0x000fc600048070ff */
[----:B------:R-:W-:Y:S01]  /*3a8b0*/  STL [R1+0x15c8], R58 ;  /* 0x0015c83a01007387 */ /* 0x000fe20000100800 */
[----:B------:R-:W-:-:S03]  /*3a8c0*/  F2FP.SATFINITE.E4M3.F32.PACK_AB_MERGE_C R21, R12, R13, RZ ;  /* 0x0000000d0c15723e */ /* 0x000fc600048070ff */
[----:B------:R-:W-:Y:S01]  /*3a8d0*/  STL [R1+0x15cc], R23 ;  /* 0x0015cc1701007387 */ /* 0x000fe20000100800 */
[----:B---3--:R-:W-:-:S03]  /*3a8e0*/  F2FP.SATFINITE.E4M3.F32.PACK_AB_MERGE_C R22, R10, R11, RZ ;  /* 0x0000000b0a16723e */ /* 0x008fc600048070ff */
[----:B------:R-:W-:Y:S01]  /*3a8f0*/  STL [R1+0x15d0], R21 ;  /* 0x0015d01501007387 */ /* 0x000fe20000100800 */
[----:B------:R-:W-:-:S03]  /*3a900*/  F2FP.SATFINITE.E4M3.F32.PACK_AB_MERGE_C R20, R8, R9, RZ ;  /* 0x000000090814723e */ /* 0x000fc600048070ff */
[----:B------:R-:W-:Y:S01]  /*3a910*/  STL [R1+0x15d4], R22 ;  /* 0x0015d41601007387 */ /* 0x000fe20000100800 */
[----:B--2---:R-:W-:-:S03]  /*3a920*/  F2FP.SATFINITE.E4M3.F32.PACK_AB_MERGE_C R53, R6, R7, RZ ;  /* 0x000000070635723e */ /* 0x004fc600048070ff */
[----:B------:R-:W-:Y:S01]  /*3a930*/  STL [R1+0x15d8], R20 ;  /* 0x0015d81401007387 */ /* 0x000fe20000100800 */
[----:B------:R-:W-:-:S03]  /*3a940*/  F2FP.SATFINITE.E4M3.F32.PACK_AB_MERGE_C R48, R4, R5, RZ ;  /* 0x000000050430723e */ /* 0x000fc600048070ff */
[----:B------:R-:W-:Y:S04]  /*3a950*/  STL [R1+0x15dc], R53 ;  /* 0x0015dc3501007387 */ /* 0x000fe80000100800 */
[----:B------:R-:W-:Y:S04]  /*3a960*/  STL [R1+0x15e0], R48 ;  /* 0x0015e03001007387 */ /* 0x000fe80000100800 */
[----:B------:R-:W2:Y:S04]  /*3a970*/  LDL.LU R47, [R1+0x210] ;  /* 0x00021000012f7983 */ /* 0x000ea80000300800 */
[----:B------:R-:W2:Y:S04]  /*3a980*/  LDL.LU R46, [R1+0x214] ;  /* 0x00021400012e7983 */ /* 0x000ea80000300800 */
[----:B------:R-:W3:Y:S04]  /*3a990*/  LDL.LU R45, [R1+0x218] ;  /* 0x00021800012d7983 */ /* 0x000ee80000300800 */
        /* <DEDUP_REMOVED lines=21> */
[----:B------:R-:W1:Y:S04]  /*3aaf0*/  LDL.LU R17, [R1+0x3a0] ;  /* 0x0003a00001117983 */ /* 0x000e680000300800 */
[----:B------:R-:W1:Y:S04]  /*3ab00*/  LDL.LU R16, [R1+0x3a4] ;  /* 0x0003a40001107983 */ /* 0x000e680000300800 */
[----:B------:R-:W4:Y:S04]  /*3ab10*/  LDL.LU R15, [R1+0x3a8] ;  /* 0x0003a800010f7983 */ /* 0x000f280000300800 */
[----:B------:R-:W4:Y:S04]  /*3ab20*/  LDL.LU R14, [R1+0x3ac] ;  /* 0x0003ac00010e7983 */ /* 0x000f280000300800 */
[----:B------:R-:W4:Y:S04]  /*3ab30*/  LDL.LU R13, [R1+0x1c0] ;  /* 0x0001c000010d7983 */ /* 0x000f280000300800 */
[----:B------:R-:W4:Y:S04]  /*3ab40*/  LDL.LU R12, [R1+0x1c4] ;  /* 0x0001c400010c7983 */ /* 0x000f280000300800 */
[----:B------:R-:W4:Y:S04]  /*3ab50*/  LDL.LU R11, [R1+0x1c8] ;  /* 0x0001c800010b7983 */ /* 0x000f280000300800 */
[----:B------:R-:W4:Y:S04]  /*3ab60*/  LDL.LU R10, [R1+0x1cc] ;  /* 0x0001cc00010a7983 */ /* 0x000f280000300800 */
[----:B------:R-:W4:Y:S01]  /*3ab70*/  LDL.LU R9, [R1+0x190] ;  /* 0x0001900001097983 */ /* 0x000f220000300800 */
[----:B------:R-:W-:-:S03]  /*3ab80*/  F2FP.SATFINITE.E4M3.F32.PACK_AB_MERGE_C R52, R2, R3, RZ ;  /* 0x000000030234723e */ /* 0x000fc600048070ff */
        /* <DEDUP_REMOVED lines=8> */
[----:B--2---:R-:W-:-:S02]  /*3ac10*/  F2FP.SATFINITE.E4M3.F32.PACK_AB_MERGE_C R47, R46, R47, RZ ;  /* 0x0000002f2e2f723e */ /* 0x004fc400048070ff */
[----:B---3--:R-:W-:-:S03]  /*3ac20*/  F2FP.SATFINITE.E4M3.F32.PACK_AB_MERGE_C R51, R44, R45, RZ ;  /* 0x0000002d2c33723e */ /* 0x008fc600048070ff */
[----:B------:R-:W-:Y:S01]  /*3ac30*/  STL [R1+0x15e8], R47 ;  /* 0x0015e82f01007387 */ /* 0x000fe20000100800 */
[----:B----4-:R-:W-:-:S03]  /*3ac40*/  F2FP.SATFINITE.E4M3.F32.PACK_AB_MERGE_C R46, R42, R43, RZ ;  /* 0x0000002b2a2e723e */ /* 0x010fc600048070ff */
[----:B------:R-:W-:Y:S01]  /*3ac50*/  STL [R1+0x15ec], R51 ;  /* 0x0015ec3301007387 */ /* 0x000fe20000100800 */
[----:B------:R-:W-:-:S03]  /*3ac60*/  F2FP.SATFINITE.E4M3.F32.PACK_AB_MERGE_C R50, R40, R41, RZ ;  /* 0x000000292832723e */ /* 0x000fc600048070ff */
        /* <DEDUP_REMOVED lines=12> */
[----:B------:R-:W-:Y:S04]  /*3ad30*/  STL [R1+0x1608], R42 ;  /* 0x0016082a01007387 */ /* 0x000fe80000100800 */
[----:B------:R-:W-:Y:S01]  /*3ad40*/  STL [R1+0x160c], R36 ;  /* 0x00160c2401007387 */ /* 0x000fe20000100800 */
[----:B------:R-:W-:Y:S02]  /*3ad50*/  F2FP.SATFINITE.E4M3.F32.PACK_AB_MERGE_C R18, R18, R19, RZ ;  /* 0x000000131212723e */ /* 0x000fe400048070ff */
[----:B-1----:R-:W-:-:S03]  /*3ad60*/  F2FP.SATFINITE.E4M3.F32.PACK_AB_MERGE_C R0, R16, R17, RZ ;  /* 0x000000111000723e */ /* 0x002fc600048070ff */
[----:B------:R-:W-:Y:S04]  /*3ad70*/  STL [R1+0xf4], R18 ;  /* 0x0000f41201007387 */ /* 0x000fe80000100800 */
[----:B------:R1:W-:Y:S01]  /*3ad80*/  STL [R1+0xf0], R0 ;  /* 0x0000f00001007387 */ /* 0x0003e20000100800 */
[----:B------:R-:W-:Y:S02]  /*3ad90*/  F2FP.SATFINITE.E4M3.F32.PACK_AB_MERGE_C R14, R14, R15, RZ ;  /* 0x0000000f0e0e723e */ /* 0x000fe400048070ff */
[----:B------:R-:W-:-:S03]  /*3ada0*/  F2FP.SATFINITE.E4M3.F32.PACK_AB_MERGE_C R12, R12, R13, RZ ;  /* 0x0000000d0c0c723e */ /* 0x000fc600048070ff */
[----:B------:R-:W-:Y:S01]  /*3adb0*/  STL [R1+0x114], R14 ;  /* 0x0001140e01007387 */ /* 0x000fe20000100800 */
[----:B-1----:R-:W-:-:S03]  /*3adc0*/  F2FP.SATFINITE.E4M3.F32.PACK_AB_MERGE_C R0, R10, R11, RZ ;  /* 0x0000000b0a00723e */ /* 0x002fc600048070ff */
[----:B------:R-:W-:Y:S04]  /*3add0*/  STL [R1+0x110], R12 ;  /* 0x0001100c01007387 */ /* 0x000fe80000100800 */
[----:B------:R1:W-:Y:S04]  /*3ade0*/  STL [R1+0x144], R0 ;  /* 0x0001440001007387 */ /* 0x0003e80000100800 */
[----:B------:R-:W2:Y:S01]  /*3adf0*/  LDL.LU R36, [R1+0x150] ;  /* 0x0001500001247983 */ /* 0x000ea20000300800 */
[----:B------:R-:W-:Y:S02]  /*3ae00*/  F2FP.SATFINITE.E4M3.F32.PACK_AB_MERGE_C R6, R6, R9, RZ ;  /* 0x000000090606723e */ /* 0x000fe400048070ff */
[----:B------:R-:W-:-:S02]  /*3ae10*/  F2FP.SATFINITE.E4M3.F32.PACK_AB_MERGE_C R4, R4, R8, RZ ;  /* 0x000000080404723e */ /* 0x000fc400048070ff */
[----:B------:R-:W-:Y:S02]  /*3ae20*/  F2FP.SATFINITE.E4M3.F32.PACK_AB_MERGE_C R2, R2, R7, RZ ;  /* 0x000000070202723e */ /* 0x000fe400048070ff */
[----:B-1----:R-:W-:Y:S02]  /*3ae30*/  F2FP.SATFINITE.E4M3.F32.PACK_AB_MERGE_C R0, R3, R5, RZ ;  /* 0x000000050300723e */ /* 0x002fe400048070ff */
        /* <DEDUP_REMOVED lines=56> */
[----:B--2---:R-:W-:-:S03]  /*3b1c0*/  F2FP.SATFINITE.E4M3.F32.PACK_AB_MERGE_C R3, R3, R36, RZ ;  /* 0x000000240303723e */ /* 0x004fc600048070ff */
[----:B------:R-:W2:Y:S01]  /*3b1d0*/  LDL.LU R36, [R1+0x160c] ;  /* 0x00160c0001247983 */ /* 0x000ea20000300800 */
[----:B---3--:R-:W-:-:S03]  /*3b1e0*/  F2FP.SATFINITE.E4M3.F32.PACK_AB_MERGE_C R5, R5, R42, RZ ;  /* 0x0000002a0505723e */ /* 0x008fc600048070ff */
[----:B------:R-:W3:Y:S01]  /*3b1f0*/  LDL.LU R42, [R1+0x1608] ;  /* 0x00160800012a7983 */ /* 0x000ee20000300800 */
[----:B----4-:R-:W-:-:S03]  /*3b200*/  F2FP.SATFINITE.E4M3.F32.PACK_AB_MERGE_C R7, R7, R43, RZ ;  /* 0x0000002b0707723e */ /* 0x010fc600048070ff */
[----:B------:R-:W4:Y:S01]  /*3b210*/  LDL.LU R43, [R1+0x1604] ;  /* 0x00160400012b7983 */ /* 0x000f220000300800 */
[----:B------:R-:W-:-:S03]  /*3b220*/  F2FP.SATFINITE.E4M3.F32.PACK_AB_MERGE_C R8, R8, R44, RZ ;  /* 0x0000002c0808723e */ /* 0x000fc600048070ff */
[----:B------:R-:W2:Y:S01]  /*3b230*/  LDL.LU R44, [R1+0x1600] ;  /* 0x00160000012c7983 */ /* 0x000ea20000300800 */
[----:B------:R-:W-:-:S03]  /*3b240*/  F2FP.SATFINITE.E4M3.F32.PACK_AB_MERGE_C R9, R9, R49, RZ ;  /* 0x000000310909723e */ /* 0x000fc600048070ff */
[----:B------:R-:W3:Y:S01]  /*3b250*/  LDL.LU R49, [R1+0x15fc] ;  /* 0x0015fc0001317983 */ /* 0x000ee20000300800 */
[----:B------:R-:W-:-:S03]  /*3b260*/  F2FP.SATFINITE.E4M3.F32.PACK_AB_MERGE_C R10, R10, R45, RZ ;  /* 0x0000002d0a0a723e */ /* 0x000fc600048070ff */
        /* <DEDUP_REMOVED lines=8> */
[----:B------:R-:W2:Y:S01]  /*3b2f0*/  LDL R54, [R1+0x748] ;  /* 0x0007480001367983 */ /* 0x000ea20000100800 */
[----:B------:R-:W-:-:S03]  /*3b300*/  F2FP.SATFINITE.E4M3.F32.PACK_AB_MERGE_C R15, R15, R47, RZ ;  /* 0x0000002f0f0f723e */ /* 0x000fc600048070ff */
[----:B------:R-:W3:Y:S01]  /*3b310*/  LDL.LU R47, [R1+0x15e8] ;  /* 0x0015e800012f7983 */ /* 0x000ee20000300800 */
[----:B------:R-:W-:-:S03]  /*3b320*/  F2FP.SATFINITE.E4M3.F32.PACK_AB_MERGE_C R16, R16, R52, RZ ;  /* 0x000000341010723e */ /* 0x000fc600048070ff */
[----:B------:R-:W4:Y:S01]  /*3b330*/  LDL.LU R52, [R1+0x15e4] ;  /* 0x0015e40001347983 */ /* 0x000f220000300800 */
        /* <DEDUP_REMOVED lines=26> */
[----:B------:R-:W-:Y:S02]  /*3b4e0*/  F2FP.SATFINITE.E4M3.F32.PACK_AB_MERGE_C R41, R27, R41, RZ ;  /* 0x000000291b29723e */ /* 0x000fe400048070ff */
[----:B------:R-:W-:Y:S02]  /*3b4f0*/  F2FP.SATFINITE.E4M3.F32.PACK_AB_MERGE_C R39, R39, R56, RZ ;  /* 0x000000382727723e */ /* 0x000fe400048070ff */
[----:B------:R-:W-:Y:S01]  /*3b500*/  F2FP.SATFINITE.E4M3.F32.PACK_AB_MERGE_C R40, R40, R55, RZ ;  /* 0x000000372828723e */ /* 0x000fe200048070ff */
[----:B--2---:R-:W-:-:S05]  /*3b510*/  VIADD R27, R54, 0x7f ;  /* 0x0000007f361b7836 */ /* 0x004fca0000000000 */
[----:B------:R-:W-:Y:S02]  /*3b520*/  ISETP.GE.AND P0, PT, R27, UR25, PT ;  /* 0x000000191b007c0c */ /* 0x000fe4000bf06270 */
[----:B---3--:R-:W-:Y:S02]  /*3b530*/  LOP3.LUT R27, R28, 0xffff, RZ, 0xc0, !PT ;  /* 0x0000ffff1c1b7812 */ /* 0x008fe400078ec0ff */
[----:B----4-:R-:W-:Y:S01]  /*3b540*/  LOP3.LUT R28, R26, 0xffff, RZ, 0xc0, !PT ;  /* 0x0000ffff1a1c7812 */ /* 0x010fe200078ec0ff */
[C---:B------:R-:W-:Y:S02]  /*3b550*/  VIADD R26, R54.reuse, 0x1 ;  /* 0x00000001361a7836 */ /* 0x040fe40000000000 */
[----:B------:R-:W-:Y:S01]  /*3b560*/  VIADD R54, R54, 0x2 ;  /* 0x0000000236367836 */ /* 0x000fe20000000000 */
[----:B------:R-:W-:Y:S02]  /*3b570*/  SHF.R.U32.HI R55, RZ, 0x8, R28 ;  /* 0x00000008ff377819 */ /* 0x000fe4000001161c */
[----:B------:R-:W-:-:S02]  /*3b580*/  ISETP.GE.AND P2, PT, R26, UR9, PT ;  /* 0x000000091a007c0c */ /* 0x000fc4000bf46270 */
[----:B------:R-:W2:Y:S01]  /*3b590*/  LDL.LU R26, [R1+0xc] ;  /* 0x00000c00011a7983 */ /* 0x000ea20000300800 */
[----:B------:R-:W-:Y:S02]  /*3b5a0*/  ISETP.GE.AND P3, PT, R54, UR11, PT ;  /* 0x0000000b36007c0c */ /* 0x000fe4000bf66270 */
[----:B------:R-:W-:Y:S01]  /*3b5b0*/  SHF.R.U32.HI R56, RZ, 0x8, R27 ;  /* 0x00000008ff387819 */ /* 0x000fe2000001161b */
[----:B------:R-:W3:Y:S01]  /*3b5c0*/  LDL.LU R54, [R1+0x10] ;  /* 0x0000100001367983 */ /* 0x000ee20000300800 */
[----:B------:R-:W-:-:S03]  /*3b5d0*/  PRMT R28, R27, 0x3340, R28 ;  /* 0x000033401b1c7816 */ /* 0x000fc6000000001c */
[----:B------:R-:W4:Y:S04]  /*3b5e0*/  LDL.LU R27, [R1+0x48] ;  /* 0x00004800011b7983 */ /* 0x000f280000300800 */
[----:B------:R1:W-:Y:S04]  /*3b5f0*/  STL [R1+0x1d8], R28 ;  /* 0x0001d81c01007387 */ /* 0x0003e80000100800 */
[----:B-1----:R-:W3:Y:S01]  /*3b600*/  LDL.LU R28, [R1+0x44] ;  /* 0x00004400011c7983 */ /* 0x002ee20000300800 */
[----:B------:R-:W-:Y:S02]  /*3b610*/  LOP3.LUT R56, R56, 0xffff, RZ, 0xc0, !PT ;  /* 0x0000ffff38387812 */ /* 0x000fe400078ec0ff */
[----:B------:R-:W-:-:S04]  /*3b620*/  LOP3.LUT R55, R55, 0xffff, RZ, 0xc0, !PT ;  /* 0x0000ffff37377812 */ /* 0x000fc800078ec0ff */
[----:B------:R-:W-:-:S05]  /*3b630*/  PRMT R55, R56, 0x3340, R55 ;  /* 0x0000334038377816 */ /* 0x000fca0000000037 */
[----:B------:R1:W-:Y:S01]  /*3b640*/  STL [R1+0x178], R55 ;  /* 0x0001783701007387 */ /* 0x0003e20000100800 */
[----:B------:R-:W-:Y:S02]  /*3b650*/  LOP3.LUT R6, R6, 0xffff, RZ, 0xc0, !PT ;  /* 0x0000ffff06067812 */ /* 0x000fe400078ec0ff */
[----:B-1----:R-:W-:Y:S02]  /*3b660*/  LOP3.LUT R55, R59, 0xffff, RZ, 0xc0, !PT ;  /* 0x0000ffff3b377812 */ /* 0x002fe400078ec0ff */
[----:B------:R-:W3:Y:S01]  /*3b670*/  LDL.LU R59, [R1] ;  /* 0x00000000013b7983 */ /* 0x000ee20000300800 */
[----:B------:R-:W-:Y:S02]  /*3b680*/  LOP3.LUT R4, R4, 0xffff, RZ, 0xc0, !PT ;  /* 0x0000ffff04047812 */ /* 0x000fe400078ec0ff */
[----:B----4-:R-:W-:Y:S02]  /*3b690*/  LOP3.LUT R56, R27, 0xffff, RZ, 0xc0, !PT ;  /* 0x0000ffff1b387812 */ /* 0x010fe400078ec0ff */
[----:B--2---:R-:W-:-:S02]  /*3b6a0*/  LOP3.LUT R27, R26, 0xffff, RZ, 0xc0, !PT ;  /* 0x0000ffff1a1b7812 */ /* 0x004fc400078ec0ff */
[----:B------:R-:W-:Y:S02]  /*3b6b0*/  LOP3.LUT R26, R57, 0xffff, RZ, 0xc0, !PT ;  /* 0x0000ffff391a7812 */ /* 0x000fe400078ec0ff */
[----:B------:R-:W-:Y:S02]  /*3b6c0*/  SHF.R.U32.HI R57, RZ, 0x8, R56 ;  /* 0x00000008ff397819 */ /* 0x000fe40000011638 */
[----:B------:R-:W-:Y:S02]  /*3b6d0*/  PRMT R56, R56, 0x3340, R55 ;  /* 0x0000334038387816 */ /* 0x000fe40000000037 */
[----:B---3--:R-:W-:-:S03]  /*3b6e0*/  LOP3.LUT R54, R54, 0xffff, RZ, 0xc0, !PT ;  /* 0x0000ffff36367812 */ /* 0x008fc600078ec0ff */
[----:B------:R1:W-:Y:S02]  /*3b6f0*/  STL [R1+0x1d4], R56 ;  /* 0x0001d43801007387 */ /* 0x0003e40000100800 */
[----:B-1----:R-:W-:Y:S02]  /*3b700*/  SHF.R.U32.HI R56, RZ, 0x8, R55 ;  /* 0x00000008ff387819 */ /* 0x002fe40000011637 */
[----:B------:R-:W-:Y:S02]  /*3b710*/  SHF.R.U32.HI R55, RZ, 0x8, R54 ;  /* 0x00000008ff377819 */ /* 0x000fe40000011636 */
[----:B------:R-:W-:-:S05]  /*3b720*/  PRMT R54, R54, 0x3340, R6 ;  /* 0x0000334036367816 */ /* 0x000fca0000000006 */
[----:B------:R1:W-:Y:S01]  /*3b730*/  STL [R1+0x1d0], R54 ;  /* 0x0001d03601007387 */ /* 0x0003e20000100800 */
[----:B------:R-:W-:Y:S02]  /*3b740*/  LOP3.LUT R28, R28, 0xffff, RZ, 0xc0, !PT ;  /* 0x0000ffff1c1c7812 */ /* 0x000fe400078ec0ff */
[----:B-1----:R-:W-:Y:S02]  /*3b750*/  SHF.R.U32.HI R54, RZ, 0x8, R6 ;  /* 0x00000008ff367819 */ /* 0x002fe40000011606 */
[----:B------:R-:W-:Y:S02]  /*3b760*/  SHF.R.U32.HI R6, RZ, 0x8, R27 ;  /* 0x00000008ff067819 */ /* 0x000fe4000001161b */
[----:B------:R-:W-:Y:S02]  /*3b770*/  PRMT R27, R27, 0x3340, R4 ;  /* 0x000033401b1b7816 */ /* 0x000fe40000000004 */
[----:B------:R-:W-:Y:S02]  /*3b780*/  LOP3.LUT R57, R57, 0xffff, RZ, 0xc0, !PT ;  /* 0x0000ffff39397812 */ /* 0x000fe400078ec0ff */
[----:B------:R-:W-:Y:S01]  /*3b790*/  LOP3.LUT R56, R56, 0xffff, RZ, 0xc0, !PT ;  /* 0x0000ffff38387812 */ /* 0x000fe200078ec0ff */
[----:B------:R1:W-:Y:S01]  /*3b7a0*/  STL [R1+0x1cc], R27 ;  /* 0x0001cc1b01007387 */ /* 0x0003e20000100800 */
[----:B------:R-:W-:-:S02]  /*3b7b0*/  LOP3.LUT R54, R54, 0xffff, RZ, 0xc0, !PT ;  /* 0x0000ffff36367812 */ /* 0x000fc400078ec0ff */
[----:B------:R-:W-:Y:S02]  /*3b7c0*/  PRMT R56, R57, 0x3340, R56 ;  /* 0x0000334039387816 */ /* 0x000fe40000000038 */
[----:B-1----:R-:W-:Y:S02]  /*3b7d0*/  SHF.R.U32.HI R27, RZ, 0x8, R28 ;  /* 0x00000008ff1b7819 */ /* 0x002fe4000001161c */
[----:B------:R-:W-:Y:S02]  /*3b7e0*/  PRMT R28, R28, 0x3340, R26 ;  /* 0x000033401c1c7816 */ /* 0x000fe4000000001a */
[----:B------:R-:W-:-:S03]  /*3b7f0*/  LOP3.LUT R55, R55, 0xffff, RZ, 0xc0, !PT ;  /* 0x0000ffff37377812 */ /* 0x000fc600078ec0ff */
[----:B------:R1:W-:Y:S01]  /*3b800*/  STL [R1+0x1dc], R28 ;  /* 0x0001dc1c01007387 */ /* 0x0003e20000100800 */
[----:B------:R-:W-:-:S03]  /*3b810*/  PRMT R55, R55, 0x3340, R54 ;  /* 0x0000334037377816 */ /* 0x000fc60000000036 */
[----:B-1----:R-:W2:Y:S04]  /*3b820*/  LDL.LU R28, [R1+0x14] ;  /* 0x00001400011c7983 */ /* 0x002ea80000300800 */
[----:B------:R-:W3:Y:S04]  /*3b830*/  LDL.LU R57, [R1+0x5c] ;  /* 0x00005c0001397983 */ /* 0x000ee80000300800 */
[----:B------:R1:W-:Y:S04]  /*3b840*/  STL [R1+0x150], R56 ;  /* 0x0001503801007387 */ /* 0x0003e80000100800 */
[----:B-1----:R-:W4:Y:S04]  /*3b850*/  LDL.LU R56, [R1+0x18] ;  /* 0x0000180001387983 */ /* 0x002f280000300800 */
[----:B------:R-:W4:Y:S01]  /*3b860*/  LDL.LU R54, [R1+0x60] ;  /* 0x0000600001367983 */ /* 0x000f220000300800 */
[----:B------:R-:W-:-:S02]  /*3b870*/  SHF.R.U32.HI R4, RZ, 0x8, R4 ;  /* 0x00000008ff047819 */ /* 0x000fc40000011604 */
[----:B------:R-:W-:Y:S02]  /*3b880*/  SHF.R.U32.HI R26, RZ, 0x8, R26 ;  /* 0x00000008ff1a7819 */ /* 0x000fe4000001161a */
[----:B------:R-:W-:Y:S02]  /*3b890*/  LOP3.LUT R6, R6, 0xffff, RZ, 0xc0, !PT ;  /* 0x0000ffff06067812 */ /* 0x000fe400078ec0ff */
[----:B------:R-:W-:Y:S02]  /*3b8a0*/  LOP3.LUT R4, R4, 0xffff, RZ, 0xc0, !PT ;  /* 0x0000ffff04047812 */ /* 0x000fe400078ec0ff */
[----:B------:R-:W-:Y:S02]  /*3b8b0*/  LOP3.LUT R27, R27, 0xffff, RZ, 0xc0, !PT ;  /* 0x0000ffff1b1b7812 */ /* 0x000fe400078ec0ff */
[----:B------:R-:W-:Y:S02]  /*3b8c0*/  LOP3.LUT R26, R26, 0xffff, RZ, 0xc0, !PT ;  /* 0x0000ffff1a1a7812 */ /* 0x000fe400078ec0ff */
[----:B------:R-:W-:-:S02]  /*3b8d0*/  PRMT R6, R6, 0x3340, R4 ;  /* 0x0000334006067816 */ /* 0x000fc40000000004 */
[----:B------:R-:W-:Y:S01]  /*3b8e0*/  PRMT R4, R27, 0x3340, R26 ;  /* 0x000033401b047816 */ /* 0x000fe2000000001a */
[----:B------:R1:W-:Y:S04]  /*3b8f0*/  STL [R1+0x13c], R55 ;  /* 0x00013c3701007387 */ /* 0x0003e80000100800 */
[----:B------:R-:W-:Y:S04]  /*3b900*/  STL [R1+0x80], R6 ;  /* 0x0000800601007387 */ /* 0x000fe80000100800 */
[----:B------:R2:W-:Y:S01]  /*3b910*/  STL [R1+0x174], R4 ;  /* 0x0001740401007387 */ /* 0x0005e20000100800 */
[----:B------:R-:W-:-:S03]  /*3b920*/  LOP3.LUT R2, R2, 0xffff, RZ, 0xc0, !PT ;  /* 0x0000ffff02027812 */ /* 0x000fc600078ec0ff */
[----:B-1----:R-:W4:Y:S01]  /*3b930*/  LDL.LU R55, [R1+0x64] ;  /* 0x0000640001377983 */ /* 0x002f220000300800 */
[----:B------:R-:W-:Y:S02]  /*3b940*/  LOP3.LUT R0, R0, 0xffff, RZ, 0xc0, !PT ;  /* 0x0000ffff00007812 */ /* 0x000fe400078ec0ff */
[----:B------:R-:W-:Y:S02]  /*3b950*/  LOP3.LUT R61, R61, 0xffff, RZ, 0xc0, !PT ;  /* 0x0000ffff3d3d7812 */ /* 0x000fe400078ec0ff */
[----:B--2---:R-:W-:Y:S02]  /*3b960*/  LOP3.LUT R4, R28, 0xffff, RZ, 0xc0, !PT ;  /* 0x0000ffff1c047812 */ /* 0x004fe400078ec0ff */
[----:B------:R-:W-:Y:S02]  /*3b970*/  LOP3.LUT R28, R59, 0xffff, RZ, 0xc0, !PT ;  /* 0x0000ffff3b1c7812 */ /* 0x000fe400078ec0ff */
[----:B---3--:R-:W-:Y:S02]  /*3b980*/  LOP3.LUT R26, R57, 0xffff, RZ, 0xc0, !PT ;  /* 0x0000ffff391a7812 */ /* 0x008fe400078ec0ff */
[----:B------:R-:W2:Y:S01]  /*3b990*/  LDL.LU R57, [R1+0x28] ;  /* 0x0000280001397983 */ /* 0x000ea20000300800 */
[----:B----4-:R-:W-:-:S04]  /*3b9a0*/  LOP3.LUT R27, R54, 0xffff, RZ, 0xc0, !PT ;  /* 0x0000ffff361b7812 */ /* 0x010fc800078ec0ff */
[----:B------:R-:W-:Y:S02]  /*3b9b0*/  SHF.R.U32.HI R54, RZ, 0x8, R27 ;  /* 0x00000008ff367819 */ /* 0x000fe4000001161b */
[----:B------:R-:W-:Y:S02]  /*3b9c0*/  PRMT R27, R27, 0x3340, R28 ;  /* 0x000033401b1b7816 */ /* 0x000fe4000000001c */
[----:B------:R-:W-:Y:S02]  /*3b9d0*/  LOP3.LUT R6, R56, 0xffff, RZ, 0xc0, !PT ;  /* 0x0000ffff38067812 */ /* 0x000fe400078ec0ff */
[----:B------:R-:W3:Y:S04]  /*3b9e0*/  LDL.LU R56, [R1+0x24] ;  /* 0x0000240001387983 */ /* 0x000ee80000300800 */
[----:B------:R-:W4:Y:S04]  /*3b9f0*/  LDL.LU R59, [R1+0x8] ;  /* 0x00000800013b7983 */ /* 0x000f280000300800 */
[----:B------:R1:W-:Y:S02]  /*3ba00*/  STL [R1+0x1c4], R27 ;  /* 0x0001c41b01007387 */ /* 0x0003e40000100800 */
[----:B-1----:R-:W-:-:S02]  /*3ba10*/  SHF.R.U32.HI R27, RZ, 0x8, R6 ;  /* 0x00000008ff1b7819 */ /* 0x002fc40000011606 */
[----:B------:R-:W-:-:S05]  /*3ba20*/  PRMT R6, R6, 0x3340, R2 ;  /* 0x0000334006067816 */ /* 0x000fca0000000002 */
[----:B------:R1:W-:Y:S02]  /*3ba30*/  STL [R1+0x1c0], R6 ;  /* 0x0001c00601007387 */ /* 0x0003e40000100800 */
[----:B-1----:R-:W-:Y:S02]  /*3ba40*/  SHF.R.U32.HI R6, RZ, 0x8, R2 ;  /* 0x00000008ff067819 */ /* 0x002fe40000011602 */
[----:B------:R-:W-:Y:S02]  /*3ba50*/  SHF.R.U32.HI R2, RZ, 0x8, R4 ;  /* 0x00000008ff027819 */ /* 0x000fe40000011604 */
[----:B------:R-:W-:-:S05]  /*3ba60*/  PRMT R4, R4, 0x3340, R0 ;  /* 0x0000334004047816 */ /* 0x000fca0000000000 */
[----:B------:R1:W-:Y:S02]  /*3ba70*/  STL [R1+0x1bc], R4 ;  /* 0x0001bc0401007387 */ /* 0x0003e40000100800 */
[----:B-1----:R-:W-:Y:S02]  /*3ba80*/  SHF.R.U32.HI R4, RZ, 0x8, R26 ;  /* 0x00000008ff047819 */ /* 0x002fe4000001161a */
[----:B------:R-:W-:-:S05]  /*3ba90*/  PRMT R26, R26, 0x3340, R61 ;  /* 0x000033401a1a7816 */ /* 0x000fca000000003d */
[----:B------:R1:W-:Y:S04]  /*3baa0*/  STL [R1+0x1c8], R26 ;  /* 0x0001c81a01007387 */ /* 0x0003e80000100800 */
[----:B-1----:R-:W4:Y:S01]  /*3bab0*/  LDL.LU R26, [R1+0x68] ;  /* 0x00006800011a7983 */ /* 0x002f220000300800 */
[----:B------:R-:W-:Y:S02]  /*3bac0*/  SHF.R.U32.HI R28, RZ, 0x8, R28 ;  /* 0x00000008ff1c7819 */ /* 0x000fe4000001161c */
[----:B------:R-:W-:Y:S02]  /*3bad0*/  LOP3.LUT R54, R54, 0xffff, RZ, 0xc0, !PT ;  /* 0x0000ffff36367812 */ /* 0x000fe400078ec0ff */
[----:B------:R-:W-:-:S04]  /*3bae0*/  LOP3.LUT R28, R28, 0xffff, RZ, 0xc0, !PT ;  /* 0x0000ffff1c1c7812 */ /* 0x000fc800078ec0ff */
[----:B------:R-:W-:Y:S02]  /*3baf0*/  PRMT R54, R54, 0x3340, R28 ;  /* 0x0000334036367816 */ /* 0x000fe4000000001c */
[----:B------:R-:W4:Y:S01]  /*3bb00*/  LDL.LU R28, [R1+0x4] ;  /* 0x00000400011c7983 */ /* 0x000f220000300800 */
[----:B------:R-:W-:Y:S02]  /*3bb10*/  SHF.R.U32.HI R0, RZ, 0x8, R0 ;  /* 0x00000008ff007819 */ /* 0x000fe40000011600 */
[----:B------:R-:W-:Y:S02]  /*3bb20*/  SHF.R.U32.HI R61, RZ, 0x8, R61 ;  /* 0x00000008ff3d7819 */ /* 0x000fe4000001163d */
[----:B------:R-:W-:Y:S02]  /*3bb30*/  LOP3.LUT R27, R27, 0xffff, RZ, 0xc0, !PT ;  /* 0x0000ffff1b1b7812 */ /* 0x000fe400078ec0ff */
[----:B------:R-:W-:Y:S02]  /*3bb40*/  LOP3.LUT R6, R6, 0xffff, RZ, 0xc0, !PT ;  /* 0x0000ffff06067812 */ /* 0x000fe400078ec0ff */
[----:B------:R-:W-:-:S02]  /*3bb50*/  LOP3.LUT R2, R2, 0xffff, RZ, 0xc0, !PT ;  /* 0x0000ffff02027812 */ /* 0x000fc400078ec0ff */
[----:B------:R-:W-:Y:S02]  /*3bb60*/  LOP3.LUT R0, R0, 0xffff, RZ, 0xc0, !PT ;  /* 0x0000ffff00007812 */ /* 0x000fe400078ec0ff */
[----:B------:R-:W-:Y:S02]  /*3bb70*/  LOP3.LUT R4, R4, 0xffff, RZ, 0xc0, !PT ;  /* 0x0000ffff04047812 */ /* 0x000fe400078ec0ff */
[----:B------:R-:W-:Y:S02]  /*3bb80*/  LOP3.LUT R61, R61, 0xffff, RZ, 0xc0, !PT ;  /* 0x0000ffff3d3d7812 */ /* 0x000fe400078ec0ff */
[----:B------:R-:W-:Y:S02]  /*3bb90*/  PRMT R6, R27, 0x3340, R6 ;  /* 0x000033401b067816 */ /* 0x000fe40000000006 */
[----:B------:R-:W-:Y:S02]  /*3bba0*/  PRMT R0, R2, 0x3340, R0 ;  /* 0x0000334002007816 */ /* 0x000fe40000000000 */
[----:B------:R-:W-:Y:S01]  /*3bbb0*/  PRMT R4, R4, 0x3340, R61 ;  /* 0x0000334004047816 */ /* 0x000fe2000000003d */
[----:B------:R-:W-:Y:S04]  /*3bbc0*/  STL [R1+0x134], R54 ;  /* 0x0001343601007387 */ /* 0x000fe80000100800 */
[----:B------:R-:W-:Y:S04]  /*3bbd0*/  STL [R1+0xc], R6 ;  /* 0x00000c0601007387 */ /* 0x000fe80000100800 */
[----:B------:R1:W-:Y:S04]  /*3bbe0*/  STL [R1], R0 ;  /* 0x0000000001007387 */ /* 0x0003e80000100800 */
[----:B------:R2:W-:Y:S01]  /*3bbf0*/  STL [R1+0x138], R4 ;  /* 0x0001380401007387 */ /* 0x0005e20000100800 */
[----:B-1----:R-:W-:-:S03]  /*3bc00*/  LOP3.LUT R0, R55, 0xffff, RZ, 0xc0, !PT ;  /* 0x0000ffff37007812 */ /* 0x002fc600078ec0ff */
[----:B------:R-:W4:Y:S01]  /*3bc10*/  LDL.LU R55, [R1+0x78] ;  /* 0x0000780001377983 */ /* 0x000f220000300800 */
[----:B--2---:R-:W-:-:S03]  /*3bc20*/  LOP3.LUT R4, R57, 0xffff, RZ, 0xc0, !PT ;  /* 0x0000ffff39047812 */ /* 0x004fc600078ec0ff */
[----:B------:R-:W2:Y:S01]  /*3bc30*/  LDL.LU R57, [R1+0x74] ;  /* 0x0000740001397983 */ /* 0x000ea20000300800 */
[----:B---3--:R-:W-:-:S03]  /*3bc40*/  LOP3.LUT R6, R56, 0xffff, RZ, 0xc0, !PT ;  /* 0x0000ffff38067812 */ /* 0x008fc600078ec0ff */
[----:B------:R-:W3:Y:S01]  /*3bc50*/  LDL.LU R56, [R1+0x40] ;  /* 0x0000400001387983 */ /* 0x000ee20000300800 */
[----:B----4-:R-:W-:Y:S02]  /*3bc60*/  LOP3.LUT R2, R26, 0xffff, RZ, 0xc0, !PT ;  /* 0x0000ffff1a027812 */ /* 0x010fe400078ec0ff */
[----:B------:R-:W-:Y:S02]  /*3bc70*/  LOP3.LUT R26, R59, 0xffff, RZ, 0xc0, !PT ;  /* 0x0000ffff3b1a7812 */ /* 0x000fe400078ec0ff */
[----:B------:R-:W4:Y:S02]  /*3bc80*/  LDL.LU R59, [R1+0x3c] ;  /* 0x00003c00013b7983 */ /* 0x000f240000300800 */
[----:B------:R-:W-:Y:S02]  /*3bc90*/  PRMT R54, R2, 0x3340, R26 ;  /* 0x0000334002367816 */ /* 0x000fe4000000001a */
[----:B------:R-:W-:-:S03]  /*3bca0*/  LOP3.LUT R3, R3, 0xffff, RZ, 0xc0, !PT ;  /* 0x0000ffff03037812 */ /* 0x000fc600078ec0ff */
[----:B------:R1:W-:Y:S01]  /*3bcb0*/  STL [R1+0x1b4], R54 ;  /* 0x0001b43601007387 */ /* 0x0003e20000100800 */
[----:B------:R-:W-:Y:S02]  /*3bcc0*/  LOP3.LUT R27, R28, 0xffff, RZ, 0xc0, !PT ;  /* 0x0000ffff1c1b7812 */ /* 0x000fe400078ec0ff */
[----:B------:R-:W-:Y:S02]  /*3bcd0*/  LOP3.LUT R5, R5, 0xffff, RZ, 0xc0, !PT ;  /* 0x0000ffff05057812 */ /* 0x000fe400078ec0ff */
[----:B------:R-:W-:Y:S02]  /*3bce0*/  SHF.R.U32.HI R28, RZ, 0x8, R2 ;  /* 0x00000008ff1c7819 */ /* 0x000fe40000011602 */
[--C-:B-1----:R-:W-:Y:S02]  /*3bcf0*/  PRMT R54, R4, 0x3340, R3.reuse ;  /* 0x0000334004367816 */ /* 0x102fe40000000003 */
[----:B------:R-:W-:Y:S02]  /*3bd00*/  SHF.R.U32.HI R2, RZ, 0x8, R4 ;  /* 0x00000008ff027819 */ /* 0x000fe40000011604 */
[----:B------:R-:W-:Y:S01]  /*3bd10*/  SHF.R.U32.HI R4, RZ, 0x8, R3 ;  /* 0x00000008ff047819 */ /* 0x000fe20000011603 */
[----:B------:R1:W-:Y:S01]  /*3bd20*/  STL [R1+0x1b0], R54 ;  /* 0x0001b03601007387 */ /* 0x0003e20000100800 */
[----:B------:R-:W-:-:S02]  /*3bd30*/  SHF.R.U32.HI R26, RZ, 0x8, R26 ;  /* 0x00000008ff1a7819 */ /* 0x000fc4000001161a */
[----:B------:R-:W-:Y:S02]  /*3bd40*/  SHF.R.U32.HI R3, RZ, 0x8, R6 ;  /* 0x00000008ff037819 */ /* 0x000fe40000011606 */
[----:B------:R-:W-:Y:S02]  /*3bd50*/  LOP3.LUT R28, R28, 0xffff, RZ, 0xc0, !PT ;  /* 0x0000ffff1c1c7812 */ /* 0x000fe400078ec0ff */
[--C-:B-1----:R-:W-:Y:S02]  /*3bd60*/  PRMT R54, R6, 0x3340, R5.reuse ;  /* 0x0000334006367816 */ /* 0x102fe40000000005 */
[----:B------:R-:W-:Y:S02]  /*3bd70*/  SHF.R.U32.HI R6, RZ, 0x8, R0 ;  /* 0x00000008ff067819 */ /* 0x000fe40000011600 */
[----:B------:R-:W-:Y:S02]  /*3bd80*/  SHF.R.U32.HI R5, RZ, 0x8, R5 ;  /* 0x00000008ff057819 */ /* 0x000fe40000011605 */
[----:B------:R-:W-:-:S02]  /*3bd90*/  PRMT R0, R0, 0x3340, R27 ;  /* 0x0000334000007816 */ /* 0x000fc4000000001b */
[----:B------:R-:W-:Y:S02]  /*3bda0*/  SHF.R.U32.HI R27, RZ, 0x8, R27 ;  /* 0x00000008ff1b7819 */ /* 0x000fe4000001161b */
[----:B------:R-:W-:Y:S02]  /*3bdb0*/  LOP3.LUT R26, R26, 0xffff, RZ, 0xc0, !PT ;  /* 0x0000ffff1a1a7812 */ /* 0x000fe400078ec0ff */
[----:B------:R-:W-:Y:S02]  /*3bdc0*/  LOP3.LUT R2, R2, 0xffff, RZ, 0xc0, !PT ;  /* 0x0000ffff02027812 */ /* 0x000fe400078ec0ff */
[----:B------:R-:W-:Y:S02]  /*3bdd0*/  LOP3.LUT R4, R4, 0xffff, RZ, 0xc0, !PT ;  /* 0x0000ffff04047812 */ /* 0x000fe400078ec0ff */
[----:B------:R-:W-:Y:S02]  /*3bde0*/  LOP3.LUT R3, R3, 0xffff, RZ, 0xc0, !PT ;  /* 0x0000ffff03037812 */ /* 0x000fe400078ec0ff */
[----:B------:R-:W-:Y:S01]  /*3bdf0*/  LOP3.LUT R5, R5, 0xffff, RZ, 0xc0, !PT ;  /* 0x0000ffff05057812 */ /* 0x000fe200078ec0ff */
[----:B------:R-:W-:Y:S01]  /*3be00*/  STL [R1+0x19c], R54 ;  /* 0x00019c3601007387 */ /* 0x000fe20000100800 */
[----:B------:R-:W-:-:S02]  /*3be10*/  LOP3.LUT R6, R6, 0xffff, RZ, 0xc0, !PT ;  /* 0x0000ffff06067812 */ /* 0x000fc400078ec0ff */
[----:B------:R-:W-:Y:S01]  /*3be20*/  LOP3.LUT R27, R27, 0xffff, RZ, 0xc0, !PT ;  /* 0x0000ffff1b1b7812 */ /* 0x000fe200078ec0ff */
[----:B------:R1:W-:Y:S01]  /*3be30*/  STL [R1+0x1b8], R0 ;  /* 0x0001b80001007387 */ /* 0x0003e20000100800 */
[----:B------:R-:W-:Y:S02]  /*3be40*/  PRMT R26, R28, 0x3340, R26 ;  /* 0x000033401c1a7816 */ /* 0x000fe4000000001a */
[----:B------:R-:W-:-:S03]  /*3be50*/  PRMT R2, R2, 0x3340, R4 ;  /* 0x0000334002027816 */ /* 0x000fc60000000004 */
[----:B------:R-:W-:Y:S01]  /*3be60*/  STL [R1+0x10c], R26 ;  /* 0x00010c1a01007387 */ /* 0x000fe20000100800 */
[----:B-1----:R-:W-:Y:S02]  /*3be70*/  PRMT R0, R3, 0x3340, R5 ;  /* 0x0000334003007816 */ /* 0x002fe40000000005 */
[----:B------:R-:W-:Y:S01]  /*3be80*/  PRMT R3, R6, 0x3340, R27 ;  /* 0x0000334006037816 */ /* 0x000fe2000000001b */
[----:B------:R1:W-:Y:S04]  /*3be90*/  STL [R1+0x108], R2 ;  /* 0x0001080201007387 */ /* 0x0003e80000100800 */
[----:B------:R2:W-:Y:S04]  /*3bea0*/  STL [R1+0x104], R0 ;  /* 0x0001040001007387 */ /* 0x0005e80000100800 */
[----:B------:R3:W-:Y:S01]  /*3beb0*/  STL [R1+0x120], R3 ;  /* 0x0001200301007387 */ /* 0x0007e20000100800 */
[----:B-1----:R-:W-:-:S03]  /*3bec0*/  LOP3.LUT R2, R55, 0xffff, RZ, 0xc0, !PT ;  /* 0x0000ffff37027812 */ /* 0x002fc600078ec0ff */
[----:B------:R-:W4:Y:S01]  /*3bed0*/  LDL.LU R55, [R1+0x98] ;  /* 0x0000980001377983 */ /* 0x000f220000300800 */
[----:B--2---:R-:W-:-:S03]  /*3bee0*/  LOP3.LUT R0, R57, 0xffff, RZ, 0xc0, !PT ;  /* 0x0000ffff39007812 */ /* 0x004fc600078ec0ff */
[----:B------:R-:W2:Y:S01]  /*3bef0*/  LDL.LU R57, [R1+0x94] ;  /* 0x0000940001397983 */ /* 0x000ea20000300800 */
[----:B---3--:R-:W-:-:S03]  /*3bf00*/  LOP3.LUT R3, R56, 0xffff, RZ, 0xc0, !PT ;  /* 0x0000ffff38037812 */ /* 0x008fc600078ec0ff */
[----:B------:R-:W3:Y:S01]  /*3bf10*/  LDL.LU R56, [R1+0x58] ;  /* 0x0000580001387983 */ /* 0x000ee20000300800 */
[----:B----4-:R-:W-:-:S03]  /*3bf20*/  LOP3.LUT R4, R59, 0xffff, RZ, 0xc0, !PT ;  /* 0x0000ffff3b047812 */ /* 0x010fc600078ec0ff */
[----:B------:R-:W4:Y:S01]  /*3bf30*/  LDL.LU R59, [R1+0x34] ;  /* 0x00003400013b7983 */ /* 0x000f220000300800 */
[----:B------:R-:W-:Y:S02]  /*3bf40*/  LOP3.LUT R60, R60, 0xffff, RZ, 0xc0, !PT ;  /* 0x0000ffff3c3c7812 */ /* 0x000fe400078ec0ff */
[----:B------:R-:W-:Y:S02]  /*3bf50*/  LOP3.LUT R7, R7, 0xffff, RZ, 0xc0, !PT ;  /* 0x0000ffff07077812 */ /* 0x000fe400078ec0ff */
[----:B------:R-:W-:Y:S02]  /*3bf60*/  PRMT R6, R2, 0x3340, R60 ;  /* 0x0000334002067816 */ /* 0x000fe4000000003c */
[----:B------:R-:W-:-:S03]  /*3bf70*/  LOP3.LUT R8, R8, 0xffff, RZ, 0xc0, !PT ;  /* 0x0000ffff08087812 */ /* 0x000fc600078ec0ff */
[----:B------:R1:W-:Y:S01]  /*3bf80*/  STL [R1+0x194], R6 ;  /* 0x0001940601007387 */ /* 0x0003e20000100800 */
[----:B------:R-:W-:Y:S02]  /*3bf90*/  LOP3.LUT R58, R58, 0xffff, RZ, 0xc0, !PT ;  /* 0x0000ffff3a3a7812 */ /* 0x000fe400078ec0ff */
[----:B------:R-:W-:Y:S02]  /*3bfa0*/  SHF.R.U32.HI R5, RZ, 0x8, R2 ;  /* 0x00000008ff057819 */ /* 0x000fe40000011602 */
[----:B------:R-:W-:Y:S02]  /*3bfb0*/  SHF.R.U32.HI R2, RZ, 0x8, R3 ;  /* 0x00000008ff027819 */ /* 0x000fe40000011603 */
[--C-:B-1----:R-:W-:Y:S02]  /*3bfc0*/  PRMT R6, R3, 0x3340, R7.reuse ;  /* 0x0000334003067816 */ /* 0x102fe40000000007 */
[----:B------:R-:W-:Y:S02]  /*3bfd0*/  SHF.R.U32.HI R60, RZ, 0x8, R60 ;  /* 0x00000008ff3c7819 */ /* 0x000fe4000001163c */
[----:B------:R-:W-:Y:S01]  /*3bfe0*/  SHF.R.U32.HI R3, RZ, 0x8, R4 ;  /* 0x00000008ff037819 */ /* 0x000fe20000011604 */
[----:B------:R1:W-:Y:S01]  /*3bff0*/  STL [R1+0x190], R6 ;  /* 0x0001900601007387 */ /* 0x0003e20000100800 */
[----:B------:R-:W-:-:S02]  /*3c000*/  SHF.R.U32.HI R7, RZ, 0x8, R7 ;  /* 0x00000008ff077819 */ /* 0x000fc40000011607 */
[----:B------:R-:W-:Y:S02]  /*3c010*/  LOP3.LUT R5, R5, 0xffff, RZ, 0xc0, !PT ;  /* 0x0000ffff05057812 */ /* 0x000fe400078ec0ff */
[----:B------:R-:W-:Y:S02]  /*3c020*/  LOP3.LUT R60, R60, 0xffff, RZ, 0xc0, !PT ;  /* 0x0000ffff3c3c7812 */ /* 0x000fe400078ec0ff */
[----:B-1----:R-:W-:Y:S02]  /*3c030*/  PRMT R6, R4, 0x3340, R8 ;  /* 0x0000334004067816 */ /* 0x002fe40000000008 */
[----:B------:R-:W-:Y:S02]  /*3c040*/  SHF.R.U32.HI R4, RZ, 0x8, R0 ;  /* 0x00000008ff047819 */ /* 0x000fe40000011600 */
[----:B------:R-:W-:Y:S02]  /*3c050*/  SHF.R.U32.HI R8, RZ, 0x8, R8 ;  /* 0x00000008ff087819 */ /* 0x000fe40000011608 */
[----:B------:R-:W-:-:S02]  /*3c060*/  PRMT R0, R0, 0x3340, R58 ;  /* 0x0000334000007816 */ /* 0x000fc4000000003a */
[----:B------:R-:W-:Y:S02]  /*3c070*/  SHF.R.U32.HI R58, RZ, 0x8, R58 ;  /* 0x00000008ff3a7819 */ /* 0x000fe4000001163a */
        /* <DEDUP_REMOVED lines=29> */
[----:B------:R-:W-:Y:S02]  /*3c250*/  SHF.R.U32.HI R5, RZ, 0x8, R2 ;  /* 0x00000008ff057819 */ /* 0x000fe40000011602 */
[----:B------:R-:W-:Y:S02]  /*3c260*/  LOP3.LUT R21, R21, 0xffff, RZ, 0xc0, !PT ;  /* 0x0000ffff15157812 */ /* 0x000fe400078ec0ff */
[----:B------:R-:W-:Y:S02]  /*3c270*/  SHF.R.U32.HI R2, RZ, 0x8, R3 ;  /* 0x00000008ff027819 */ /* 0x000fe40000011603 */
[--C-:B-1----:R-:W-:Y:S02]  /*3c280*/  PRMT R6, R3, 0x3340, R9.reuse ;  /* 0x0000334003067816 */ /* 0x102fe40000000009 */
[----:B------:R-:W-:Y:S02]  /*3c290*/  SHF.R.U32.HI R9, RZ, 0x8, R9 ;  /* 0x00000008ff097819 */ /* 0x000fe40000011609 */
[----:B------:R-:W-:Y:S01]  /*3c2a0*/  SHF.R.U32.HI R3, RZ, 0x8, R4 ;  /* 0x00000008ff037819 */ /* 0x000fe20000011604 */
[----:B------:R1:W-:Y:S01]  /*3c2b0*/  STL [R1+0x180], R6 ;  /* 0x0001800601007387 */ /* 0x0003e20000100800 */
[----:B------:R-:W-:-:S02]  /*3c2c0*/  LOP3.LUT R2, R2, 0xffff, RZ, 0xc0, !PT ;  /* 0x0000ffff02027812 */ /* 0x000fc400078ec0ff */
[----:B------:R-:W-:Y:S02]  /*3c2d0*/  LOP3.LUT R9, R9, 0xffff, RZ, 0xc0, !PT ;  /* 0x0000ffff09097812 */ /* 0x000fe400078ec0ff */
[----:B-1----:R-:W-:Y:S02]  /*3c2e0*/  PRMT R6, R4, 0x3340, R10 ;  /* 0x0000334004067816 */ /* 0x002fe4000000000a */
[----:B------:R-:W-:Y:S02]  /*3c2f0*/  SHF.R.U32.HI R4, RZ, 0x8, R0 ;  /* 0x00000008ff047819 */ /* 0x000fe40000011600 */
[----:B------:R-:W-:Y:S01]  /*3c300*/  PRMT R0, R0, 0x3340, R21 ;  /* 0x0000334000007816 */ /* 0x000fe20000000015 */
[----:B------:R-:W-:Y:S01]  /*3c310*/  STL [R1+0x17c], R6 ;  /* 0x00017c0601007387 */ /* 0x000fe20000100800 */
[----:B------:R-:W-:Y:S02]  /*3c320*/  PRMT R27, R2, 0x3340, R9 ;  /* 0x00003340021b7816 */ /* 0x000fe40000000009 */
[----:B------:R-:W-:Y:S01]  /*3c330*/  SHF.R.U32.HI R10, RZ, 0x8, R10 ;  /* 0x00000008ff0a7819 */ /* 0x000fe2000001160a */
[----:B------:R2:W-:Y:S01]  /*3c340*/  STL [R1+0x188], R0 ;  /* 0x0001880001007387 */ /* 0x0005e20000100800 */
[----:B------:R-:W-:-:S02]  /*3c350*/  SHF.R.U32.HI R21, RZ, 0x8, R21 ;  /* 0x00000008ff157819 */ /* 0x000fc40000011615 */
[----:B------:R-:W-:Y:S02]  /*3c360*/  LOP3.LUT R3, R3, 0xffff, RZ, 0xc0, !PT ;  /* 0x0000ffff03037812 */ /* 0x000fe400078ec0ff */
[----:B------:R-:W-:Y:S02]  /*3c370*/  LOP3.LUT R10, R10, 0xffff, RZ, 0xc0, !PT ;  /* 0x0000ffff0a0a7812 */ /* 0x000fe400078ec0ff */
[----:B------:R-:W-:Y:S02]  /*3c380*/  LOP3.LUT R4, R4, 0xffff, RZ, 0xc0, !PT ;  /* 0x0000ffff04047812 */ /* 0x000fe400078ec0ff */
[----:B------:R-:W-:Y:S02]  /*3c390*/  LOP3.LUT R21, R21, 0xffff, RZ, 0xc0, !PT ;  /* 0x0000ffff15157812 */ /* 0x000fe400078ec0ff */
[----:B------:R-:W-:Y:S02]  /*3c3a0*/  PRMT R26, R3, 0x3340, R10 ;  /* 0x00003340031a7816 */ /* 0x000fe4000000000a */
[----:B------:R-:W-:-:S02]  /*3c3b0*/  PRMT R21, R4, 0x3340, R21 ;  /* 0x0000334004157816 */ /* 0x000fc40000000015 */
[----:B------:R-:W-:Y:S02]  /*3c3c0*/  LOP3.LUT R2, R55, 0xffff, RZ, 0xc0, !PT ;  /* 0x0000ffff37027812 */ /* 0x000fe400078ec0ff */
        /* <DEDUP_REMOVED lines=8> */
[----:B------:R-:W-:Y:S02]  /*3c450*/  SHF.R.U32.HI R23, RZ, 0x8, R23 ;  /* 0x00000008ff177819 */ /* 0x000fe40000011617 */
[----:B------:R-:W-:Y:S02]  /*3c460*/  PRMT R6, R2, 0x3340, R22 ;  /* 0x0000334002067816 */ /* 0x000fe40000000016 */
[----:B------:R-:W-:Y:S02]  /*3c470*/  LOP3.LUT R11, R11, 0xffff, RZ, 0xc0, !PT ;  /* 0x0000ffff0b0b7812 */ /* 0x000fe400078ec0ff */
[----:B------:R-:W-:Y:S01]  /*3c480*/  LOP3.LUT R5, R5, 0xffff, RZ, 0xc0, !PT ;  /* 0x0000ffff05057812 */ /* 0x000fe200078ec0ff */
[----:B------:R1:W-:Y:S01]  /*3c490*/  STL [R1+0x15c], R6 ;  /* 0x00015c0601007387 */ /* 0x0003e20000100800 */
[----:B------:R-:W-:-:S02]  /*3c4a0*/  LOP3.LUT R23, R23, 0xffff, RZ, 0xc0, !PT ;  /* 0x0000ffff17177812 */ /* 0x000fc400078ec0ff */
[----:B------:R-:W-:Y:S02]  /*3c4b0*/  LOP3.LUT R12, R12, 0xffff, RZ, 0xc0, !PT ;  /* 0x0000ffff0c0c7812 */ /* 0x000fe400078ec0ff */
[----:B------:R-:W-:Y:S02]  /*3c4c0*/  PRMT R28, R5, 0x3340, R23 ;  /* 0x00003340051c7816 */ /* 0x000fe40000000017 */
[----:B-1----:R-:W-:Y:S02]  /*3c4d0*/  PRMT R6, R3, 0x3340, R11 ;  /* 0x0000334003067816 */ /* 0x002fe4000000000b */
[----:B------:R-:W-:Y:S02]  /*3c4e0*/  LOP3.LUT R20, R20, 0xffff, RZ, 0xc0, !PT ;  /* 0x0000ffff14147812 */ /* 0x000fe400078ec0ff */
[----:B------:R-:W-:Y:S01]  /*3c4f0*/  SHF.R.U32.HI R5, RZ, 0x8, R2 ;  /* 0x00000008ff057819 */ /* 0x000fe20000011602 */
[----:B------:R1:W-:Y:S01]  /*3c500*/  STL [R1+0x158], R6 ;  /* 0x0001580601007387 */ /* 0x0003e20000100800 */
[----:B------:R-:W-:-:S02]  /*3c510*/  SHF.R.U32.HI R2, RZ, 0x8, R3 ;  /* 0x00000008ff027819 */ /* 0x000fc40000011603 */
[----:B------:R-:W-:Y:S02]  /*3c520*/  SHF.R.U32.HI R3, RZ, 0x8, R4 ;  /* 0x00000008ff037819 */ /* 0x000fe40000011604 */
[----:B------:R-:W-:Y:S02]  /*3c530*/  SHF.R.U32.HI R22, RZ, 0x8, R22 ;  /* 0x00000008ff167819 */ /* 0x000fe40000011616 */
[----:B------:R-:W-:Y:S02]  /*3c540*/  SHF.R.U32.HI R11, RZ, 0x8, R11 ;  /* 0x00000008ff0b7819 */ /* 0x000fe4000001160b */
[----:B-1----:R-:W-:Y:S02]  /*3c550*/  PRMT R6, R4, 0x3340, R12 ;  /* 0x0000334004067816 */ /* 0x002fe4000000000c */
[----:B------:R-:W-:Y:S02]  /*3c560*/  SHF.R.U32.HI R4, RZ, 0x8, R0 ;  /* 0x00000008ff047819 */ /* 0x000fe40000011600 */
[----:B------:R-:W-:-:S02]  /*3c570*/  PRMT R0, R0, 0x3340, R20 ;  /* 0x0000334000007816 */ /* 0x000fc40000000014 */
[----:B------:R-:W-:Y:S01]  /*3c580*/  SHF.R.U32.HI R20, RZ, 0x8, R20 ;  /* 0x00000008ff147819 */ /* 0x000fe20000011614 */
[----:B------:R-:W-:Y:S01]  /*3c590*/  STL [R1+0x154], R6 ;  /* 0x0001540601007387 */ /* 0x000fe20000100800 */
[----:B------:R-:W-:Y:S02]  /*3c5a0*/  LOP3.LUT R5, R5, 0xffff, RZ, 0xc0, !PT ;  /* 0x0000ffff05057812 */ /* 0x000fe400078ec0ff */
[----:B------:R-:W-:Y:S01]  /*3c5b0*/  LOP3.LUT R22, R22, 0xffff, RZ, 0xc0, !PT ;  /* 0x0000ffff16167812 */ /* 0x000fe200078ec0ff */
[----:B------:R1:W-:Y:S01]  /*3c5c0*/  STL [R1+0x170], R0 ;  /* 0x0001700001007387 */ /* 0x0003e20000100800 */
[----:B------:R-:W-:Y:S02]  /*3c5d0*/  LOP3.LUT R2, R2, 0xffff, RZ, 0xc0, !PT ;  /* 0x0000ffff02027812 */ /* 0x000fe400078ec0ff */
[----:B------:R-:W-:Y:S02]  /*3c5e0*/  LOP3.LUT R11, R11, 0xffff, RZ, 0xc0, !PT ;  /* 0x0000ffff0b0b7812 */ /* 0x000fe400078ec0ff */
[----:B------:R-:W-:-:S02]  /*3c5f0*/  LOP3.LUT R4, R4, 0xffff, RZ, 0xc0, !PT ;  /* 0x0000ffff04047812 */ /* 0x000fc400078ec0ff */
[----:B------:R-:W-:Y:S02]  /*3c600*/  PRMT R23, R5, 0x3340, R22 ;  /* 0x0000334005177816 */ /* 0x000fe40000000016 */
[----:B-1----:R-:W-:Y:S02]  /*3c610*/  LOP3.LUT R0, R20, 0xffff, RZ, 0xc0, !PT ;  /* 0x0000ffff14007812 */ /* 0x002fe400078ec0ff */
[----:B------:R-:W-:Y:S02]  /*3c620*/  PRMT R22, R2, 0x3340, R11 ;  /* 0x0000334002167816 */ /* 0x000fe4000000000b */
[----:B------:R-:W-:Y:S02]  /*3c630*/  PRMT R11, R4, 0x3340, R0 ;  /* 0x00003340040b7816 */ /* 0x000fe40000000000 */
[----:B------:R-:W-:Y:S02]  /*3c640*/  SHF.R.U32.HI R12, RZ, 0x8, R12 ;  /* 0x00000008ff0c7819 */ /* 0x000fe4000001160c */
[----:B------:R-:W-:-:S02]  /*3c650*/  LOP3.LUT R3, R3, 0xffff, RZ, 0xc0, !PT ;  /* 0x0000ffff03037812 */ /* 0x000fc400078ec0ff */
[----:B------:R-:W-:-:S04]  /*3c660*/  LOP3.LUT R12, R12, 0xffff, RZ, 0xc0, !PT ;  /* 0x0000ffff0c0c7812 */ /* 0x000fc800078ec0ff */
[----:B------:R-:W-:Y:S02]  /*3c670*/  PRMT R20, R3, 0x3340, R12 ;  /* 0x0000334003147816 */ /* 0x000fe4000000000c */
        /* <DEDUP_REMOVED lines=15> */
[----:B-1----:R-:W-:Y:S02]  /*3c770*/  PRMT R6, R3, 0x3340, R13 ;  /* 0x0000334003067816 */ /* 0x002fe4000000000d */
[----:B------:R-:W-:-:S03]  /*3c780*/  SHF.R.U32.HI R0, RZ, 0x8, R3 ;  /* 0x00000008ff007819 */ /* 0x000fc60000011603 */
[----:B------:R1:W-:Y:S01]  /*3c790*/  STL [R1+0x128], R6 ;  /* 0x0001280601007387 */ /* 0x0003e20000100800 */
[----:B------:R-:W-:-:S04]  /*3c7a0*/  SHF.R.U32.HI R3, RZ, 0x8, R4 ;  /* 0x00000008ff037819 */ /* 0x000fc80000011604 */
[----:B------:R-:W-:Y:S02]  /*3c7b0*/  LOP3.LUT R3, R3, 0xffff, RZ, 0xc0, !PT ;  /* 0x0000ffff03037812 */ /* 0x000fe400078ec0ff */
[--C-:B-1----:R-:W-:Y:S02]  /*3c7c0*/  PRMT R6, R4, 0x3340, R14.reuse ;  /* 0x0000334004067816 */ /* 0x102fe4000000000e */
[----:B------:R-:W-:Y:S02]  /*3c7d0*/  SHF.R.U32.HI R14, RZ, 0x8, R14 ;  /* 0x00000008ff0e7819 */ /* 0x000fe4000001160e */
[----:B------:R-:W-:Y:S02]  /*3c7e0*/  SHF.R.U32.HI R4, RZ, 0x8, R2 ;  /* 0x00000008ff047819 */ /* 0x000fe40000011602 */
[----:B------:R-:W-:Y:S02]  /*3c7f0*/  PRMT R2, R2, 0x3340, R48 ;  /* 0x0000334002027816 */ /* 0x000fe40000000030 */
[----:B------:R-:W-:Y:S01]  /*3c800*/  LOP3.LUT R9, R14, 0xffff, RZ, 0xc0, !PT ;  /* 0x0000ffff0e097812 */ /* 0x000fe200078ec0ff */
[----:B------:R-:W-:Y:S01]  /*3c810*/  STL [R1+0x124], R6 ;  /* 0x0001240601007387 */ /* 0x000fe20000100800 */
[----:B------:R-:W-:-:S02]  /*3c820*/  SHF.R.U32.HI R13, RZ, 0x8, R13 ;  /* 0x00000008ff0d7819 */ /* 0x000fc4000001160d */
[----:B------:R-:W-:Y:S01]  /*3c830*/  PRMT R9, R3, 0x3340, R9 ;  /* 0x0000334003097816 */ /* 0x000fe20000000009 */
[----:B------:R1:W-:Y:S01]  /*3c840*/  STL [R1+0x130], R2 ;  /* 0x0001300201007387 */ /* 0x0003e20000100800 */
        /* <DEDUP_REMOVED lines=10> */
[----:B------:R-:W-:-:S02]  /*3c8f0*/  PRMT R12, R5, 0x3340, R12 ;  /* 0x00003340050c7816 */ /* 0x000fc4000000000c */
[----:B-1----:R-:W-:Y:S02]  /*3c900*/  LOP3.LUT R2, R55, 0xffff, RZ, 0xc0, !PT ;  /* 0x0000ffff37027812 */ /* 0x002fe400078ec0ff */
        /* <DEDUP_REMOVED lines=15> */
[----:B-1----:R-:W-:Y:S02]  /*3ca00*/  PRMT R7, R4, 0x3340, R15 ;  /* 0x0000334004077816 */ /* 0x002fe4000000000f */
[----:B------:R-:W-:-:S03]  /*3ca10*/  SHF.R.U32.HI R4, RZ, 0x8, R5 ;  /* 0x00000008ff047819 */ /* 0x000fc60000011605 */
[----:B------:R1:W-:Y:S01]  /*3ca20*/  STL [R1+0xe0], R7 ;  /* 0x0000e00701007387 */ /* 0x0003e20000100800 */
[----:B------:R-:W-:Y:S02]  /*3ca30*/  SHF.R.U32.HI R15, RZ, 0x8, R15 ;  /* 0x00000008ff0f7819 */ /* 0x000fe4000001160f */
[--C-:B-1----:R-:W-:Y:S02]  /*3ca40*/  PRMT R7, R5, 0x3340, R16.reuse ;  /* 0x0000334005077816 */ /* 0x102fe40000000010 */
[----:B------:R-:W-:Y:S02]  /*3ca50*/  SHF.R.U32.HI R5, RZ, 0x8, R3 ;  /* 0x00000008ff057819 */ /* 0x000fe40000011603 */
[----:B------:R-:W-:Y:S01]  /*3ca60*/  PRMT R3, R3, 0x3340, R47 ;  /* 0x0000334003037816 */ /* 0x000fe2000000002f */
[----:B------:R-:W-:Y:S01]  /*3ca70*/  STL [R1+0xdc], R7 ;  /* 0x0000dc0701007387 */ /* 0x000fe20000100800 */
[----:B------:R-:W-:Y:S02]  /*3ca80*/  SHF.R.U32.HI R16, RZ, 0x8, R16 ;  /* 0x00000008ff107819 */ /* 0x000fe40000011610 */
[----:B------:R-:W-:Y:S01]  /*3ca90*/  LOP3.LUT R2, R2, 0xffff, RZ, 0xc0, !PT ;  /* 0x0000ffff02027812 */ /* 0x000fe200078ec0ff */
[----:B------:R1:W-:Y:S01]  /*3caa0*/  STL [R1+0x100], R3 ;  /* 0x0001000301007387 */ /* 0x0003e20000100800 */
[----:B------:R-:W-:-:S02]  /*3cab0*/  LOP3.LUT R4, R4, 0xffff, RZ, 0xc0, !PT ;  /* 0x0000ffff04047812 */ /* 0x000fc400078ec0ff */
[----:B------:R-:W-:Y:S01]  /*3cac0*/  LOP3.LUT R16, R16, 0xffff, RZ, 0xc0, !PT ;  /* 0x0000ffff10107812 */ /* 0x000fe200078ec0ff */
[----:B------:R-:W4:Y:S01]  /*3cad0*/  LDL.LU R54, [R1+0xc8] ;  /* 0x0000c80001367983 */ /* 0x000f220000300800 */
[----:B-1----:R-:W-:Y:S02]  /*3cae0*/  LOP3.LUT R3, R15, 0xffff, RZ, 0xc0, !PT ;  /* 0x0000ffff0f037812 */ /* 0x002fe400078ec0ff */
[----:B------:R-:W-:Y:S02]  /*3caf0*/  SHF.R.U32.HI R52, RZ, 0x8, R52 ;  /* 0x00000008ff347819 */ /* 0x000fe40000011634 */
[----:B------:R-:W-:Y:S02]  /*3cb00*/  PRMT R3, R2, 0x3340, R3 ;  /* 0x0000334002037816 */ /* 0x000fe40000000003 */
[----:B------:R-:W-:Y:S02]  /*3cb10*/  PRMT R2, R4, 0x3340, R16 ;  /* 0x0000334004027816 */ /* 0x000fe40000000010 */
        /* <DEDUP_REMOVED lines=8> */
[----:B------:R-:W-:Y:S02]  /*3cba0*/  LOP3.LUT R7, R55, 0xffff, RZ, 0xc0, !PT ;  /* 0x0000ffff37077812 */ /* 0x000fe400078ec0ff */
[----:B------:R-:W-:Y:S02]  /*3cbb0*/  LOP3.LUT R17, R17, 0xffff, RZ, 0xc0, !PT ;  /* 0x0000ffff11117812 */ /* 0x000fe400078ec0ff */
[----:B------:R-:W-:Y:S02]  /*3cbc0*/  PRMT R16, R7, 0x3340, R51 ;  /* 0x0000334007107816 */ /* 0x000fe40000000033 */
[----:B------:R-:W-:Y:S02]  /*3cbd0*/  LOP3.LUT R18, R18, 0xffff, RZ, 0xc0, !PT ;  /* 0x0000ffff12127812 */ /* 0x000fe400078ec0ff */
[----:B------:R-:W-:-:S02]  /*3cbe0*/  LOP3.LUT R46, R46, 0xffff, RZ, 0xc0, !PT ;  /* 0x0000ffff2e2e7812 */ /* 0x000fc400078ec0ff */
[----:B--2---:R-:W-:Y:S02]  /*3cbf0*/  LOP3.LUT R4, R57, 0xffff, RZ, 0xc0, !PT ;  /* 0x0000ffff39047812 */ /* 0x004fe400078ec0ff */
[----:B------:R-:W2:Y:S01]  /*3cc00*/  LDL.LU R57, [R1+0xc0] ;  /* 0x0000c00001397983 */ /* 0x000ea20000300800 */
[----:B---3--:R-:W-:-:S03]  /*3cc10*/  LOP3.LUT R6, R56, 0xffff, RZ, 0xc0, !PT ;  /* 0x0000ffff38067812 */ /* 0x008fc600078ec0ff */
[----:B------:R-:W3:Y:S01]  /*3cc20*/  LDL.LU R56, [R1+0x70] ;  /* 0x0000700001387983 */ /* 0x000ee20000300800 */
[----:B----4-:R-:W-:-:S03]  /*3cc30*/  LOP3.LUT R5, R59, 0xffff, RZ, 0xc0, !PT ;  /* 0x0000ffff3b057812 */ /* 0x010fc600078ec0ff */
[----:B------:R-:W4:Y:S04]  /*3cc40*/  LDL.LU R59, [R1+0x6c] ;  /* 0x00006c00013b7983 */ /* 0x000f280000300800 */
[----:B------:R1:W-:Y:S02]  /*3cc50*/  STL [R1+0x40], R16 ;  /* 0x0000401001007387 */ /* 0x0003e40000100800 */
[----:B-1----:R-:W-:-:S05]  /*3cc60*/  PRMT R16, R6, 0x3340, R17 ;  /* 0x0000334006107816 */ /* 0x002fca0000000011 */
[----:B------:R1:W-:Y:S02]  /*3cc70*/  STL [R1+0x60], R16 ;  /* 0x0000601001007387 */ /* 0x0003e40000100800 */
[----:B-1----:R-:W-:-:S05]  /*3cc80*/  PRMT R16, R5, 0x3340, R18 ;  /* 0x0000334005107816 */ /* 0x002fca0000000012 */
[----:B------:R1:W-:Y:S02]  /*3cc90*/  STL [R1+0x64], R16 ;  /* 0x0000641001007387 */ /* 0x0003e40000100800 */
[----:B-1----:R-:W-:-:S05]  /*3cca0*/  PRMT R16, R4, 0x3340, R46 ;  /* 0x0000334004107816 */ /* 0x002fca000000002e */
[----:B------:R1:W-:Y:S04]  /*3ccb0*/  STL [R1+0xd8], R16 ;  /* 0x0000d81001007387 */ /* 0x0003e80000100800 */
[----:B------:R-:W4:Y:S04]  /*3ccc0*/  LDL.LU R58, [R1+0x140] ;  /* 0x00014000013a7983 */ /* 0x000f280000300800 */
[----:B------:R-:W4:Y:S01]  /*3ccd0*/  LDL.LU R61, [R1+0xcc] ;  /* 0x0000cc00013d7983 */ /* 0x000f220000300800 */
[----:B------:R-:W-:Y:S02]  /*3cce0*/  SHF.R.U32.HI R55, RZ, 0x8, R4 ;  /* 0x00000008ff377819 */ /* 0x000fe40000011604 */
[----:B------:R-:W-:-:S02]  /*3ccf0*/  SHF.R.U32.HI R4, RZ, 0x8, R46 ;  /* 0x00000008ff047819 */ /* 0x000fc4000001162e */
[----:B------:R-:W-:Y:S02]  /*3cd00*/  LOP3.LUT R55, R55, 0xffff, RZ, 0xc0, !PT ;  /* 0x0000ffff37377812 */ /* 0x000fe400078ec0ff */
[----:B------:R-:W-:Y:S02]  /*3cd10*/  LOP3.LUT R4, R4, 0xffff, RZ, 0xc0, !PT ;  /* 0x0000ffff04047812 */ /* 0x000fe400078ec0ff */
[----:B------:R-:W-:Y:S02]  /*3cd20*/  SHF.R.U32.HI R14, RZ, 0x8, R6 ;  /* 0x00000008ff0e7819 */ /* 0x000fe40000011606 */
[----:B------:R-:W-:Y:S02]  /*3cd30*/  PRMT R55, R55, 0x3340, R4 ;  /* 0x0000334037377816 */ /* 0x000fe40000000004 */
[----:B------:R-:W-:Y:S02]  /*3cd40*/  SHF.R.U32.HI R6, RZ, 0x8, R17 ;  /* 0x00000008ff067819 */ /* 0x000fe40000011611 */
[----:B------:R-:W-:-:S02]  /*3cd50*/  LOP3.LUT R14, R14, 0xffff, RZ, 0xc0, !PT ;  /* 0x0000ffff0e0e7812 */ /* 0x000fc400078ec0ff */
[----:B------:R-:W-:Y:S02]  /*3cd60*/  LOP3.LUT R6, R6, 0xffff, RZ, 0xc0, !PT ;  /* 0x0000ffff06067812 */ /* 0x000fe400078ec0ff */
[----:B------:R-:W-:Y:S02]  /*3cd70*/  SHF.R.U32.HI R13, RZ, 0x8, R7 ;  /* 0x00000008ff0d7819 */ /* 0x000fe40000011607 */
[----:B------:R-:W-:Y:S02]  /*3cd80*/  SHF.R.U32.HI R7, RZ, 0x8, R51 ;  /* 0x00000008ff077819 */ /* 0x000fe40000011633 */
[----:B------:R-:W-:Y:S02]  /*3cd90*/  PRMT R14, R14, 0x3340, R6 ;  /* 0x000033400e0e7816 */ /* 0x000fe40000000006 */
[----:B------:R-:W-:Y:S02]  /*3cda0*/  LOP3.LUT R13, R13, 0xffff, RZ, 0xc0, !PT ;  /* 0x0000ffff0d0d7812 */ /* 0x000fe400078ec0ff */
[----:B------:R-:W-:-:S02]  /*3cdb0*/  LOP3.LUT R7, R7, 0xffff, RZ, 0xc0, !PT ;  /* 0x0000ffff07077812 */ /* 0x000fc400078ec0ff */
[----:B------:R-:W-:Y:S02]  /*3cdc0*/  SHF.R.U32.HI R52, RZ, 0x8, R5 ;  /* 0x00000008ff347819 */ /* 0x000fe40000011605 */
[----:B------:R-:W-:Y:S02]  /*3cdd0*/  SHF.R.U32.HI R5, RZ, 0x8, R18 ;  /* 0x00000008ff057819 */ /* 0x000fe40000011612 */
[----:B------:R-:W-:Y:S02]  /*3cde0*/  PRMT R13, R13, 0x3340, R7 ;  /* 0x000033400d0d7816 */ /* 0x000fe40000000007 */
[----:B------:R-:W-:Y:S02]  /*3cdf0*/  LOP3.LUT R7, R54, 0xffff, RZ, 0xc0, !PT ;  /* 0x0000ffff36077812 */ /* 0x000fe400078ec0ff */
[----:B------:R-:W-:Y:S02]  /*3ce00*/  LOP3.LUT R50, R50, 0xffff, RZ, 0xc0, !PT ;  /* 0x0000ffff32327812 */ /* 0x000fe400078ec0ff */
[----:B------:R-:W-:-:S02]  /*3ce10*/  LOP3.LUT R52, R52, 0xffff, RZ, 0xc0, !PT ;  /* 0x0000ffff34347812 */ /* 0x000fc400078ec0ff */
[----:B------:R-:W-:Y:S02]  /*3ce20*/  LOP3.LUT R5, R5, 0xffff, RZ, 0xc0, !PT ;  /* 0x0000ffff05057812 */ /* 0x000fe400078ec0ff */
[----:B-1----:R-:W-:Y:S02]  /*3ce30*/  PRMT R16, R7, 0x3340, R50 ;  /* 0x0000334007107816 */ /* 0x002fe40000000032 */
[----:B------:R-:W-:Y:S02]  /*3ce40*/  PRMT R52, R52, 0x3340, R5 ;  /* 0x0000334034347816 */ /* 0x000fe40000000005 */
[----:B------:R-:W-:Y:S02]  /*3ce50*/  LOP3.LUT R19, R19, 0xffff, RZ, 0xc0, !PT ;  /* 0x0000ffff13137812 */ /* 0x000fe400078ec0ff */
[----:B------:R-:W-:Y:S02]  /*3ce60*/  LOP3.LUT R24, R24, 0xffff, RZ, 0xc0, !PT ;  /* 0x0000ffff18187812 */ /* 0x000fe400078ec0ff */
[----:B------:R-:W-:-:S02]  /*3ce70*/  LOP3.LUT R45, R45, 0xffff, RZ, 0xc0, !PT ;  /* 0x0000ffff2d2d7812 */ /* 0x000fc400078ec0ff */
[----:B--2---:R-:W-:Y:S02]  /*3ce80*/  LOP3.LUT R4, R57, 0xffff, RZ, 0xc0, !PT ;  /* 0x0000ffff39047812 */ /* 0x004fe400078ec0ff */
[----:B------:R-:W2:Y:S02]  /*3ce90*/  LDL.LU R57, [R1+0x90] ;  /* 0x0000900001397983 */ /* 0x000ea40000300800 */
[----:B------:R-:W-:Y:S02]  /*3cea0*/  SHF.R.U32.HI R60, RZ, 0x8, R4 ;  /* 0x00000008ff3c7819 */ /* 0x000fe40000011604 */
[----:B------:R-:W-:Y:S02]  /*3ceb0*/  PRMT R4, R4, 0x3340, R45 ;  /* 0x0000334004047816 */ /* 0x000fe4000000002d */
[----:B---3--:R-:W-:-:S04]  /*3cec0*/  LOP3.LUT R5, R56, 0xffff, RZ, 0xc0, !PT ;  /* 0x0000ffff38057812 */ /* 0x008fc800078ec0ff */
[----:B------:R-:W-:-:S04]  /*3ced0*/  SHF.R.U32.HI R54, RZ, 0x8, R5 ;  /* 0x00000008ff367819 */ /* 0x000fc80000011605 */
[----:B------:R-:W-:Y:S02]  /*3cee0*/  LOP3.LUT R54, R54, 0xffff, RZ, 0xc0, !PT ;  /* 0x0000ffff36367812 */ /* 0x000fe400078ec0ff */
[----:B----4-:R-:W-:Y:S02]  /*3cef0*/  LOP3.LUT R6, R59, 0xffff, RZ, 0xc0, !PT ;  /* 0x0000ffff3b067812 */ /* 0x010fe400078ec0ff */
[----:B------:R-:W3:Y:S02]  /*3cf00*/  LDL.LU R59, [R1+0x7c] ;  /* 0x00007c00013b7983 */ /* 0x000ee40000300800 */
[----:B------:R-:W-:Y:S02]  /*3cf10*/  SHF.R.U32.HI R56, RZ, 0x8, R6 ;  /* 0x00000008ff387819 */ /* 0x000fe40000011606 */
[----:B------:R1:W-:Y:S01]  /*3cf20*/  STL [R1+0x68], R16 ;  /* 0x0000681001007387 */ /* 0x0003e20000100800 */
[----:B------:R-:W-:Y:S02]  /*3cf30*/  PRMT R6, R6, 0x3340, R24 ;  /* 0x0000334006067816 */ /* 0x000fe40000000018 */
[----:B-1----:R-:W-:-:S05]  /*3cf40*/  PRMT R16, R5, 0x3340, R19 ;  /* 0x0000334005107816 */ /* 0x002fca0000000013 */
[----:B------:R-:W-:Y:S04]  /*3cf50*/  STL [R1+0x70], R16 ;  /* 0x0000701001007387 */ /* 0x000fe80000100800 */
[----:B------:R1:W-:Y:S01]  /*3cf60*/  STL [R1+0x74], R6 ;  /* 0x0000740601007387 */ /* 0x0003e20000100800 */
[----:B------:R-:W-:-:S03]  /*3cf70*/  SHF.R.U32.HI R5, RZ, 0x8, R19 ;  /* 0x00000008ff057819 */ /* 0x000fc60000011613 */
[----:B------:R4:W-:Y:S04]  /*3cf80*/  STL [R1+0xd4], R4 ;  /* 0x0000d40401007387 */ /* 0x0009e80000100800 */
[----:B------:R-:W3:Y:S04]  /*3cf90*/  LDL.LU R51, [R1+0x164] ;  /* 0x0001640001337983 */ /* 0x000ee80000300800 */
[----:B------:R-:W3:Y:S04]  /*3cfa0*/  LDL.LU R47, [R1+0x160] ;  /* 0x00016000012f7983 */ /* 0x000ee80000300800 */
[----:B------:R-:W3:Y:S01]  /*3cfb0*/  LDL.LU R48, [R1+0xc4] ;  /* 0x0000c40001307983 */ /* 0x000ee20000300800 */
[----:B------:R-:W-:-:S04]  /*3cfc0*/  LOP3.LUT R5, R5, 0xffff, RZ, 0xc0, !PT ;  /* 0x0000ffff05057812 */ /* 0x000fc800078ec0ff */
[----:B------:R-:W-:Y:S02]  /*3cfd0*/  PRMT R54, R54, 0x3340, R5 ;  /* 0x0000334036367816 */ /* 0x000fe40000000005 */
[----:B------:R-:W-:Y:S02]  /*3cfe0*/  LOP3.LUT R5, R61, 0xffff, RZ, 0xc0, !PT ;  /* 0x0000ffff3d057812 */ /* 0x000fe400078ec0ff */
[----:B------:R-:W3:Y:S01]  /*3cff0*/  LDL.LU R61, [R1+0xbc] ;  /* 0x0000bc00013d7983 */ /* 0x000ee20000300800 */
[----:B------:R-:W-:Y:S02]  /*3d000*/  SHF.R.U32.HI R53, RZ, 0x8, R7 ;  /* 0x00000008ff357819 */ /* 0x000fe40000011607 */
[----:B------:R-:W-:Y:S02]  /*3d010*/  SHF.R.U32.HI R7, RZ, 0x8, R50 ;  /* 0x00000008ff077819 */ /* 0x000fe40000011632 */
[----:B-1----:R-:W-:Y:S02]  /*3d020*/  SHF.R.U32.HI R6, RZ, 0x8, R45 ;  /* 0x00000008ff067819 */ /* 0x002fe4000001162d */
[----:B------:R-:W-:-:S02]  /*3d030*/  LOP3.LUT R53, R53, 0xffff, RZ, 0xc0, !PT ;  /* 0x0000ffff35357812 */ /* 0x000fc400078ec0ff */
[----:B------:R-:W-:Y:S02]  /*3d040*/  LOP3.LUT R7, R7, 0xffff, RZ, 0xc0, !PT ;  /* 0x0000ffff07077812 */ /* 0x000fe400078ec0ff */
[----:B------:R-:W-:Y:S02]  /*3d050*/  LOP3.LUT R60, R60, 0xffff, RZ, 0xc0, !PT ;  /* 0x0000ffff3c3c7812 */ /* 0x000fe400078ec0ff */
[----:B------:R-:W-:Y:S02]  /*3d060*/  LOP3.LUT R6, R6, 0xffff, RZ, 0xc0, !PT ;  /* 0x0000ffff06067812 */ /* 0x000fe400078ec0ff */
[----:B------:R-:W-:Y:S02]  /*3d070*/  PRMT R53, R53, 0x3340, R7 ;  /* 0x0000334035357816 */ /* 0x000fe40000000007 */
[----:B------:R-:W-:Y:S02]  /*3d080*/  LOP3.LUT R7, R58, 0xffff, RZ, 0xc0, !PT ;  /* 0x0000ffff3a077812 */ /* 0x000fe400078ec0ff */
[----:B------:R-:W-:-:S02]  /*3d090*/  LOP3.LUT R49, R49, 0xffff, RZ, 0xc0, !PT ;  /* 0x0000ffff31317812 */ /* 0x000fc400078ec0ff */
[----:B------:R-:W-:Y:S02]  /*3d0a0*/  PRMT R60, R60, 0x3340, R6 ;  /* 0x000033403c3c7816 */ /* 0x000fe40000000006 */
[----:B------:R-:W-:Y:S02]  /*3d0b0*/  SHF.R.U32.HI R16, RZ, 0x8, R24 ;  /* 0x00000008ff107819 */ /* 0x000fe40000011618 */
[----:B------:R-:W-:Y:S02]  /*3d0c0*/  LOP3.LUT R25, R25, 0xffff, RZ, 0xc0, !PT ;  /* 0x0000ffff19197812 */ /* 0x000fe400078ec0ff */
[----:B------:R-:W-:Y:S02]  /*3d0d0*/  LOP3.LUT R56, R56, 0xffff, RZ, 0xc0, !PT ;  /* 0x0000ffff38387812 */ /* 0x000fe400078ec0ff */
[----:B----4-:R-:W-:Y:S02]  /*3d0e0*/  LOP3.LUT R4, R16, 0xffff, RZ, 0xc0, !PT ;  /* 0x0000ffff10047812 */ /* 0x010fe400078ec0ff */
[----:B------:R-:W-:-:S02]  /*3d0f0*/  LOP3.LUT R29, R29, 0xffff, RZ, 0xc0, !PT ;  /* 0x0000ffff1d1d7812 */ /* 0x000fc400078ec0ff */
[----:B------:R-:W-:Y:S02]  /*3d100*/  PRMT R56, R56, 0x3340, R4 ;  /* 0x0000334038387816 */ /* 0x000fe40000000004 */
[----:B------:R-:W-:Y:S02]  /*3d110*/  LOP3.LUT R44, R44, 0xffff, RZ, 0xc0, !PT ;  /* 0x0000ffff2c2c7812 */ /* 0x000fe400078ec0ff */
[----:B------:R-:W-:Y:S02]  /*3d120*/  SHF.R.U32.HI R17, RZ, 0x8, R29 ;  /* 0x00000008ff117819 */ /* 0x000fe4000001161d */
[----:B--2---:R-:W-:Y:S02]  /*3d130*/  LOP3.LUT R6, R57, 0xffff, RZ, 0xc0, !PT ;  /* 0x0000ffff39067812 */ /* 0x004fe400078ec0ff */
[----:B------:R-:W-:Y:S02]  /*3d140*/  SHF.R.U32.HI R57, RZ, 0x8, R7 ;  /* 0x00000008ff397819 */ /* 0x000fe40000011607 */
[----:B------:R-:W-:-:S05]  /*3d150*/  PRMT R7, R7, 0x3340, R49 ;  /* 0x0000334007077816 */ /* 0x000fca0000000031 */
[----:B------:R1:W-:Y:S02]  /*3d160*/  STL [R1+0x94], R7 ;  /* 0x0000940701007387 */ /* 0x0003e40000100800 */
[----:B-1----:R-:W-:-:S05]  /*3d170*/  PRMT R7, R6, 0x3340, R25 ;  /* 0x0000334006077816 */ /* 0x002fca0000000019 */
[----:B------:R1:W-:Y:S01]  /*3d180*/  STL [R1+0xcc], R7 ;  /* 0x0000cc0701007387 */ /* 0x0003e20000100800 */
[----:B------:R-:W-:Y:S02]  /*3d190*/  SHF.R.U32.HI R58, RZ, 0x8, R6 ;  /* 0x00000008ff3a7819 */ /* 0x000fe40000011606 */
[----:B------:R-:W-:Y:S02]  /*3d1a0*/  SHF.R.U32.HI R6, RZ, 0x8, R25 ;  /* 0x00000008ff067819 */ /* 0x000fe40000011619 */
[----:B------:R-:W-:Y:S02]  /*3d1b0*/  LOP3.LUT R58, R58, 0xffff, RZ, 0xc0, !PT ;  /* 0x0000ffff3a3a7812 */ /* 0x000fe400078ec0ff */
[----:B------:R-:W-:-:S04]  /*3d1c0*/  LOP3.LUT R6, R6, 0xffff, RZ, 0xc0, !PT ;  /* 0x0000ffff06067812 */ /* 0x000fc800078ec0ff */
[----:B------:R-:W-:Y:S02]  /*3d1d0*/  PRMT R58, R58, 0x3340, R6 ;  /* 0x000033403a3a7816 */ /* 0x000fe40000000006 */
[----:B---3--:R-:W-:-:S04]  /*3d1e0*/  LOP3.LUT R4, R59, 0xffff, RZ, 0xc0, !PT ;  /* 0x0000ffff3b047812 */ /* 0x008fc800078ec0ff */
[----:B-1----:R-:W-:Y:S02]  /*3d1f0*/  PRMT R7, R4, 0x3340, R29 ;  /* 0x0000334004077816 */ /* 0x002fe4000000001d */
[----:B------:R-:W-:Y:S02]  /*3d200*/  SHF.R.U32.HI R59, RZ, 0x8, R4 ;  /* 0x00000008ff3b7819 */ /* 0x000fe40000011604 */
[----:B------:R-:W-:Y:S01]  /*3d210*/  SHF.R.U32.HI R4, RZ, 0x8, R5 ;  /* 0x00000008ff047819 */ /* 0x000fe20000011605 */
[----:B------:R1:W-:Y:S01]  /*3d220*/  STL [R1+0xc0], R7 ;  /* 0x0000c00701007387 */ /* 0x0003e20000100800 */
[--C-:B------:R-:W-:Y:S02]  /*3d230*/  PRMT R5, R5, 0x3340, R44.reuse ;  /* 0x0000334005057816 */ /* 0x100fe4000000002c */
[----:B------:R-:W-:Y:S02]  /*3d240*/  LOP3.LUT R4, R4, 0xffff, RZ, 0xc0, !PT ;  /* 0x0000ffff04047812 */ /* 0x000fe400078ec0ff */
[----:B-1----:R-:W-:-:S04]  /*3d250*/  SHF.R.U32.HI R7, RZ, 0x8, R44 ;  /* 0x00000008ff077819 */ /* 0x002fc8000001162c */
[----:B------:R-:W-:Y:S01]  /*3d260*/  LOP3.LUT R7, R7, 0xffff, RZ, 0xc0, !PT ;  /* 0x0000ffff07077812 */ /* 0x000fe200078ec0ff */
[----:B------:R1:W-:Y:S01]  /*3d270*/  STL [R1+0xd0], R5 ;  /* 0x0000d00501007387 */ /* 0x0003e20000100800 */
[----:B------:R-:W-:Y:S02]  /*3d280*/  LOP3.LUT R59, R59, 0xffff, RZ, 0xc0, !PT ;  /* 0x0000ffff3b3b7812 */ /* 0x000fe400078ec0ff */
[----:B------:R-:W-:Y:S02]  /*3d290*/  PRMT R4, R4, 0x3340, R7 ;  /* 0x0000334004047816 */ /* 0x000fe40000000007 */
[----:B------:R-:W-:Y:S02]  /*3d2a0*/  LOP3.LUT R6, R51, 0xffff, RZ, 0xc0, !PT ;  /* 0x0000ffff33067812 */ /* 0x000fe400078ec0ff */
[----:B-1----:R-:W-:Y:S01]  /*3d2b0*/  LOP3.LUT R5, R17, 0xffff, RZ, 0xc0, !PT ;  /* 0x0000ffff11057812 */ /* 0x002fe200078ec0ff */
[----:B------:R1:W-:Y:S01]  /*3d2c0*/  STL [R1+0x1c], R4 ;  /* 0x00001c0401007387 */ /* 0x0003e20000100800 */
[----:B------:R-:W-:-:S02]  /*3d2d0*/  LOP3.LUT R7, R47, 0xffff, RZ, 0xc0, !PT ;  /* 0x0000ffff2f077812 */ /* 0x000fc400078ec0ff */
[----:B------:R-:W-:Y:S01]  /*3d2e0*/  PRMT R59, R59, 0x3340, R5 ;  /* 0x000033403b3b7816 */ /* 0x000fe20000000005 */
[----:B------:R-:W2:Y:S01]  /*3d2f0*/  LDL.LU R51, [R1+0x1a4] ;  /* 0x0001a40001337983 */ /* 0x000ea20000300800 */
[----:B------:R-:W-:-:S03]  /*3d300*/  LOP3.LUT R5, R48, 0xffff, RZ, 0xc0, !PT ;  /* 0x0000ffff30057812 */ /* 0x000fc600078ec0ff */
[----:B------:R-:W3:Y:S04]  /*3d310*/  LDL.LU R47, [R1+0x1a0] ;  /* 0x0001a000012f7983 */ /* 0x000ee80000300800 */
[----:B------:R-:W4:Y:S01]  /*3d320*/  LDL.LU R48, [R1+0x11c] ;  /* 0x00011c0001307983 */ /* 0x000f220000300800 */
[----:B-1----:R-:W-:-:S03]  /*3d330*/  LOP3.LUT R4, R61, 0xffff, RZ, 0xc0, !PT ;  /* 0x0000ffff3d047812 */ /* 0x002fc600078ec0ff */
[----:B------:R-:W4:Y:S01]  /*3d340*/  LDL.LU R61, [R1+0x118] ;  /* 0x00011800013d7983 */ /* 0x000f220000300800 */
[----:B------:R-:W-:Y:S02]  /*3d350*/  LOP3.LUT R43, R43, 0xffff, RZ, 0xc0, !PT ;  /* 0x0000ffff2b2b7812 */ /* 0x000fe400078ec0ff */
[----:B------:R-:W-:Y:S02]  /*3d360*/  SHF.R.U32.HI R18, RZ, 0x8, R6 ;  /* 0x00000008ff127819 */ /* 0x000fe40000011606 */
[----:B------:R-:W-:Y:S02]  /*3d370*/  PRMT R6, R6, 0x3340, R43 ;  /* 0x0000334006067816 */ /* 0x000fe4000000002b */
[----:B------:R-:W-:Y:S02]  /*3d380*/  SHF.R.U32.HI R16, RZ, 0x8, R49 ;  /* 0x00000008ff107819 */ /* 0x000fe40000011631 */
[----:B------:R-:W-:Y:S02]  /*3d390*/  LOP3.LUT R30, R30, 0xffff, RZ, 0xc0, !PT ;  /* 0x0000ffff1e1e7812 */ /* 0x000fe400078ec0ff */
[----:B------:R-:W-:Y:S01]  /*3d3a0*/  LOP3.LUT R31, R31, 0xffff, RZ, 0xc0, !PT ;  /* 0x0000ffff1f1f7812 */ /* 0x000fe200078ec0ff */
[----:B------:R1:W-:Y:S01]  /*3d3b0*/  STL [R1+0xc4], R6 ;  /* 0x0000c40601007387 */ /* 0x0003e20000100800 */
[----:B------:R-:W-:-:S02]  /*3d3c0*/  LOP3.LUT R42, R42, 0xffff, RZ, 0xc0, !PT ;  /* 0x0000ffff2a2a7812 */ /* 0x000fc400078ec0ff */
[----:B------:R-:W-:Y:S02]  /*3d3d0*/  LOP3.LUT R57, R57, 0xffff, RZ, 0xc0, !PT ;  /* 0x0000ffff39397812 */ /* 0x000fe400078ec0ff */
[----:B------:R-:W-:Y:S02]  /*3d3e0*/  LOP3.LUT R16, R16, 0xffff, RZ, 0xc0, !PT ;  /* 0x0000ffff10107812 */ /* 0x000fe400078ec0ff */
[----:B------:R-:W-:Y:S02]  /*3d3f0*/  SHF.R.U32.HI R24, RZ, 0x8, R5 ;  /* 0x00000008ff187819 */ /* 0x000fe40000011605 */
[----:B------:R-:W-:Y:S02]  /*3d400*/  PRMT R17, R4, 0x3340, R31 ;  /* 0x0000334004117816 */ /* 0x000fe4000000001f */
[----:B-1----:R-:W-:Y:S02]  /*3d410*/  PRMT R6, R5, 0x3340, R30 ;  /* 0x0000334005067816 */ /* 0x002fe4000000001e */
[----:B------:R-:W-:-:S02]  /*3d420*/  SHF.R.U32.HI R5, RZ, 0x8, R4 ;  /* 0x00000008ff057819 */ /* 0x000fc40000011604 */
[----:B------:R-:W-:Y:S02]  /*3d430*/  SHF.R.U32.HI R4, RZ, 0x8, R7 ;  /* 0x00000008ff047819 */ /* 0x000fe40000011607 */
[----:B------:R-:W-:Y:S01]  /*3d440*/  PRMT R7, R7, 0x3340, R42 ;  /* 0x0000334007077816 */ /* 0x000fe2000000002a */
[----:B------:R1:W-:Y:S01]  /*3d450*/  STL [R1+0xbc], R6 ;  /* 0x0000bc0601007387 */ /* 0x0003e20000100800 */
[----:B------:R-:W-:Y:S02]  /*3d460*/  PRMT R57, R57, 0x3340, R16 ;  /* 0x0000334039397816 */ /* 0x000fe40000000010 */
[----:B------:R-:W-:Y:S01]  /*3d470*/  SHF.R.U32.HI R19, RZ, 0x8, R43 ;  /* 0x00000008ff137819 */ /* 0x000fe2000001162b */
[----:B------:R0:W-:Y:S01]  /*3d480*/  STL [R1+0xb0], R17 ;  /* 0x0000b01101007387 */ /* 0x0001e20000100800 */
[----:B------:R-:W-:Y:S02]  /*3d490*/  SHF.R.U32.HI R16, RZ, 0x8, R30 ;  /* 0x00000008ff107819 */ /* 0x000fe4000001161e */
[----:B------:R-:W-:Y:S01]  /*3d4a0*/  LOP3.LUT R18, R18, 0xffff, RZ, 0xc0, !PT ;  /* 0x0000ffff12127812 */ /* 0x000fe200078ec0ff */
[----:B------:R0:W-:Y:S01]  /*3d4b0*/  STL [R1+0xc8], R7 ;  /* 0x0000c80701007387 */ /* 0x0001e20000100800 */
[----:B-1----:R-:W-:-:S02]  /*3d4c0*/  SHF.R.U32.HI R6, RZ, 0x8, R31 ;  /* 0x00000008ff067819 */ /* 0x002fc4000001161f */
[----:B------:R-:W-:Y:S02]  /*3d4d0*/  LOP3.LUT R19, R19, 0xffff, RZ, 0xc0, !PT ;  /* 0x0000ffff13137812 */ /* 0x000fe400078ec0ff */
[----:B0-----:R-:W-:Y:S02]  /*3d4e0*/  SHF.R.U32.HI R17, RZ, 0x8, R42 ;  /* 0x00000008ff117819 */ /* 0x001fe4000001162a */
[----:B------:R-:W-:Y:S02]  /*3d4f0*/  LOP3.LUT R16, R16, 0xffff, RZ, 0xc0, !PT ;  /* 0x0000ffff10107812 */ /* 0x000fe400078ec0ff */
[----:B------:R-:W-:Y:S02]  /*3d500*/  LOP3.LUT R7, R24, 0xffff, RZ, 0xc0, !PT ;  /* 0x0000ffff18077812 */ /* 0x000fe400078ec0ff */
[----:B------:R-:W-:Y:S02]  /*3d510*/  LOP3.LUT R5, R5, 0xffff, RZ, 0xc0, !PT ;  /* 0x0000ffff05057812 */ /* 0x000fe400078ec0ff */
[----:B------:R-:W-:-:S02]  /*3d520*/  LOP3.LUT R6, R6, 0xffff, RZ, 0xc0, !PT ;  /* 0x0000ffff06067812 */ /* 0x000fc400078ec0ff */
[----:B------:R-:W-:Y:S02]  /*3d530*/  LOP3.LUT R4, R4, 0xffff, RZ, 0xc0, !PT ;  /* 0x0000ffff04047812 */ /* 0x000fe400078ec0ff */
[----:B------:R-:W-:Y:S02]  /*3d540*/  LOP3.LUT R17, R17, 0xffff, RZ, 0xc0, !PT ;  /* 0x0000ffff11117812 */ /* 0x000fe400078ec0ff */
[----:B------:R-:W-:Y:S02]  /*3d550*/  PRMT R18, R18, 0x3340, R19 ;  /* 0x0000334012127816 */ /* 0x000fe40000000013 */
[----:B------:R-:W-:Y:S02]  /*3d560*/  PRMT R7, R7, 0x3340, R16 ;  /* 0x0000334007077816 */ /* 0x000fe40000000010 */
[----:B------:R-:W-:Y:S02]  /*3d570*/  PRMT R5, R5, 0x3340, R6 ;  /* 0x0000334005057816 */ /* 0x000fe40000000006 */
[----:B------:R-:W-:Y:S01]  /*3d580*/  PRMT R4, R4, 0x3340, R17 ;  /* 0x0000334004047816 */ /* 0x000fe20000000011 */
[----:B------:R-:W-:Y:S04]  /*3d590*/  STL [R1+0x10], R18 ;  /* 0x0000101201007387 */ /* 0x000fe80000100800 */
[----:B------:R3:W-:Y:S04]  /*3d5a0*/  STL [R1+0x14], R7 ;  /* 0x0000140701007387 */ /* 0x0007e80000100800 */
[----:B------:R4:W-:Y:S04]  /*3d5b0*/  STL [R1+0x18], R5 ;  /* 0x0000180501007387 */ /* 0x0009e80000100800 */
[----:B------:R0:W-:Y:S04]  /*3d5c0*/  STL [R1+0x2c], R4 ;  /* 0x00002c0401007387 */ /* 0x0001e80000100800 */
[----:B------:R-:W4:Y:S04]  /*3d5d0*/  LDL.LU R50, [R1+0x384] ;  /* 0x0003840001327983 */ /* 0x000f280000300800 */
[----:B------:R-:W4:Y:S01]  /*3d5e0*/  LDL.LU R46, [R1+0x380] ;  /* 0x00038000012e7983 */ /* 0x000f220000300800 */
[----:B--2---:R-:W-:-:S03]  /*3d5f0*/  LOP3.LUT R6, R51, 0xffff, RZ, 0xc0, !PT ;  /* 0x0000ffff33067812 */ /* 0x004fc600078ec0ff */
[----:B------:R-:W2:Y:S01]  /*3d600*/  LDL.LU R51, [R1+0x14c] ;  /* 0x00014c0001337983 */ /* 0x000ea20000300800 */
[----:B---3--:R-:W-:-:S03]  /*3d610*/  LOP3.LUT R7, R47, 0xffff, RZ, 0xc0, !PT ;  /* 0x0000ffff2f077812 */ /* 0x008fc600078ec0ff */
[----:B------:R-:W3:Y:S01]  /*3d620*/  LDL.LU R47, [R1+0x148] ;  /* 0x00014800012f7983 */ /* 0x000ee20000300800 */
[----:B----4-:R-:W-:-:S03]  /*3d630*/  LOP3.LUT R5, R48, 0xffff, RZ, 0xc0, !PT ;  /* 0x0000ffff30057812 */ /* 0x010fc600078ec0ff */
[----:B------:R-:W4:Y:S01]  /*3d640*/  LDL.LU R48, [R1+0xf4] ;  /* 0x0000f40001307983 */ /* 0x000f220000300800 */
[----:B0-----:R-:W-:-:S03]  /*3d650*/  LOP3.LUT R4, R61, 0xffff, RZ, 0xc0, !PT ;  /* 0x0000ffff3d047812 */ /* 0x001fc600078ec0ff */
        /* <DEDUP_REMOVED lines=8> */
[----:B------:R-:W-:Y:S02]  /*3d6e0*/  SHF.R.U32.HI R24, RZ, 0x8, R5 ;  /* 0x00000008ff187819 */ /* 0x000fe40000011605 */
[----:B------:R-:W-:Y:S02]  /*3d6f0*/  PRMT R17, R4, 0x3340, R33 ;  /* 0x0000334004117816 */ /* 0x000fe40000000021 */
[----:B0-----:R-:W-:Y:S02]  /*3d700*/  PRMT R6, R5, 0x3340, R32 ;  /* 0x0000334005067816 */ /* 0x001fe40000000020 */
[----:B------:R-:W-:Y:S02]  /*3d710*/  SHF.R.U32.HI R5, RZ, 0x8, R4 ;  /* 0x00000008ff057819 */ /* 0x000fe40000011604 */
[----:B------:R-:W-:Y:S02]  /*3d720*/  SHF.R.U32.HI R4, RZ, 0x8, R7 ;  /* 0x00000008ff047819 */ /* 0x000fe40000011607 */
[----:B------:R-:W-:Y:S01]  /*3d730*/  PRMT R7, R7, 0x3340, R34 ;  /* 0x0000334007077816 */ /* 0x000fe20000000022 */
[----:B------:R0:W-:Y:S01]  /*3d740*/  STL [R1+0xac], R6 ;  /* 0x0000ac0601007387 */ /* 0x0001e20000100800 */
[----:B------:R-:W-:-:S02]  /*3d750*/  SHF.R.U32.HI R19, RZ, 0x8, R36 ;  /* 0x00000008ff137819 */ /* 0x000fc40000011624 */
[----:B------:R-:W-:Y:S01]  /*3d760*/  SHF.R.U32.HI R16, RZ, 0x8, R32 ;  /* 0x00000008ff107819 */ /* 0x000fe20000011620 */
[----:B------:R1:W-:Y:S01]  /*3d770*/  STL [R1+0x98], R17 ;  /* 0x0000981101007387 */ /* 0x0003e20000100800 */
[----:B------:R-:W-:Y:S02]  /*3d780*/  LOP3.LUT R18, R18, 0xffff, RZ, 0xc0, !PT ;  /* 0x0000ffff12127812 */ /* 0x000fe400078ec0ff */
[----:B------:R-:W-:Y:S01]  /*3d790*/  LOP3.LUT R19, R19, 0xffff, RZ, 0xc0, !PT ;  /* 0x0000ffff13137812 */ /* 0x000fe200078ec0ff */
[----:B------:R1:W-:Y:S01]  /*3d7a0*/  STL [R1+0xb8], R7 ;  /* 0x0000b80701007387 */ /* 0x0003e20000100800 */
[----:B0-----:R-:W-:Y:S02]  /*3d7b0*/  SHF.R.U32.HI R6, RZ, 0x8, R33 ;  /* 0x00000008ff067819 */ /* 0x001fe40000011621 */
[----:B------:R-:W-:Y:S02]  /*3d7c0*/  LOP3.LUT R16, R16, 0xffff, RZ, 0xc0, !PT ;  /* 0x0000ffff10107812 */ /* 0x000fe400078ec0ff */
[----:B-1----:R-:W-:-:S02]  /*3d7d0*/  SHF.R.U32.HI R17, RZ, 0x8, R34 ;  /* 0x00000008ff117819 */ /* 0x002fc40000011622 */
[----:B------:R-:W-:Y:S02]  /*3d7e0*/  LOP3.LUT R5, R5, 0xffff, RZ, 0xc0, !PT ;  /* 0x0000ffff05057812 */ /* 0x000fe400078ec0ff */
[----:B------:R-:W-:Y:S02]  /*3d7f0*/  LOP3.LUT R7, R24, 0xffff, RZ, 0xc0, !PT ;  /* 0x0000ffff18077812 */ /* 0x000fe400078ec0ff */
[----:B------:R-:W-:Y:S02]  /*3d800*/  LOP3.LUT R6, R6, 0xffff, RZ, 0xc0, !PT ;  /* 0x0000ffff06067812 */ /* 0x000fe400078ec0ff */
[----:B------:R-:W-:Y:S02]  /*3d810*/  LOP3.LUT R4, R4, 0xffff, RZ, 0xc0, !PT ;  /* 0x0000ffff04047812 */ /* 0x000fe400078ec0ff */
[----:B------:R-:W-:Y:S02]  /*3d820*/  LOP3.LUT R17, R17, 0xffff, RZ, 0xc0, !PT ;  /* 0x0000ffff11117812 */ /* 0x000fe400078ec0ff */
[----:B------:R-:W-:-:S02]  /*3d830*/  PRMT R18, R18, 0x3340, R19 ;  /* 0x0000334012127816 */ /* 0x000fc40000000013 */
[----:B------:R-:W-:Y:S02]  /*3d840*/  PRMT R7, R7, 0x3340, R16 ;  /* 0x0000334007077816 */ /* 0x000fe40000000010 */
[----:B------:R-:W-:Y:S02]  /*3d850*/  PRMT R5, R5, 0x3340, R6 ;  /* 0x0000334005057816 */ /* 0x000fe40000000006 */
[----:B------:R-:W-:Y:S01]  /*3d860*/  PRMT R4, R4, 0x3340, R17 ;  /* 0x0000334004047816 */ /* 0x000fe20000000011 */
[----:B------:R-:W-:Y:S04]  /*3d870*/  STL [R1+0x20], R18 ;  /* 0x0000201201007387 */ /* 0x000fe80000100800 */
[----:B------:R-:W-:Y:S04]  /*3d880*/  STL [R1+0x24], R7 ;  /* 0x0000240701007387 */ /* 0x000fe80000100800 */
[----:B------:R2:W-:Y:S04]  /*3d890*/  STL [R1+0x28], R5 ;  /* 0x0000280501007387 */ /* 0x0005e80000100800 */
[----:B------:R3:W-:Y:S01]  /*3d8a0*/  STL [R1+0x38], R4 ;  /* 0x0000380401007387 */ /* 0x0007e20000100800 */
[----:B------:R-:W-:-:S03]  /*3d8b0*/  LOP3.LUT R6, R50, 0xffff, RZ, 0xc0, !PT ;  /* 0x0000ffff32067812 */ /* 0x000fc600078ec0ff */
[----:B------:R-:W4:Y:S01]  /*3d8c0*/  LDL.LU R50, [R1+0x38c] ;  /* 0x00038c0001327983 */ /* 0x000f220000300800 */
[----:B------:R-:W-:-:S03]  /*3d8d0*/  LOP3.LUT R17, R46, 0xffff, RZ, 0xc0, !PT ;  /* 0x0000ffff2e117812 */ /* 0x000fc600078ec0ff */
[----:B------:R-:W4:Y:S01]  /*3d8e0*/  LDL.LU R46, [R1+0x388] ;  /* 0x00038800012e7983 */ /* 0x000f220000300800 */
[----:B--2---:R-:W-:-:S03]  /*3d8f0*/  LOP3.LUT R5, R51, 0xffff, RZ, 0xc0, !PT ;  /* 0x0000ffff33057812 */ /* 0x004fc600078ec0ff */
[----:B------:R-:W2:Y:S01]  /*3d900*/  LDL.LU R51, [R1+0x16c] ;  /* 0x00016c0001337983 */ /* 0x000ea20000300800 */
[----:B---3--:R-:W-:-:S03]  /*3d910*/  LOP3.LUT R4, R47, 0xffff, RZ, 0xc0, !PT ;  /* 0x0000ffff2f047812 */ /* 0x008fc600078ec0ff */
[----:B------:R-:W3:Y:S01]  /*3d920*/  LDL.LU R47, [R1+0x168] ;  /* 0x00016800012f7983 */ /* 0x000ee20000300800 */
[----:B----4-:R-:W-:-:S03]  /*3d930*/  LOP3.LUT R19, R48, 0xffff, RZ, 0xc0, !PT ;  /* 0x0000ffff30137812 */ /* 0x010fc600078ec0ff */
[----:B------:R-:W4:Y:S01]  /*3d940*/  LDL.LU R48, [R1+0x114] ;  /* 0x0001140001307983 */ /* 0x000f220000300800 */
[----:B------:R-:W-:-:S03]  /*3d950*/  LOP3.LUT R18, R61, 0xffff, RZ, 0xc0, !PT ;  /* 0x0000ffff3d127812 */ /* 0x000fc600078ec0ff */
[----:B------:R-:W3:Y:S01]  /*3d960*/  LDL.LU R61, [R1+0x110] ;  /* 0x00011000013d7983 */ /* 0x000ee20000300800 */
[----:B------:R-:W-:Y:S02]  /*3d970*/  SHF.R.U32.HI R24, RZ, 0x8, R6 ;  /* 0x00000008ff187819 */ /* 0x000fe40000011606 */
[----:B------:R-:W-:Y:S02]  /*3d980*/  PRMT R6, R6, 0x3340, R19 ;  /* 0x0000334006067816 */ /* 0x000fe40000000013 */
[----:B------:R-:W-:Y:S02]  /*3d990*/  LOP3.LUT R35, R35, 0xffff, RZ, 0xc0, !PT ;  /* 0x0000ffff23237812 */ /* 0x000fe400078ec0ff */
[----:B------:R-:W-:Y:S01]  /*3d9a0*/  LOP3.LUT R37, R37, 0xffff, RZ, 0xc0, !PT ;  /* 0x0000ffff25257812 */ /* 0x000fe200078ec0ff */
[----:B------:R0:W-:Y:S03]  /*3d9b0*/  STL [R1+0xa4], R6 ;  /* 0x0000a40601007387 */ /* 0x0001e60000100800 */
[----:B------:R-:W-:-:S02]  /*3d9c0*/  PRMT R25, R4, 0x3340, R37 ;  /* 0x0000334004197816 */ /* 0x000fc40000000025 */
[----:B------:R-:W-:Y:S02]  /*3d9d0*/  SHF.R.U32.HI R19, RZ, 0x8, R19 ;  /* 0x00000008ff137819 */ /* 0x000fe40000011613 */
[----:B0-----:R-:W-:Y:S02]  /*3d9e0*/  PRMT R6, R5, 0x3340, R35 ;  /* 0x0000334005067816 */ /* 0x001fe40000000023 */
[----:B------:R-:W-:Y:S02]  /*3d9f0*/  SHF.R.U32.HI R7, RZ, 0x8, R5 ;  /* 0x00000008ff077819 */ /* 0x000fe40000011605 */
[----:B------:R-:W-:Y:S01]  /*3da00*/  SHF.R.U32.HI R16, RZ, 0x8, R35 ;  /* 0x00000008ff107819 */ /* 0x000fe20000011623 */
[----:B------:R0:W-:Y:S01]  /*3da10*/  STL [R1+0xa0], R6 ;  /* 0x0000a00601007387 */ /* 0x0001e20000100800 */
[----:B------:R-:W-:Y:S02]  /*3da20*/  SHF.R.U32.HI R5, RZ, 0x8, R4 ;  /* 0x00000008ff057819 */ /* 0x000fe40000011604 */
[----:B------:R-:W-:Y:S01]  /*3da30*/  SHF.R.U32.HI R4, RZ, 0x8, R17 ;  /* 0x00000008ff047819 */ /* 0x000fe20000011611 */
[----:B------:R1:W-:Y:S01]  /*3da40*/  STL [R1+0x9c], R25 ;  /* 0x00009c1901007387 */ /* 0x0003e20000100800 */
[----:B------:R-:W-:-:S02]  /*3da50*/  LOP3.LUT R19, R19, 0xffff, RZ, 0xc0, !PT ;  /* 0x0000ffff13137812 */ /* 0x000fc400078ec0ff */
[----:B------:R-:W-:Y:S02]  /*3da60*/  LOP3.LUT R7, R7, 0xffff, RZ, 0xc0, !PT ;  /* 0x0000ffff07077812 */ /* 0x000fe400078ec0ff */
[----:B0-----:R-:W-:Y:S02]  /*3da70*/  SHF.R.U32.HI R6, RZ, 0x8, R37 ;  /* 0x00000008ff067819 */ /* 0x001fe40000011625 */
[--C-:B-1----:R-:W-:Y:S02]  /*3da80*/  PRMT R25, R17, 0x3340, R18.reuse ;  /* 0x0000334011197816 */ /* 0x102fe40000000012 */
[----:B------:R-:W-:Y:S02]  /*3da90*/  SHF.R.U32.HI R17, RZ, 0x8, R18 ;  /* 0x00000008ff117819 */ /* 0x000fe40000011612 */
[----:B------:R-:W-:Y:S02]  /*3daa0*/  LOP3.LUT R18, R24, 0xffff, RZ, 0xc0, !PT ;  /* 0x0000ffff18127812 */ /* 0x000fe400078ec0ff */
[----:B------:R-:W-:-:S02]  /*3dab0*/  LOP3.LUT R16, R16, 0xffff, RZ, 0xc0, !PT ;  /* 0x0000ffff10107812 */ /* 0x000fc400078ec0ff */
[----:B------:R-:W-:Y:S02]  /*3dac0*/  LOP3.LUT R5, R5, 0xffff, RZ, 0xc0, !PT ;  /* 0x0000ffff05057812 */ /* 0x000fe400078ec0ff */
[----:B------:R-:W-:Y:S02]  /*3dad0*/  LOP3.LUT R6, R6, 0xffff, RZ, 0xc0, !PT ;  /* 0x0000ffff06067812 */ /* 0x000fe400078ec0ff */
[----:B------:R-:W-:Y:S02]  /*3dae0*/  LOP3.LUT R4, R4, 0xffff, RZ, 0xc0, !PT ;  /* 0x0000ffff04047812 */ /* 0x000fe400078ec0ff */
[----:B------:R-:W-:Y:S02]  /*3daf0*/  LOP3.LUT R17, R17, 0xffff, RZ, 0xc0, !PT ;  /* 0x0000ffff11117812 */ /* 0x000fe400078ec0ff */
[----:B------:R-:W-:Y:S02]  /*3db00*/  PRMT R18, R18, 0x3340, R19 ;  /* 0x0000334012127816 */ /* 0x000fe40000000013 */
[----:B------:R-:W-:-:S02]  /*3db10*/  PRMT R7, R7, 0x3340, R16 ;  /* 0x0000334007077816 */ /* 0x000fc40000000010 */
[----:B------:R-:W-:Y:S01]  /*3db20*/  PRMT R5, R5, 0x3340, R6 ;  /* 0x0000334005057816 */ /* 0x000fe20000000006 */
[----:B------:R0:W-:Y:S01]  /*3db30*/  STL [R1+0xa8], R25 ;  /* 0x0000a81901007387 */ /* 0x0001e20000100800 */
[----:B------:R-:W-:-:S03]  /*3db40*/  PRMT R4, R4, 0x3340, R17 ;  /* 0x0000334004047816 */ /* 0x000fc60000000011 */
[----:B------:R-:W-:Y:S04]  /*3db50*/  STL [R1+0x30], R18 ;  /* 0x0000301201007387 */ /* 0x000fe80000100800 */
[----:B------:R-:W-:Y:S04]  /*3db60*/  STL [R1+0x34], R7 ;  /* 0x0000340701007387 */ /* 0x000fe80000100800 */
[----:B------:R2:W-:Y:S04]  /*3db70*/  STL [R1+0x3c], R5 ;  /* 0x00003c0501007387 */ /* 0x0005e80000100800 */
[----:B------:R3:W-:Y:S04]  /*3db80*/  STL [R1+0x48], R4 ;  /* 0x0000480401007387 */ /* 0x0007e80000100800 */
[----:B------:R-:W3:Y:S01]  /*3db90*/  LDL.LU R43, [R1+0x178] ;  /* 0x00017800012b7983 */ /* 0x000ee20000300800 */
[----:B------:R-:W-:-:S03]  /*3dba0*/  LOP3.LUT R6, R50, 0xffff, RZ, 0xc0, !PT ;  /* 0x0000ffff32067812 */ /* 0x000fc600078ec0ff */
[----:B------:R-:W3:Y:S01]  /*3dbb0*/  LDL.LU R44, [R1+0x1d8] ;  /* 0x0001d800012c7983 */ /* 0x000ee20000300800 */
[----:B------:R-:W-:-:S03]  /*3dbc0*/  SHF.R.U32.HI R24, RZ, 0x8, R6 ;  /* 0x00000008ff187819 */ /* 0x000fc60000011606 */
[----:B------:R-:W3:Y:S01]  /*3dbd0*/  LDL.LU R29, [R1+0x150] ;  /* 0x00015000011d7983 */ /* 0x000ee20000300800 */
[----:B------:R-:W-:-:S03]  /*3dbe0*/  LOP3.LUT R17, R46, 0xffff, RZ, 0xc0, !PT ;  /* 0x0000ffff2e117812 */ /* 0x000fc600078ec0ff */
[----:B0-----:R-:W3:Y:S04]  /*3dbf0*/  LDL.LU R25, [R1+0x1d4] ;  /* 0x0001d40001197983 */ /* 0x001ee80000300800 */
[----:B------:R-:W3:Y:S04]  /*3dc00*/  LDL.LU R49, [R1+0x13c] ;  /* 0x00013c0001317983 */ /* 0x000ee80000300800 */
[----:B------:R-:W3:Y:S04]  /*3dc10*/  LDL.LU R45, [R1+0x1d0] ;  /* 0x0001d000012d7983 */ /* 0x000ee80000300800 */
[----:B------:R-:W3:Y:S04]  /*3dc20*/  LDL.LU R50, [R1+0x80] ;  /* 0x0000800001327983 */ /* 0x000ee80000300800 */
[----:B------:R-:W3:Y:S01]  /*3dc30*/  LDL.LU R46, [R1+0x1cc] ;  /* 0x0001cc00012e7983 */ /* 0x000ee20000300800 */
[----:B--2---:R-:W-:-:S03]  /*3dc40*/  LOP3.LUT R5, R51, 0xffff, RZ, 0xc0, !PT ;  /* 0x0000ffff33057812 */ /* 0x004fc600078ec0ff */
[----:B------:R-:W2:Y:S01]  /*3dc50*/  LDL.LU R51, [R1+0x3e0] ;  /* 0x0003e00001337983 */ /* 0x000ea20000300800 */
[----:B----4-:R-:W-:-:S04]  /*3dc60*/  LOP3.LUT R19, R48, 0xffff, RZ, 0xc0, !PT ;  /* 0x0000ffff30137812 */ /* 0x010fc800078ec0ff */
[----:B------:R-:W-:Y:S02]  /*3dc70*/  PRMT R6, R6, 0x3340, R19 ;  /* 0x0000334006067816 */ /* 0x000fe40000000013 */
[----:B---3--:R-:W-:Y:S02]  /*3dc80*/  LOP3.LUT R4, R47, 0xffff, RZ, 0xc0, !PT ;  /* 0x0000ffff2f047812 */ /* 0x008fe400078ec0ff */
[----:B------:R-:W3:Y:S04]  /*3dc90*/  LDL.LU R47, [R1+0x1ac] ;  /* 0x0001ac00012f7983 */ /* 0x000ee80000300800 */
[----:B------:R0:W-:Y:S01]  /*3dca0*/  STL [R1+0x8c], R6 ;  /* 0x00008c0601007387 */ /* 0x0001e20000100800 */
[----:B------:R-:W-:-:S03]  /*3dcb0*/  LOP3.LUT R18, R61, 0xffff, RZ, 0xc0, !PT ;  /* 0x0000ffff3d127812 */ /* 0x000fc600078ec0ff */
[----:B------:R-:W4:Y:S04]  /*3dcc0*/  LDL.LU R48, [R1+0x1a8] ;  /* 0x0001a80001307983 */ /* 0x000f280000300800 */
[----:B------:R-:W4:Y:S01]  /*3dcd0*/  LDL.LU R61, [R1+0x144] ;  /* 0x00014400013d7983 */ /* 0x000f220000300800 */
[----:B------:R-:W-:Y:S02]  /*3dce0*/  LOP3.LUT R38, R38, 0xffff, RZ, 0xc0, !PT ;  /* 0x0000ffff26267812 */ /* 0x000fe400078ec0ff */
[----:B------:R-:W-:Y:S02]  /*3dcf0*/  LOP3.LUT R41, R41, 0xffff, RZ, 0xc0, !PT ;  /* 0x0000ffff29297812 */ /* 0x000fe400078ec0ff */
[----:B0-----:R-:W-:Y:S02]  /*3dd00*/  PRMT R6, R5, 0x3340, R38 ;  /* 0x0000334005067816 */ /* 0x001fe40000000026 */
[----:B------:R-:W-:-:S02]  /*3dd10*/  PRMT R30, R4, 0x3340, R41 ;  /* 0x00003340041e7816 */ /* 0x000fc40000000029 */
[----:B------:R-:W-:Y:S01]  /*3dd20*/  SHF.R.U32.HI R19, RZ, 0x8, R19 ;  /* 0x00000008ff137819 */ /* 0x000fe20000011613 */
[----:B------:R0:W-:Y:S01]  /*3dd30*/  STL [R1+0x88], R6 ;  /* 0x0000880601007387 */ /* 0x0001e20000100800 */
[----:B------:R-:W-:Y:S02]  /*3dd40*/  SHF.R.U32.HI R7, RZ, 0x8, R5 ;  /* 0x00000008ff077819 */ /* 0x000fe40000011605 */
[----:B------:R-:W-:Y:S01]  /*3dd50*/  SHF.R.U32.HI R16, RZ, 0x8, R38 ;  /* 0x00000008ff107819 */ /* 0x000fe20000011626 */
[----:B------:R1:W-:Y:S01]  /*3dd60*/  STL [R1+0x84], R30 ;  /* 0x0000841e01007387 */ /* 0x0003e20000100800 */
[----:B------:R-:W-:Y:S02]  /*3dd70*/  SHF.R.U32.HI R5, RZ, 0x8, R4 ;  /* 0x00000008ff057819 */ /* 0x000fe40000011604 */
[----:B------:R-:W-:Y:S02]  /*3dd80*/  SHF.R.U32.HI R4, RZ, 0x8, R17 ;  /* 0x00000008ff047819 */ /* 0x000fe40000011611 */
[----:B0-----:R-:W-:-:S02]  /*3dd90*/  SHF.R.U32.HI R6, RZ, 0x8, R41 ;  /* 0x00000008ff067819 */ /* 0x001fc40000011629 */
[----:B------:R-:W-:Y:S02]  /*3dda0*/  LOP3.LUT R19, R19, 0xffff, RZ, 0xc0, !PT ;  /* 0x0000ffff13137812 */ /* 0x000fe400078ec0ff */
[--C-:B-1----:R-:W-:Y:S02]  /*3ddb0*/  PRMT R30, R17, 0x3340, R18.reuse ;  /* 0x00003340111e7816 */ /* 0x102fe40000000012 */
[----:B------:R-:W-:Y:S02]  /*3ddc0*/  SHF.R.U32.HI R17, RZ, 0x8, R18 ;  /* 0x00000008ff117819 */ /* 0x000fe40000011612 */
[----:B------:R-:W-:Y:S02]  /*3ddd0*/  LOP3.LUT R18, R24, 0xffff, RZ, 0xc0, !PT ;  /* 0x0000ffff18127812 */ /* 0x000fe400078ec0ff */
        /* <DEDUP_REMOVED lines=9> */
[----:B------:R-:W-:Y:S01]  /*3de70*/  STL [R1+0x90], R30 ;  /* 0x0000901e01007387 */ /* 0x000fe20000100800 */
[----:B------:R-:W-:Y:S02]  /*3de80*/  PRMT R6, R4, 0x3340, R17 ;  /* 0x0000334004067816 */ /* 0x000fe40000000011 */
[----:B------:R-:W-:Y:S01]  /*3de90*/  LOP3.LUT R39, R39, 0xffff, RZ, 0xc0, !PT ;  /* 0x0000ffff27277812 */ /* 0x000fe200078ec0ff */
[----:B------:R-:W-:Y:S04]  /*3dea0*/  STL [R1+0x44], R18 ;  /* 0x0000441201007387 */ /* 0x000fe80000100800 */
[----:B------:R-:W-:Y:S04]  /*3deb0*/  STL [R1+0x4c], R7 ;  /* 0x00004c0701007387 */ /* 0x000fe80000100800 */
[----:B------:R0:W-:Y:S04]  /*3dec0*/  STL [R1+0x50], R5 ;  /* 0x0000500501007387 */ /* 0x0001e80000100800 */
[----:B------:R-:W-:Y:S01]  /*3ded0*/  STL [R1+0x6c], R6 ;  /* 0x00006c0601007387 */ /* 0x000fe20000100800 */
[----:B0-----:R-:W-:-:S02]  /*3dee0*/  PRMT R5, R25, 0x5410, R29 ;  /* 0x0000541019057816 */ /* 0x001fc4000000001d */
[----:B------:R-:W-:Y:S02]  /*3def0*/  PRMT R7, R46, 0x5410, R50 ;  /* 0x000054102e077816 */ /* 0x000fe40000000032 */
[----:B------:R-:W-:Y:S02]  /*3df00*/  LOP3.LUT R40, R40, 0xffff, RZ, 0xc0, !PT ;  /* 0x0000ffff28287812 */ /* 0x000fe400078ec0ff */
[----:B--2---:R-:W-:Y:S02]  /*3df10*/  LOP3.LUT R17, R51, 0xffff, RZ, 0xc0, !PT ;  /* 0x0000ffff33117812 */ /* 0x004fe400078ec0ff */
[----:B---3--:R-:W-:-:S04]  /*3df20*/  LOP3.LUT R16, R47, 0xffff, RZ, 0xc0, !PT ;  /* 0x0000ffff2f107812 */ /* 0x008fc800078ec0ff */
[----:B------:R-:W-:Y:S02]  /*3df30*/  PRMT R25, R16, 0x3340, R39 ;  /* 0x0000334010197816 */ /* 0x000fe40000000027 */
[----:B----4-:R-:W-:-:S04]  /*3df40*/  LOP3.LUT R24, R61, 0xffff, RZ, 0xc0, !PT ;  /* 0x0000ffff3d187812 */ /* 0x010fc800078ec0ff */
[----:B------:R-:W-:-:S05]  /*3df50*/  PRMT R18, R17, 0x3340, R24 ;  /* 0x0000334011127816 */ /* 0x000fca0000000018 */
[----:B------:R0:W-:Y:S04]  /*3df60*/  STL [R1+0x80], R18 ;  /* 0x0000801201007387 */ /* 0x0001e80000100800 */
[----:B------:R1:W-:Y:S04]  /*3df70*/  STL [R1+0x7c], R25 ;  /* 0x00007c1901007387 */ /* 0x0003e80000100800 */
[----:B------:R-:W2:Y:S04]  /*3df80*/  LDL.LU R46, [R1+0x174] ;  /* 0x00017400012e7983 */ /* 0x000ea80000300800 */
[----:B------:R-:W2:Y:S01]  /*3df90*/  LDL.LU R47, [R1+0x1dc] ;  /* 0x0001dc00012f7983 */ /* 0x000ea20000300800 */
[----:B------:R-:W-:-:S02]  /*3dfa0*/  LOP3.LUT R19, R48, 0xffff, RZ, 0xc0, !PT ;  /* 0x0000ffff30137812 */ /* 0x000fc400078ec0ff */
[----:B------:R-:W-:Y:S02]  /*3dfb0*/  SHF.R.U32.HI R29, RZ, 0x8, R17 ;  /* 0x00000008ff1d7819 */ /* 0x000fe40000011611 */
[----:B------:R-:W-:Y:S02]  /*3dfc0*/  SHF.R.U32.HI R17, RZ, 0x8, R16 ;  /* 0x00000008ff117819 */ /* 0x000fe40000011610 */
[----:B------:R-:W-:Y:S02]  /*3dfd0*/  SHF.R.U32.HI R16, RZ, 0x8, R19 ;  /* 0x00000008ff107819 */ /* 0x000fe40000011613 */
[----:B------:R-:W-:Y:S02]  /*3dfe0*/  PRMT R19, R19, 0x3340, R40 ;  /* 0x0000334013137816 */ /* 0x000fe40000000028 */
[----:B0-----:R-:W-:-:S03]  /*3dff0*/  SHF.R.U32.HI R18, RZ, 0x8, R39 ;  /* 0x00000008ff127819 */ /* 0x001fc60000011627 */
[----:B------:R0:W-:Y:S04]  /*3e000*/  STL [R1+0x78], R19 ;  /* 0x0000781301007387 */ /* 0x0001e80000100800 */
[----:B------:R-:W3:Y:S04]  /*3e010*/  LDL.LU R39, [R1+0x1c4] ;  /* 0x0001c40001277983 */ /* 0x000ee80000300800 */
[----:B------:R-:W4:Y:S04]  /*3e020*/  LDL.LU R41, [R1+0xc] ;  /* 0x00000c0001297983 */ /* 0x000f280000300800 */
[----:B------:R-:W4:Y:S04]  /*3e030*/  LDL.LU R32, [R1+0x1c0] ;  /* 0x0001c00001207983 */ /* 0x000f280000300800 */
[----:B------:R-:W3:Y:S04]  /*3e040*/  LDL.LU R42, [R1] ;  /* 0x00000000012a7983 */ /* 0x000ee80000300800 */
[----:B------:R-:W3:Y:S01]  /*3e050*/  LDL.LU R31, [R1+0x1bc] ;  /* 0x0001bc00011f7983 */ /* 0x000ee20000300800 */
[----:B------:R-:W-:-:S03]  /*3e060*/  SHF.R.U32.HI R24, RZ, 0x8, R24 ;  /* 0x00000008ff187819 */ /* 0x000fc60000011618 */
[----:B------:R-:W3:Y:S01]  /*3e070*/  LDL.LU R38, [R1+0x138] ;  /* 0x0001380001267983 */ /* 0x000ee20000300800 */
[----:B------:R-:W-:Y:S02]  /*3e080*/  PRMT R4, R44, 0x5410, R43 ;  /* 0x000054102c047816 */ /* 0x000fe4000000002b */
[----:B-1----:R-:W-:Y:S01]  /*3e090*/  SHF.R.U32.HI R25, RZ, 0x8, R40 ;  /* 0x00000008ff197819 */ /* 0x002fe20000011628 */
[----:B------:R-:W3:Y:S01]  /*3e0a0*/  LDL.LU R37, [R1+0x1c8] ;  /* 0x0001c80001257983 */ /* 0x000ee20000300800 */
[----:B0-----:R-:W-:Y:S02]  /*3e0b0*/  LOP3.LUT R19, R29, 0xffff, RZ, 0xc0, !PT ;  /* 0x0000ffff1d137812 */ /* 0x001fe400078ec0ff */
[----:B------:R-:W-:Y:S01]  /*3e0c0*/  LOP3.LUT R24, R24, 0xffff, RZ, 0xc0, !PT ;  /* 0x0000ffff18187812 */ /* 0x000fe200078ec0ff */
[----:B------:R-:W3:Y:S01]  /*3e0d0*/  LDL.LU R30, [R1+0x10c] ;  /* 0x00010c00011e7983 */ /* 0x000ee20000300800 */
[----:B------:R-:W-:Y:S02]  /*3e0e0*/  PRMT R6, R45, 0x5410, R49 ;  /* 0x000054102d067816 */ /* 0x000fe40000000031 */
[----:B------:R-:W-:Y:S01]  /*3e0f0*/  LOP3.LUT R17, R17, 0xffff, RZ, 0xc0, !PT ;  /* 0x0000ffff11117812 */ /* 0x000fe200078ec0ff */
[----:B------:R-:W3:Y:S01]  /*3e100*/  LDL.LU R43, [R1+0x1b4] ;  /* 0x0001b400012b7983 */ /* 0x000ee20000300800 */
[----:B------:R-:W-:-:S03]  /*3e110*/  LOP3.LUT R18, R18, 0xffff, RZ, 0xc0, !PT ;  /* 0x0000ffff12127812 */ /* 0x000fc600078ec0ff */
[----:B------:R-:W3:Y:S01]  /*3e120*/  LDL.LU R49, [R1+0x108] ;  /* 0x0001080001317983 */ /* 0x000ee20000300800 */
[----:B------:R-:W-:Y:S02]  /*3e130*/  LOP3.LUT R16, R16, 0xffff, RZ, 0xc0, !PT ;  /* 0x0000ffff10107812 */ /* 0x000fe400078ec0ff */
[----:B------:R-:W-:Y:S01]  /*3e140*/  LOP3.LUT R25, R25, 0xffff, RZ, 0xc0, !PT ;  /* 0x0000ffff19197812 */ /* 0x000fe200078ec0ff */
[----:B------:R-:W3:Y:S01]  /*3e150*/  LDL.LU R50, [R1+0x1b0] ;  /* 0x0001b00001327983 */ /* 0x000ee20000300800 */
[----:B------:R-:W-:-:S03]  /*3e160*/  PRMT R19, R19, 0x3340, R24 ;  /* 0x0000334013137816 */ /* 0x000fc60000000018 */
[----:B------:R-:W3:Y:S01]  /*3e170*/  LDL.LU R51, [R1+0x104] ;  /* 0x0001040001337983 */ /* 0x000ee20000300800 */
[----:B------:R-:W-:-:S03]  /*3e180*/  PRMT R17, R17, 0x3340, R18 ;  /* 0x0000334011117816 */ /* 0x000fc60000000012 */
[----:B------:R-:W3:Y:S01]  /*3e190*/  LDL.LU R48, [R1+0x19c] ;  /* 0x00019c0001307983 */ /* 0x000ee20000300800 */
[----:B------:R-:W-:-:S03]  /*3e1a0*/  PRMT R16, R16, 0x3340, R25 ;  /* 0x0000334010107816 */ /* 0x000fc60000000019 */
[----:B------:R-:W3:Y:S04]  /*3e1b0*/  LDL.LU R40, [R1+0x134] ;  /* 0x0001340001287983 */ /* 0x000ee80000300800 */
[----:B------:R-:W-:Y:S04]  /*3e1c0*/  STL [R1+0x54], R19 ;  /* 0x0000541301007387 */ /* 0x000fe80000100800 */
[----:B------:R-:W3:Y:S04]  /*3e1d0*/  LDL.LU R35, [R1+0x120] ;  /* 0x0001200001237983 */ /* 0x000ee80000300800 */
[----:B------:R-:W-:Y:S04]  /*3e1e0*/  STL [R1+0x58], R17 ;  /* 0x0000581101007387 */ /* 0x000fe80000100800 */
[----:B------:R-:W3:Y:S04]  /*3e1f0*/  LDL.LU R34, [R1+0x1b8] ;  /* 0x0001b80001227983 */ /* 0x000ee80000300800 */
[----:B------:R2:W-:Y:S04]  /*3e200*/  STL [R1+0x5c], R16 ;  /* 0x00005c1001007387 */ /* 0x0005e80000100800 */
[----:B------:R-:W3:Y:S04]  /*3e210*/  LDL.LU R33, [R1+0xf8] ;  /* 0x0000f80001217983 */ /* 0x000ee80000300800 */
[----:B------:R-:W3:Y:S04]  /*3e220*/  LDL.LU R36, [R1+0x194] ;  /* 0x0001940001247983 */ /* 0x000ee80000300800 */
[----:B------:R-:W3:Y:S04]  /*3e230*/  LDL.LU R44, [R1+0xec] ;  /* 0x0000ec00012c7983 */ /* 0x000ee80000300800 */
[----:B------:R-:W3:Y:S01]  /*3e240*/  LDL.LU R45, [R1+0x190] ;  /* 0x00019000012d7983 */ /* 0x000ee20000300800 */
[----:B--2---:R-:W-:-:S03]  /*3e250*/  PRMT R16, R47, 0x5410, R46 ;  /* 0x000054102f107816 */ /* 0x004fc6000000002e */
[----:B------:R-:W2:Y:S04]  /*3e260*/  LDL.LU R46, [R1+0xe4] ;  /* 0x0000e400012e7983 */ /* 0x000ea80000300800 */
[----:B------:R-:W2:Y:S01]  /*3e270*/  LDL.LU R47, [R1+0x18c] ;  /* 0x00018c00012f7983 */ /* 0x000ea20000300800 */
[----:B----4-:R-:W-:-:S03]  /*3e280*/  PRMT R18, R32, 0x5410, R41 ;  /* 0x0000541020127816 */ /* 0x010fc60000000029 */
[----:B------:R-:W4:Y:S01]  /*3e290*/  LDL.LU R32, [R1+0xfc] ;  /* 0x0000fc0001207983 */ /* 0x000f220000300800 */
[----:B---3--:R-:W-:-:S03]  /*3e2a0*/  PRMT R19, R31, 0x5410, R42 ;  /* 0x000054101f137816 */ /* 0x008fc6000000002a */
[----:B------:R-:W4:Y:S01]  /*3e2b0*/  LDL.LU R42, [R1+0x198] ;  /* 0x00019800012a7983 */ /* 0x000f220000300800 */
[----:B------:R-:W0:Y:S01]  /*3e2c0*/  S2R R61, SR_TID.X ;  /* 0x00000000003d7919 */ /* 0x000e220000002100 */
[----:B------:R-:W-:Y:S01]  /*3e2d0*/  ULEA UR4, UR5, UR4, 0x18 ;  /* 0x0000000405047291 */ /* 0x000fe2000f8ec03f */
[----:B0-----:R-:W-:-:S05]  /*3e2e0*/  LOP3.LUT R61, R61, 0x1f, RZ, 0xc0, !PT ;  /* 0x0000001f3d3d7812 */ /* 0x001fca00078ec0ff */
[----:B------:R-:W-:Y:S01]  /*3e2f0*/  LEA R61, R61, UR4, 0x4 ;  /* 0x000000043d3d7c11 */ /* 0x000fe2000f8e20ff */
[----:B------:R-:W-:-:S04]  /*3e300*/  ULDC UR4, c[0x0][0x244] ;  /* 0x0000910000047ab9 */ /* 0x000fc80000000800 */
[----:B------:R-:W-:Y:S01]  /*3e310*/  STSM.16.M88.4 [R61], R4 ;  /* 0x000000043d007844 */ /* 0x000fe20000000200 */
[----:B------:R-:W-:-:S03]  /*3e320*/  NOP ;  /* 0x0000000000007918 */ /* 0x000fc60000000000 */
[----:B------:R-:W0:Y:S01]  /*3e330*/  LDS.128 R4, [R61] ;  /* 0x000000003d047984 */ /* 0x000e220000000c00 */
[----:B------:R-:W-:Y:S01]  /*3e340*/  PRMT R17, R39, 0x5410, R40 ;  /* 0x0000541027117816 */ /* 0x000fe20000000028 */
[----:B------:R-:W-:-:S04]  /*3e350*/  NOP ;  /* 0x0000000000007918 */ /* 0x000fc80000000000 */
[----:B------:R-:W-:Y:S04]  /*3e360*/  STSM.16.M88.4 [R61], R16 ;  /* 0x000000103d007844 */ /* 0x000fe80000000200 */
[----:B0-----:R0:W-:Y:S04]  /*3e370*/  STL.64 [R1], R4 ;  /* 0x0000000401007387 */ /* 0x0011e80000100a00 */
[----:B------:R1:W-:Y:S04]  /*3e380*/  STL.64 [R1+0x8], R6 ;  /* 0x0000080601007387 */ /* 0x0003e80000100a00 */
[----:B------:R-:W3:Y:S01]  /*3e390*/  LDL.LU R31, [R1+0x184] ;  /* 0x00018400011f7983 */ /* 0x000ee20000300800 */
[----:B0-----:R-:W-:-:S02]  /*3e3a0*/  PRMT R4, R37, 0x5410, R38 ;  /* 0x0000541025047816 */ /* 0x001fc40000000026 */
[----:B------:R-:W-:Y:S02]  /*3e3b0*/  PRMT R5, R43, 0x5410, R30 ;  /* 0x000054102b057816 */ /* 0x000fe4000000001e */
[----:B-1----:R-:W-:Y:S01]  /*3e3c0*/  PRMT R6, R50, 0x5410, R49 ;  /* 0x0000541032067816 */ /* 0x002fe20000000031 */
[----:B------:R-:W3:Y:S01]  /*3e3d0*/  LDL.LU R30, [R1+0x180] ;  /* 0x00018000011e7983 */ /* 0x000ee20000300800 */
[----:B------:R-:W-:Y:S01]  /*3e3e0*/  PRMT R7, R48, 0x5410, R51 ;  /* 0x0000541030077816 */ /* 0x000fe20000000033 */
[----:B------:R-:W-:Y:S02]  /*3e3f0*/  NOP ;  /* 0x0000000000007918 */ /* 0x000fe40000000000 */
[----:B------:R-:W0:Y:S01]  /*3e400*/  LDS.128 R48, [R61] ;  /* 0x000000003d307984 */ /* 0x000e220000000c00 */
[----:B------:R-:W-:-:S03]  /*3e410*/  NOP ;  /* 0x0000000000007918 */ /* 0x000fc60000000000 */
[----:B------:R1:W-:Y:S04]  /*3e420*/  STSM.16.M88.4 [R61], R4 ;  /* 0x000000043d007844 */ /* 0x0003e80000000200 */
[----:B------:R-:W3:Y:S01]  /*3e430*/  LDL.LU R43, [R1+0x17c] ;  /* 0x00017c00012b7983 */ /* 0x000ee20000300800 */
[----:B-1----:R-:W-:Y:S02]  /*3e440*/  PRMT R6, R45, 0x5410, R44 ;  /* 0x000054102d067816 */ /* 0x002fe4000000002c */
[----:B------:R-:W-:Y:S02]  /*3e450*/  PRMT R5, R36, 0x5410, R33 ;  /* 0x0000541024057816 */ /* 0x000fe40000000021 */
[----:B------:R-:W-:Y:S01]  /*3e460*/  PRMT R4, R34, 0x5410, R35 ;  /* 0x0000541022047816 */ /* 0x000fe20000000023 */
[----:B0-----:R-:W-:Y:S04]  /*3e470*/  STL.64 [R1+0x1598], R48 ;  /* 0x0015983001007387 */ /* 0x001fe80000100a00 */
[----:B------:R-:W-:Y:S04]  /*3e480*/  STL [R1+0x1588], R51 ;  /* 0x0015883301007387 */ /* 0x000fe80000100800 */
[----:B------:R-:W-:Y:S04]  /*3e490*/  STL [R1+0x158c], R50 ;  /* 0x00158c3201007387 */ /* 0x000fe80000100800 */
[----:B------:R-:W3:Y:S04]  /*3e4a0*/  LDL.LU R39, [R1+0x188] ;  /* 0x0001880001277983 */ /* 0x000ee80000300800 */
[----:B------:R-:W3:Y:S04]  /*3e4b0*/  LDL.LU R38, [R1+0x15c] ;  /* 0x00015c0001267983 */ /* 0x000ee80000300800 */
[----:B------:R-:W3:Y:S04]  /*3e4c0*/  LDL.LU R37, [R1+0x158] ;  /* 0x0001580001257983 */ /* 0x000ee80000300800 */
[----:B------:R-:W3:Y:S01]  /*3e4d0*/  LDL.LU R36, [R1+0x154] ;  /* 0x0001540001247983 */ /* 0x000ee20000300800 */
[----:B--2---:R-:W-:Y:S01]  /*3e4e0*/  PRMT R7, R47, 0x5410, R46 ;  /* 0x000054102f077816 */ /* 0x004fe2000000002e */
[----:B------:R-:W-:-:S02]  /*3e4f0*/  NOP ;  /* 0x0000000000007918 */ /* 0x000fc40000000000 */
[----:B------:R-:W0:Y:S01]  /*3e500*/  LDS.128 R44, [R61] ;  /* 0x000000003d2c7984 */ /* 0x000e220000000c00 */
[----:B------:R-:W-:-:S03]  /*3e510*/  NOP ;  /* 0x0000000000007918 */ /* 0x000fc60000000000 */
[----:B------:R4:W-:Y:S02]  /*3e520*/  STSM.16.M88.4 [R61], R4 ;  /* 0x000000043d007844 */ /* 0x0009e40000000200 */
[----:B----4-:R-:W-:Y:S02]  /*3e530*/  PRMT R4, R42, 0x5410, R32 ;  /* 0x000054102a047816 */ /* 0x010fe40000000020 */
[----:B0-----:R-:W-:Y:S04]  /*3e540*/  STL [R1+0x1578], R45 ;  /* 0x0015782d01007387 */ /* 0x001fe80000100800 */
[----:B------:R-:W-:Y:S04]  /*3e550*/  STL [R1+0x1574], R46 ;  /* 0x0015742e01007387 */ /* 0x000fe80000100800 */
[----:B------:R-:W-:Y:S04]  /*3e560*/  STL [R1+0x156c], R47 ;  /* 0x00156c2f01007387 */ /* 0x000fe80000100800 */
[----:B------:R-:W2:Y:S04]  /*3e570*/  LDL.LU R35, [R1+0x170] ;  /* 0x0001700001237983 */ /* 0x000ea80000300800 */
[----:B------:R-:W4:Y:S04]  /*3e580*/  LDL.LU R34, [R1+0x12c] ;  /* 0x00012c0001227983 */ /* 0x000f280000300800 */
[----:B------:R-:W4:Y:S04]  /*3e590*/  LDL.LU R33, [R1+0x128] ;  /* 0x0001280001217983 */ /* 0x000f280000300800 */
[----:B------:R-:W4:Y:S04]  /*3e5a0*/  LDL.LU R32, [R1+0x124] ;  /* 0x0001240001207983 */ /* 0x000f280000300800 */
[----:B------:R-:W4:Y:S04]  /*3e5b0*/  LDL.LU R17, [R1+0x130] ;  /* 0x0001300001117983 */ /* 0x000f280000300800 */
[----:B------:R-:W4:Y:S01]  /*3e5c0*/  LDL.LU R29, [R1+0xe8] ;  /* 0x0000e800011d7983 */ /* 0x000f220000300800 */
[----:B---3--:R-:W-:-:S03]  /*3e5d0*/  PRMT R5, R31, 0x5410, R28 ;  /* 0x000054101f057816 */ /* 0x008fc6000000001c */
[----:B------:R-:W3:Y:S01]  /*3e5e0*/  LDL.LU R31, [R1+0xe0] ;  /* 0x0000e000011f7983 */ /* 0x000ee20000300800 */
[----:B------:R-:W-:-:S03]  /*3e5f0*/  PRMT R6, R30, 0x5410, R27 ;  /* 0x000054101e067816 */ /* 0x000fc6000000001b */
[----:B------:R-:W3:Y:S01]  /*3e600*/  LDL.LU R30, [R1+0xdc] ;  /* 0x0000dc00011e7983 */ /* 0x000ee20000300800 */
[----:B------:R-:W-:Y:S01]  /*3e610*/  PRMT R7, R43, 0x5410, R26 ;  /* 0x000054102b077816 */ /* 0x000fe2000000001a */
[----:B------:R-:W-:Y:S02]  /*3e620*/  NOP ;  /* 0x0000000000007918 */ /* 0x000fe40000000000 */
[----:B------:R-:W0:Y:S01]  /*3e630*/  LDS.128 R40, [R61] ;  /* 0x000000003d287984 */ /* 0x000e220000000c00 */
[----:B------:R-:W-:-:S03]  /*3e640*/  NOP ;  /* 0x0000000000007918 */ /* 0x000fc60000000000 */
[----:B------:R1:W-:Y:S02]  /*3e650*/  STSM.16.M88.4 [R61], R4 ;  /* 0x000000043d007844 */ /* 0x0003e40000000200 */
[----:B-1----:R-:W-:Y:S02]  /*3e660*/  PRMT R4, R39, 0x5410, R21 ;  /* 0x0000541027047816 */ /* 0x002fe40000000015 */
[----:B------:R-:W-:Y:S02]  /*3e670*/  PRMT R5, R38, 0x5410, R23 ;  /* 0x0000541026057816 */ /* 0x000fe40000000017 */
[----:B------:R-:W-:Y:S02]  /*3e680*/  PRMT R6, R37, 0x5410, R22 ;  /* 0x0000541025067816 */ /* 0x000fe40000000016 */
[----:B------:R-:W-:Y:S01]  /*3e690*/  PRMT R7, R36, 0x5410, R20 ;  /* 0x0000541024077816 */ /* 0x000fe20000000014 */
[----:B------:R-:W-:Y:S01]  /*3e6a0*/  NOP ;  /* 0x0000000000007918 */ /* 0x000fe20000000000 */
[----:B------:R-:W1:Y:S01]  /*3e6b0*/  LDS.128 R36, [R61] ;  /* 0x000000003d247984 */ /* 0x000e620000000c00 */
[----:B------:R-:W-:-:S03]  /*3e6c0*/  NOP ;  /* 0x0000000000007918 */ /* 0x000fc60000000000 */
[----:B------:R2:W-:Y:S04]  /*3e6d0*/  STSM.16.M88.4 [R61], R4 ;  /* 0x000000043d007844 */ /* 0x0005e80000000200 */
[----:B0-----:R-:W-:Y:S04]  /*3e6e0*/  STL.64 [R1+0x1580], R40 ;  /* 0x0015802801007387 */ /* 0x001fe80000100a00 */
[----:B------:R-:W-:Y:S04]  /*3e6f0*/  STL [R1+0x1570], R42 ;  /* 0x0015702a01007387 */ /* 0x000fe80000100800 */
[----:B------:R-:W-:Y:S04]  /*3e700*/  STL [R1+0x1568], R43 ;  /* 0x0015682b01007387 */ /* 0x000fe80000100800 */
[----:B------:R-:W3:Y:S04]  /*3e710*/  LDL.LU R18, [R1+0x100] ;  /* 0x0001000001127983 */ /* 0x000ee80000300800 */
[----:B------:R-:W3:Y:S04]  /*3e720*/  LDL.LU R19, [R1+0x40] ;  /* 0x0000400001137983 */ /* 0x000ee80000300800 */
[----:B------:R-:W3:Y:S04]  /*3e730*/  LDL.LU R25, [R1+0x60] ;  /* 0x0000600001197983 */ /* 0x000ee80000300800 */
[----:B------:R-:W3:Y:S04]  /*3e740*/  LDL.LU R24, [R1+0x64] ;  /* 0x0000640001187983 */ /* 0x000ee80000300800 */
[----:B-1----:R-:W-:Y:S04]  /*3e750*/  STL [R1+0x1564], R38 ;  /* 0x0015642601007387 */ /* 0x002fe80000100800 */
[----:B------:R-:W-:Y:S01]  /*3e760*/  STL [R1+0x1560], R39 ;  /* 0x0015602701007387 */ /* 0x000fe20000100800 */
[----:B--2---:R-:W-:-:S02]  /*3e770*/  PRMT R4, R35, 0x5410, R11 ;  /* 0x0000541023047816 */ /* 0x004fc4000000000b */
[----:B----4-:R-:W-:Y:S02]  /*3e780*/  PRMT R5, R34, 0x5410, R12 ;  /* 0x0000541022057816 */ /* 0x010fe4000000000c */
[----:B------:R-:W-:Y:S02]  /*3e790*/  PRMT R6, R33, 0x5410, R10 ;  /* 0x0000541021067816 */ /* 0x000fe4000000000a */
[----:B------:R-:W-:Y:S01]  /*3e7a0*/  PRMT R7, R32, 0x5410, R9 ;  /* 0x0000541020077816 */ /* 0x000fe20000000009 */
[----:B------:R-:W-:Y:S01]  /*3e7b0*/  NOP ;  /* 0x0000000000007918 */ /* 0x000fe20000000000 */
[----:B------:R-:W0:Y:S01]  /*3e7c0*/  LDS.128 R32, [R61] ;  /* 0x000000003d207984 */ /* 0x000e220000000c00 */
[----:B------:R-:W-:-:S03]  /*3e7d0*/  NOP ;  /* 0x0000000000007918 */ /* 0x000fc60000000000 */
[----:B0-----:R-:W-:Y:S04]  /*3e7e0*/  STL [R1+0x155c], R35 ;  /* 0x00155c2301007387 */ /* 0x001fe80000100800 */
[----:B------:R-:W2:Y:S04]  /*3e7f0*/  LDL.LU R50, [R1+0xd8] ;  /* 0x0000d80001327983 */ /* 0x000ea80000300800 */
[----:B------:R-:W4:Y:S04]  /*3e800*/  LDL.LU R51, [R1+0x68] ;  /* 0x0000680001337983 */ /* 0x000f280000300800 */
[----:B------:R0:W-:Y:S04]  /*3e810*/  STSM.16.M88.4 [R61], R4 ;  /* 0x000000043d007844 */ /* 0x0001e80000000200 */
[----:B------:R-:W4:Y:S04]  /*3e820*/  LDL.LU R48, [R1+0x70] ;  /* 0x0000700001307983 */ /* 0x000f280000300800 */
[----:B------:R-:W4:Y:S01]  /*3e830*/  LDL.LU R49, [R1+0x74] ;  /* 0x0000740001317983 */ /* 0x000f220000300800 */
[----:B0-----:R-:W-:-:S02]  /*3e840*/  PRMT R5, R29, 0x5410, R8 ;  /* 0x000054101d057816 */ /* 0x001fc40000000008 */
[----:B---3--:R-:W-:Y:S02]  /*3e850*/  PRMT R6, R31, 0x5410, R3 ;  /* 0x000054101f067816 */ /* 0x008fe40000000003 */
[----:B------:R-:W-:Y:S01]  /*3e860*/  PRMT R7, R30, 0x5410, R2 ;  /* 0x000054101e077816 */ /* 0x000fe20000000002 */
[----:B------:R-:W-:Y:S01]  /*3e870*/  NOP ;  /* 0x0000000000007918 */ /* 0x000fe20000000000 */
[----:B------:R-:W0:Y:S01]  /*3e880*/  LDS.128 R28, [R61] ;  /* 0x000000003d1c7984 */ /* 0x000e220000000c00 */
[----:B------:R-:W-:Y:S01]  /*3e890*/  PRMT R4, R17, 0x5410, R0 ;  /* 0x0000541011047816 */ /* 0x000fe20000000000 */
[----:B------:R-:W-:Y:S02]  /*3e8a0*/  NOP ;  /* 0x0000000000007918 */ /* 0x000fe40000000000 */
[----:B0-----:R-:W-:Y:S04]  /*3e8b0*/  STL.64 [R1+0x15a8], R30 ;  /* 0x0015a81e01007387 */ /* 0x001fe80000100a00 */
[----:B------:R0:W-:Y:S04]  /*3e8c0*/  STL.64 [R1+0x15a0], R28 ;  /* 0x0015a01c01007387 */ /* 0x0001e80000100a00 */
[----:B------:R-:W3:Y:S04]  /*3e8d0*/  LDL.LU R16, [R1+0xd4] ;  /* 0x0000d40001107983 */ /* 0x000ee80000300800 */
[----:B------:R-:W3:Y:S01]  /*3e8e0*/  LDL.LU R17, [R1+0x94] ;  /* 0x0000940001117983 */ /* 0x000ee20000300800 */
[----:B------:R-:W-:-:S03]  /*3e8f0*/  PRMT R12, R18, 0x5410, R15 ;  /* 0x00005410120c7816 */ /* 0x000fc6000000000f */
[----:B------:R-:W3:Y:S01]  /*3e900*/  LDL.LU R18, [R1+0xcc] ;  /* 0x0000cc0001127983 */ /* 0x000ee20000300800 */
[----:B------:R-:W-:-:S03]  /*3e910*/  PRMT R13, R19, 0x5410, R13 ;  /* 0x00005410130d7816 */ /* 0x000fc6000000000d */
        /* <DEDUP_REMOVED lines=13> */
[----:B--2---:R-:W-:-:S03]  /*3e9f0*/  PRMT R8, R50, 0x5410, R55 ;  /* 0x0000541032087816 */ /* 0x004fc60000000037 */
[----:B------:R-:W2:Y:S01]  /*3ea00*/  LDL.LU R50, [R1+0x24] ;  /* 0x0000240001327983 */ /* 0x000ea20000300800 */
[----:B----4-:R-:W-:-:S03]  /*3ea10*/  PRMT R9, R51, 0x5410, R53 ;  /* 0x0000541033097816 */ /* 0x010fc60000000035 */
[----:B------:R-:W2:Y:S01]  /*3ea20*/  LDL.LU R51, [R1+0xac] ;  /* 0x0000ac0001337983 */ /* 0x000ea20000300800 */
[----:B------:R-:W-:Y:S02]  /*3ea30*/  PRMT R14, R25, 0x5410, R14 ;  /* 0x00005410190e7816 */ /* 0x000fe4000000000e */
[----:B------:R-:W-:Y:S01]  /*3ea40*/  PRMT R15, R24, 0x5410, R52 ;  /* 0x00005410180f7816 */ /* 0x000fe20000000034 */
[----:B------:R3:W-:Y:S01]  /*3ea50*/  STSM.16.M88.4 [R61], R4 ;  /* 0x000000043d007844 */ /* 0x0007e20000000200 */
[----:B------:R-:W-:-:S03]  /*3ea60*/  NOP ;  /* 0x0000000000007918 */ /* 0x000fc60000000000 */
[----:B------:R-:W-:Y:S01]  /*3ea70*/  LDS.128 R24, [R61] ;  /* 0x000000003d187984 */ /* 0x000fe20000000c00 */
[----:B------:R-:W-:Y:S01]  /*3ea80*/  NOP ;  /* 0x0000000000007918 */ /* 0x000fe20000000000 */
[----:B------:R-:W-:Y:S02]  /*3ea90*/  PRMT R10, R48, 0x5410, R54 ;  /* 0x00005410300a7816 */ /* 0x000fe40000000036 */
[----:B------:R-:W-:Y:S01]  /*3eaa0*/  STSM.16.M88.4 [R61], R12 ;  /* 0x0000000c3d007844 */ /* 0x000fe20000000200 */
[----:B------:R-:W-:Y:S01]  /*3eab0*/  PRMT R11, R49, 0x5410, R56 ;  /* 0x00005410310b7816 */ /* 0x000fe20000000038 */
[----:B------:R-:W-:Y:S02]  /*3eac0*/  NOP ;  /* 0x0000000000007918 */ /* 0x000fe40000000000 */
[----:B------:R-:W-:Y:S01]  /*3ead0*/  LDS.128 R20, [R61] ;  /* 0x000000003d147984 */ /* 0x000fe20000000c00 */
[----:B------:R-:W-:-:S03]  /*3eae0*/  NOP ;  /* 0x0000000000007918 */ /* 0x000fc60000000000 */
[----:B------:R-:W4:Y:S04]  /*3eaf0*/  LDL.LU R48, [R1+0x28] ;  /* 0x0000280001307983 */ /* 0x000f280000300800 */
[----:B------:R-:W-:Y:S01]  /*3eb00*/  STSM.16.M88.4 [R61], R8 ;  /* 0x000000083d007844 */ /* 0x000fe20000000200 */
[----:B------:R-:W-:-:S03]  /*3eb10*/  NOP ;  /* 0x0000000000007918 */ /* 0x000fc60000000000 */
[----:B------:R-:W4:Y:S04]  /*3eb20*/  LDL.LU R49, [R1+0x98] ;  /* 0x0000980001317983 */ /* 0x000f280000300800 */
[----:B------:R-:W4:Y:S04]  /*3eb30*/  LDL.LU R56, [R1+0x38] ;  /* 0x0000380001387983 */ /* 0x000f280000300800 */
[----:B------:R-:W4:Y:S04]  /*3eb40*/  LDL.LU R52, [R1+0xb8] ;  /* 0x0000b80001347983 */ /* 0x000f280000300800 */
[----:B------:R-:W4:Y:S04]  /*3eb50*/  LDL.LU R54, [R1+0x30] ;  /* 0x0000300001367983 */ /* 0x000f280000300800 */
[----:B------:R-:W4:Y:S04]  /*3eb60*/  LDL.LU R53, [R1+0xa4] ;  /* 0x0000a40001357983 */ /* 0x000f280000300800 */
[----:B------:R-:W4:Y:S04]  /*3eb70*/  LDL.LU R55, [R1+0x34] ;  /* 0x0000340001377983 */ /* 0x000f280000300800 */
[----:B0-----:R-:W4:Y:S04]  /*3eb80*/  LDL.LU R28, [R1+0xa0] ;  /* 0x0000a000011c7983 */ /* 0x001f280000300800 */
[----:B------:R-:W4:Y:S01]  /*3eb90*/  LDL.LU R29, [R1+0x3c] ;  /* 0x00003c00011d7983 */ /* 0x000f220000300800 */
[----:B---3--:R-:W-:-:S03]  /*3eba0*/  PRMT R4, R16, 0x5410, R60 ;  /* 0x0000541010047816 */ /* 0x008fc6000000003c */
[----:B------:R-:W3:Y:S01]  /*3ebb0*/  LDL.LU R30, [R1+0x9c] ;  /* 0x00009c00011e7983 */ /* 0x000ee20000300800 */
[----:B------:R-:W-:-:S03]  /*3ebc0*/  PRMT R5, R17, 0x5410, R57 ;  /* 0x0000541011057816 */ /* 0x000fc60000000039 */
[----:B------:R-:W3:Y:S04]  /*3ebd0*/  LDL.LU R31, [R1+0x48] ;  /* 0x00004800011f7983 */ /* 0x000ee80000300800 */
[----:B------:R-:W3:Y:S01]  /*3ebe0*/  LDL.LU R2, [R1+0xa8] ;  /* 0x0000a80001027983 */ /* 0x000ee20000300800 */
[----:B------:R-:W-:Y:S02]  /*3ebf0*/  PRMT R6, R18, 0x5410, R58 ;  /* 0x0000541012067816 */ /* 0x000fe4000000003a */
[----:B------:R-:W-:Y:S02]  /*3ec00*/  PRMT R7, R19, 0x5410, R59 ;  /* 0x0000541013077816 */ /* 0x000fe4000000003b */
[----:B------:R-:W-:Y:S01]  /*3ec10*/  LDS.128 R16, [R61] ;  /* 0x000000003d107984 */ /* 0x000fe20000000c00 */
[----:B------:R-:W-:-:S03]  /*3ec20*/  NOP ;  /* 0x0000000000007918 */ /* 0x000fc60000000000 */
[----:B------:R0:W-:Y:S01]  /*3ec30*/  STSM.16.M88.4 [R61], R4 ;  /* 0x000000043d007844 */ /* 0x0001e20000000200 */
[----:B------:R-:W-:-:S03]  /*3ec40*/  NOP ;  /* 0x0000000000007918 */ /* 0x000fc60000000000 */
[----:B------:R-:W-:Y:S01]  /*3ec50*/  LDS.128 R12, [R61] ;  /* 0x000000003d0c7984 */ /* 0x000fe20000000c00 */
[----:B0-----:R-:W-:Y:S02]  /*3ec60*/  PRMT R4, R0, 0x5410, R3 ;  /* 0x0000541000047816 */ /* 0x001fe40000000003 */
[----:B------:R-:W-:Y:S01]  /*3ec70*/  PRMT R5, R39, 0x5410, R35 ;  /* 0x0000541027057816 */ /* 0x000fe20000000023 */
[----:B------:R-:W3:Y:S01]  /*3ec80*/  LDL.LU R3, [R1+0x44] ;  /* 0x0000440001037983 */ /* 0x000ee20000300800 */
[----:B------:R-:W-:Y:S02]  /*3ec90*/  PRMT R6, R43, 0x5410, R38 ;  /* 0x000054102b067816 */ /* 0x000fe40000000026 */
[----:B------:R-:W-:Y:S01]  /*3eca0*/  PRMT R7, R40, 0x5410, R42 ;  /* 0x0000541028077816 */ /* 0x000fe2000000002a */
[----:B------:R-:W-:-:S04]  /*3ecb0*/  NOP ;  /* 0x0000000000007918 */ /* 0x000fc80000000000 */
[----:B------:R2:W-:Y:S01]  /*3ecc0*/  STSM.16.M88.4 [R61], R4 ;  /* 0x000000043d007844 */ /* 0x0005e20000000200 */
[----:B------:R-:W-:-:S03]  /*3ecd0*/  NOP ;  /* 0x0000000000007918 */ /* 0x000fc60000000000 */
[----:B------:R-:W-:Y:S01]  /*3ece0*/  LDS.128 R8, [R61] ;  /* 0x000000003d087984 */ /* 0x000fe20000000c00 */
[----:B--2---:R-:W-:-:S03]  /*3ecf0*/  PRMT R6, R51, 0x5410, R50 ;  /* 0x0000541033067816 */ /* 0x004fc60000000032 */
[----:B------:R-:W3:Y:S04]  /*3ed00*/  LDL.LU R51, [R1+0x8c] ;  /* 0x00008c0001337983 */ /* 0x000ee80000300800 */
[----:B------:R-:W2:Y:S04]  /*3ed10*/  LDL.LU R0, [R1+0x4c] ;  /* 0x00004c0001007983 */ /* 0x000ea80000300800 */
[----:B------:R-:W2:Y:S01]  /*3ed20*/  LDL.LU R38, [R1+0x88] ;  /* 0x0000880001267983 */ /* 0x000ea20000300800 */
[----:B------:R-:W-:-:S03]  /*3ed30*/  PRMT R4, R47, 0x5410, R41 ;  /* 0x000054102f047816 */ /* 0x000fc60000000029 */
[----:B------:R-:W2:Y:S04]  /*3ed40*/  LDL.LU R43, [R1+0x50] ;  /* 0x00005000012b7983 */ /* 0x000ea80000300800 */
[----:B------:R-:W2:Y:S01]  /*3ed50*/  LDL.LU R42, [R1+0x84] ;  /* 0x00008400012a7983 */ /* 0x000ea20000300800 */
[----:B------:R-:W-:-:S03]  /*3ed60*/  PRMT R5, R45, 0x5410, R46 ;  /* 0x000054102d057816 */ /* 0x000fc6000000002e */
[----:B------:R-:W2:Y:S04]  /*3ed70*/  LDL R39, [R1+0x77c] ;  /* 0x00077c0001277983 */ /* 0x000ea80000100800 */
[----:B------:R-:W2:Y:S04]  /*3ed80*/  LDL R35, [R1+0x748] ;  /* 0x0007480001237983 */ /* 0x000ea80000100800 */
[----:B------:R-:W2:Y:S04]  /*3ed90*/  LDL.LU R40, [R1+0x6c] ;  /* 0x00006c0001287983 */ /* 0x000ea80000300800 */
[----:B------:R-:W2:Y:S04]  /*3eda0*/  LDL.LU R41, [R1+0x90] ;  /* 0x0000900001297983 */ /* 0x000ea80000300800 */
[----:B------:R-:W2:Y:S04]  /*3edb0*/  LDL.LU R47, [R1+0x54] ;  /* 0x00005400012f7983 */ /* 0x000ea80000300800 */
[----:B------:R-:W2:Y:S01]  /*3edc0*/  LDL.LU R46, [R1+0x80] ;  /* 0x00008000012e7983 */ /* 0x000ea20000300800 */
[----:B----4-:R-:W-:-:S03]  /*3edd0*/  PRMT R7, R49, 0x5410, R48 ;  /* 0x0000541031077816 */ /* 0x010fc60000000030 */
[----:B------:R-:W4:Y:S01]  /*3ede0*/  LDL.LU R45, [R1+0x58] ;  /* 0x00005800012d7983 */ /* 0x000f220000300800 */
[----:B------:R-:W-:-:S03]  /*3edf0*/  NOP ;  /* 0x0000000000007918 */ /* 0x000fc60000000000 */
[----:B------:R-:W4:Y:S04]  /*3ee00*/  LDL.LU R50, [R1+0x7c] ;  /* 0x00007c0001327983 */ /* 0x000f280000300800 */
[----:B------:R-:W4:Y:S04]  /*3ee10*/  LDL.LU R48, [R1+0x5c] ;  /* 0x00005c0001307983 */ /* 0x000f280000300800 */
[----:B------:R-:W4:Y:S01]  /*3ee20*/  LDL.LU R49, [R1+0x78] ;  /* 0x0000780001317983 */ /* 0x000f220000300800 */
[----:B---3--:R-:W-:-:S03]  /*3ee30*/  PRMT R57, R51, 0x5410, R3 ;  /* 0x0000541033397816 */ /* 0x008fc60000000003 */
[----:B------:R-:W3:Y:S01]  /*3ee40*/  LDL.LU R51, [R1] ;  /* 0x0000000001337983 */ /* 0x000ee20000300800 */
[----:B--2---:R-:W-:-:S03]  /*3ee50*/  PRMT R58, R38, 0x5410, R0 ;  /* 0x00005410263a7816 */ /* 0x004fc60000000000 */
[----:B------:R-:W2:Y:S01]  /*3ee60*/  LDL R38, [R1+0x778] ;  /* 0x0007780001267983 */ /* 0x000ea20000100800 */
[----:B------:R-:W-:Y:S02]  /*3ee70*/  PRMT R53, R53, 0x5410, R54 ;  /* 0x0000541035357816 */ /* 0x000fe40000000036 */
[----:B------:R-:W-:Y:S01]  /*3ee80*/  PRMT R54, R28, 0x5410, R55 ;  /* 0x000054101c367816 */ /* 0x000fe20000000037 */
[----:B------:R-:W-:Y:S01]  /*3ee90*/  STSM.16.M88.4 [R61], R4 ;  /* 0x000000043d007844 */ /* 0x000fe20000000200 */
[----:B------:R-:W-:Y:S01]  /*3eea0*/  PRMT R52, R52, 0x5410, R56 ;  /* 0x0000541034347816 */ /* 0x000fe20000000038 */
[----:B------:R-:W-:Y:S01]  /*3eeb0*/  NOP ;  /* 0x0000000000007918 */ /* 0x000fe20000000000 */
[----:B------:R-:W-:Y:S01]  /*3eec0*/  PRMT R55, R30, 0x5410, R29 ;  /* 0x000054101e377816 */ /* 0x000fe2000000001d */
[----:B------:R-:W-:Y:S01]  /*3eed0*/  LDS.128 R4, [R61] ;  /* 0x000000003d047984 */ /* 0x000fe20000000c00 */
[----:B------:R-:W-:Y:S01]  /*3eee0*/  NOP ;  /* 0x0000000000007918 */ /* 0x000fe20000000000 */
[----:B------:R-:W-:-:S02]  /*3eef0*/  PRMT R56, R2, 0x5410, R31 ;  /* 0x0000541002387816 */ /* 0x000fc4000000001f */
[----:B------:R-:W-:Y:S01]  /*3ef00*/  STSM.16.M88.4 [R61], R52 ;  /* 0x000000343d007844 */ /* 0x000fe20000000200 */
[----:B------:R-:W-:Y:S01]  /*3ef10*/  PRMT R59, R42, 0x5410, R43 ;  /* 0x000054102a3b7816 */ /* 0x000fe2000000002b */
[----:B------:R-:W-:Y:S01]  /*3ef20*/  IMAD R2, R39, UR4, RZ ;  /* 0x0000000427027c24 */ /* 0x000fe2000f8e02ff */
[----:B------:R-:W-:Y:S01]  /*3ef30*/  NOP ;  /* 0x0000000000007918 */ /* 0x000fe20000000000 */
[----:B------:R-:W-:Y:S01]  /*3ef40*/  LDS.128 R52, [R61] ;  /* 0x000000003d347984 */ /* 0x000fe20000000c00 */
[----:B------:R-:W-:Y:S01]  /*3ef50*/  ULDC.64 UR4, c[0x0][0x220] ;  /* 0x0000880000047ab9 */ /* 0x000fe20000000a00 */
[----:B------:R-:W-:Y:S01]  /*3ef60*/  NOP ;  /* 0x0000000000007918 */ /* 0x000fe20000000000 */
[----:B------:R-:W-:Y:S01]  /*3ef70*/  PRMT R28, R41, 0x5410, R40 ;  /* 0x00005410291c7816 */ /* 0x000fe20000000028 */
[----:B------:R-:W-:Y:S01]  /*3ef80*/  STSM.16.M88.4 [R61], R56 ;  /* 0x000000383d007844 */ /* 0x000fe20000000200 */
[----:B------:R-:W-:Y:S01]  /*3ef90*/  PRMT R29, R46, 0x5410, R47 ;  /* 0x000054102e1d7816 */ /* 0x000fe2000000002f */
[----:B------:R-:W-:Y:S01]  /*3efa0*/  NOP ;  /* 0x0000000000007918 */ /* 0x000fe20000000000 */
[----:B----4-:R-:W-:Y:S01]  /*3efb0*/  PRMT R30, R50, 0x5410, R45 ;  /* 0x00005410321e7816 */ /* 0x010fe2000000002d */
[----:B------:R-:W0:Y:S01]  /*3efc0*/  LDS.128 R56, [R61] ;  /* 0x000000003d387984 */ /* 0x000e220000000c00 */
[----:B------:R-:W-:Y:S01]  /*3efd0*/  PRMT R31, R49, 0x5410, R48 ;  /* 0x00005410311f7816 */ /* 0x000fe20000000030 */
[----:B------:R-:W-:Y:S01]  /*3efe0*/  NOP ;  /* 0x0000000000007918 */ /* 0x000fe20000000000 */
[C---:B------:R-:W-:Y:S01]  /*3eff0*/  IADD3 R0, P4, R2.reuse, UR4, RZ ;  /* 0x0000000402007c10 */ /* 0x040fe2000ff9e0ff */
[----:B------:R-:W-:Y:S01]  /*3f000*/  ULDC UR4, c[0x0][0x248] ;  /* 0x0000920000047ab9 */ /* 0x000fe20000000800 */
[----:B------:R-:W-:Y:S01]  /*3f010*/  ISETP.GE.AND P1, PT, R39, UR8, PT ;  /* 0x0000000827007c0c */ /* 0x000fe2000bf26270 */
[C---:B------:R-:W-:Y:S01]  /*3f020*/  IMAD R40, R35.reuse, UR4, RZ ;  /* 0x0000000423287c24 */ /* 0x040fe2000f8e02ff */
[----:B------:R1:W-:Y:S01]  /*3f030*/  STSM.16.M88.4 [R61], R28 ;  /* 0x0000001c3d007844 */ /* 0x0003e20000000200 */
[----:B------:R-:W-:Y:S01]  /*3f040*/  LEA.HI.X.SX32 R2, R2, UR5, 0x1, P4 ;  /* 0x0000000502027c11 */ /* 0x000fe2000a0f0eff */
[----:B------:R-:W-:Y:S01]  /*3f050*/  ULDC UR4, c[0x0][0x244] ;  /* 0x0000910000047ab9 */ /* 0x000fe20000000800 */
[----:B------:R-:W-:Y:S01]  /*3f060*/  ISETP.LT.AND P1, PT, R35, UR27, !P1 ;  /* 0x0000001b23007c0c */ /* 0x000fe2000cf21270 */
[----:B------:R-:W-:Y:S01]  /*3f070*/  ULDC.64 UR8, c[0x0][0x220] ;  /* 0x0000880000087ab9 */ /* 0x000fe20000000a00 */
[----:B------:R-:W-:-:S02]  /*3f080*/  SHF.R.S32.HI R42, RZ, 0x1f, R40 ;  /* 0x0000001fff2a7819 */ /* 0x000fc40000011428 */
[----:B------:R-:W-:Y:S01]  /*3f090*/  IADD3 R46, P4, R40, R0, RZ ;  /* 0x00000000282e7210 */ /* 0x000fe20007f9e0ff */
[----:B-1----:R-:W4:Y:S04]  /*3f0a0*/  LDL.LU.64 R30, [R1+0x15a8] ;  /* 0x0015a800011e7983 */ /* 0x002f280000300a00 */
[----:B------:R-:W4:Y:S04]  /*3f0b0*/  LDL.LU.64 R28, [R1+0x15a0] ;  /* 0x0015a000011c7983 */ /* 0x000f280000300a00 */
[----:B------:R-:W4:Y:S01]  /*3f0c0*/  LDL.LU R50, [R1+0x4] ;  /* 0x0000040001327983 */ /* 0x000f220000300800 */
[----:B------:R-:W-:-:S02]  /*3f0d0*/  IMAD.X R47, R42, 0x1, R2, P4 ;  /* 0x000000012a2f7824 */ /* 0x000fc400020e0602 */
[----:B------:R-:W-:Y:S01]  /*3f0e0*/  VIADD R45, R35, 0x3 ;  /* 0x00000003232d7836 */ /* 0x000fe20000000000 */
[----:B------:R-:W-:Y:S01]  /*3f0f0*/  NOP ;  /* 0x0000000000007918 */ /* 0x000fe20000000000 */
[----:B---3--:R-:W-:Y:S01]  /*3f100*/  PRMT R41, R51, 0x7770, RZ ;  /* 0x0000777033297816 */ /* 0x008fe200000000ff */
[C---:B--2---:R-:W-:Y:S01]  /*3f110*/  IMAD R60, R38.reuse, UR4, RZ ;  /* 0x00000004263c7c24 */ /* 0x044fe2000f8e02ff */
[----:B------:R-:W-:-:S03]  /*3f120*/  ISETP.GE.AND P4, PT, R38, UR10, PT ;  /* 0x0000000a26007c0c */ /* 0x000fc6000bf86270 */
[----:B------:R1:W-:Y:S01]  /*3f130*/  @P1 STG.E.U8 desc[UR6][R46.64], R41 ;  /* 0x000000292e001986 */ /* 0x0003e2000c101106 */
[----:B------:R-:W-:Y:S01]  /*3f140*/  ULDC.64 UR4, c[0x0][0x228] ;  /* 0x00008a0000047ab9 */ /* 0x000fe20000000a00 */
[----:B------:R-:W-:Y:S01]  /*3f150*/  PRMT R43, R51, 0x7771, RZ ;  /* 0x00007771332b7816 */ /* 0x000fe200000000ff */
[----:B------:R-:W-:Y:S01]  /*3f160*/  ULDC.64 UR10, c[0x0][0x228] ;  /* 0x00008a00000a7ab9 */ /* 0x000fe20000000a00 */
[C---:B------:R-:W-:Y:S01]  /*3f170*/  IADD3 R3, P5, R60.reuse, UR8, RZ ;  /* 0x000000083c037c10 */ /* 0x040fe2000ffbe0ff */
[----:B------:R-:W-:Y:S01]  /*3f180*/  ULDC UR8, c[0x0][0x248] ;  /* 0x0000920000087ab9 */ /* 0x000fe20000000800 */
[----:B------:R-:W-:Y:S02]  /*3f190*/  ISETP.LT.AND P4, PT, R35, UR29, !P4 ;  /* 0x0000001d23007c0c */ /* 0x000fe4000e781270 */
[----:B------:R-:W-:Y:S02]  /*3f1a0*/  LEA.HI.X.SX32 R60, R60, UR9, 0x1, P5 ;  /* 0x000000093c3c7c11 */ /* 0x000fe4000a8f0eff */
[----:B------:R-:W-:Y:S01]  /*3f1b0*/  ISETP.LT.AND P5, PT, R39, UR4, !P2 ;  /* 0x0000000427007c0c */ /* 0x000fe2000d7a1270 */
[----:B------:R-:W-:Y:S01]  /*3f1c0*/  ULDC UR4, c[0x0][0x22c] ;  /* 0x00008b0000047ab9 */ /* 0x000fe20000000800 */
[C---:B-1----:R-:W-:Y:S01]  /*3f1d0*/  VIADD R41, R40.reuse, UR8 ;  /* 0x0000000828297c36 */ /* 0x042fe20008000000 */
[----:B------:R-:W-:Y:S01]  /*3f1e0*/  IADD3 R48, P1, R40, R3, RZ ;  /* 0x0000000328307210 */ /* 0x000fe20007f3e0ff */
[----:B------:R-:W-:-:S03]  /*3f1f0*/  ULDC.64 UR8, c[0x0][0x228] ;  /* 0x00008a0000087ab9 */ /* 0x000fc60000000a00 */
[----:B------:R-:W-:Y:S02]  /*3f200*/  SHF.R.S32.HI R40, RZ, 0x1f, R41 ;  /* 0x0000001fff287819 */ /* 0x000fe40000011429 */
[----:B------:R-:W-:Y:S01]  /*3f210*/  IADD3 R46, P6, R41, R0, RZ ;  /* 0x00000000292e7210 */ /* 0x000fe20007fde0ff */
[----:B------:R-:W-:Y:S01]  /*3f220*/  IMAD.X R49, R42, 0x1, R60, P1 ;  /* 0x000000012a317824 */ /* 0x000fe200008e063c */
[----:B------:R-:W-:-:S03]  /*3f230*/  PRMT R42, R51, 0x7772, RZ ;  /* 0x00007772332a7816 */ /* 0x000fc600000000ff */
[----:B------:R-:W-:Y:S01]  /*3f240*/  IMAD.X R47, R40, 0x1, R2, P6 ;  /* 0x00000001282f7824 */ /* 0x000fe200030e0602 */
[----:B------:R-:W-:Y:S01]  /*3f250*/  ISETP.GE.AND P1, PT, R45, UR4, PT ;  /* 0x000000042d007c0c */ /* 0x000fe2000bf26270 */
[----:B------:R1:W-:Y:S01]  /*3f260*/  @P4 STG.E.U8 desc[UR6][R48.64], R43 ;  /* 0x0000002b30004986 */ /* 0x0003e2000c101106 */
[----:B------:R-:W-:Y:S01]  /*3f270*/  ULDC UR4, c[0x0][0x248] ;  /* 0x0000920000047ab9 */ /* 0x000fe20000000800 */
[----:B------:R-:W-:Y:S01]  /*3f280*/  ISETP.LT.AND P4, PT, R38, UR10, !P2 ;  /* 0x0000000a26007c0c */ /* 0x000fe2000d781270 */
[----:B------:R-:W-:Y:S01]  /*3f290*/  VIADD R45, R35, 0x4 ;  /* 0x00000004232d7836 */ /* 0x000fe20000000000 */
[----:B------:R2:W-:Y:S01]  /*3f2a0*/  @P5 STG.E.U8 desc[UR6][R46.64], R42 ;  /* 0x0000002a2e005986 */ /* 0x0005e2000c101106 */
[----:B------:R-:W-:Y:S01]  /*3f2b0*/  ULDC UR10, c[0x0][0x228] ;  /* 0x00008a00000a7ab9 */ /* 0x000fe20000000800 */
[C---:B-1----:R-:W-:Y:S01]  /*3f2c0*/  IADD3 R48, P2, R41.reuse, R3, RZ ;  /* 0x0000000329307210 */ /* 0x042fe20007f5e0ff */
[----:B--2---:R-:W-:Y:S01]  /*3f2d0*/  VIADD R42, R41, UR4 ;  /* 0x00000004292a7c36 */ /* 0x004fe20008000000 */
[----:B------:R-:W-:-:S02]  /*3f2e0*/  PRMT R41, R51, 0x7773, RZ ;  /* 0x0000777333297816 */ /* 0x000fc400000000ff */
[----:B------:R-:W-:Y:S01]  /*3f2f0*/  ISETP.LT.AND P5, PT, R39, UR8, !P3 ;  /* 0x0000000827007c0c */ /* 0x000fe2000dfa1270 */
[----:B------:R-:W2:Y:S01]  /*3f300*/  LDL.LU R51, [R1+0x8] ;  /* 0x0000080001337983 */ /* 0x000ea20000300800 */
[----:B------:R-:W-:Y:S01]  /*3f310*/  SHF.R.S32.HI R43, RZ, 0x1f, R42 ;  /* 0x0000001fff2b7819 */ /* 0x000fe2000001142a */
[----:B------:R-:W-:Y:S01]  /*3f320*/  IMAD.X R49, R40, 0x1, R60, P2 ;  /* 0x0000000128317824 */ /* 0x000fe200010e063c */
[----:B------:R-:W-:Y:S01]  /*3f330*/  IADD3 R46, P6, R42, R0, RZ ;  /* 0x000000002a2e7210 */ /* 0x000fe20007fde0ff */
[----:B------:R-:W-:Y:S01]  /*3f340*/  ULDC UR4, c[0x0][0x22c] ;  /* 0x00008b0000047ab9 */ /* 0x000fe20000000800 */
[----:B------:R-:W-:Y:S01]  /*3f350*/  ULDC UR8, c[0x0][0x22c] ;  /* 0x00008b0000087ab9 */ /* 0x000fe20000000800 */
[----:B------:R-:W-:Y:S01]  /*3f360*/  ISETP.GE.AND P2, PT, R45, UR4, PT ;  /* 0x000000042d007c0c */ /* 0x000fe2000bf46270 */
[----:B------:R1:W-:Y:S01]  /*3f370*/  @P4 STG.E.U8 desc[UR6][R48.64], R41 ;  /* 0x0000002930004986 */ /* 0x0003e2000c101106 */
[----:B------:R-:W-:Y:S01]  /*3f380*/  IMAD.X R47, R43, 0x1, R2, P6 ;  /* 0x000000012b2f7824 */ /* 0x000fe200030e0602 */
[----:B------:R-:W-:Y:S01]  /*3f390*/  ULDC UR4, c[0x0][0x248] ;  /* 0x0000920000047ab9 */ /* 0x000fe20000000800 */
[----:B------:R-:W-:Y:S01]  /*3f3a0*/  ISETP.LT.AND P4, PT, R38, UR14, !P3 ;  /* 0x0000000e26007c0c */ /* 0x000fe2000df81270 */
[----:B------:R-:W3:Y:S01]  /*3f3b0*/  LDL.LU R45, [R1+0xc] ;  /* 0x00000c00012d7983 */ /* 0x000ee20000300800 */
[C---:B-1----:R-:W-:Y:S01]  /*3f3c0*/  VIADD R41, R42.reuse, UR4 ;  /* 0x000000042a297c36 */ /* 0x042fe20008000000 */
[----:B------:R-:W-:Y:S01]  /*3f3d0*/  IADD3 R48, P3, R42, R3, RZ ;  /* 0x000000032a307210 */ /* 0x000fe20007f7e0ff */
[----:B------:R-:W-:-:S03]  /*3f3e0*/  ULDC UR4, c[0x0][0x22c] ;  /* 0x00008b0000047ab9 */ /* 0x000fc60000000800 */
[----:B------:R-:W-:Y:S01]  /*3f3f0*/  SHF.R.S32.HI R42, RZ, 0x1f, R41 ;  /* 0x0000001fff2a7819 */ /* 0x000fe20000011429 */
[----:B------:R-:W-:Y:S01]  /*3f400*/  IMAD.X R49, R43, 0x1, R60, P3 ;  /* 0x000000012b317824 */ /* 0x000fe200018e063c */
[----:B----4-:R-:W-:-:S05]  /*3f410*/  PRMT R40, R50, 0x7770, RZ ;  /* 0x0000777032287816 */ /* 0x010fca00000000ff */
[----:B------:R1:W-:Y:S01]  /*3f420*/  @P5 STG.E.U8 desc[UR6][R46.64], R40 ;  /* 0x000000282e005986 */ /* 0x0003e2000c101106 */
[----:B------:R-:W-:Y:S02]  /*3f430*/  ISETP.LT.AND P5, PT, R39, UR12, !P1 ;  /* 0x0000000c27007c0c */ /* 0x000fe4000cfa1270 */
[----:B------:R-:W-:Y:S01]  /*3f440*/  PRMT R43, R50, 0x7771, RZ ;  /* 0x00007771322b7816 */ /* 0x000fe200000000ff */
[----:B-1----:R-:W-:Y:S01]  /*3f450*/  VIADD R40, R35, 0x5 ;  /* 0x0000000523287836 */ /* 0x002fe20000000000 */
[----:B------:R-:W-:-:S03]  /*3f460*/  IADD3 R46, P6, R41, R0, RZ ;  /* 0x00000000292e7210 */ /* 0x000fc60007fde0ff */
[----:B------:R1:W-:Y:S01]  /*3f470*/  @P4 STG.E.U8 desc[UR6][R48.64], R43 ;  /* 0x0000002b30004986 */ /* 0x0003e2000c101106 */
[----:B------:R-:W-:Y:S01]  /*3f480*/  ISETP.GE.AND P3, PT, R40, UR4, PT ;  /* 0x0000000428007c0c */ /* 0x000fe2000bf66270 */
[----:B------:R-:W-:Y:S01]  /*3f490*/  IMAD.X R47, R42, 0x1, R2, P6 ;  /* 0x000000012a2f7824 */ /* 0x000fe200030e0602 */
[----:B------:R-:W-:Y:S01]  /*3f4a0*/  PRMT R40, R50, 0x7772, RZ ;  /* 0x0000777232287816 */ /* 0x000fe200000000ff */
[----:B------:R-:W-:Y:S01]  /*3f4b0*/  ULDC UR4, c[0x0][0x248] ;  /* 0x0000920000047ab9 */ /* 0x000fe20000000800 */
[----:B------:R-:W-:-:S03]  /*3f4c0*/  ISETP.LT.AND P4, PT, R38, UR18, !P1 ;  /* 0x0000001226007c0c */ /* 0x000fc6000cf81270 */
[----:B------:R4:W-:Y:S01]  /*3f4d0*/  @P5 STG.E.U8 desc[UR6][R46.64], R40 ;  /* 0x000000282e005986 */ /* 0x0009e2000c101106 */
[C---:B-1----:R-:W-:Y:S01]  /*3f4e0*/  IADD3 R48, P1, R41.reuse, R3, RZ ;  /* 0x0000000329307210 */ /* 0x042fe20007f3e0ff */
[----:B------:R-:W-:Y:S01]  /*3f4f0*/  VIADD R41, R41, UR4 ;  /* 0x0000000429297c36 */ /* 0x000fe20008000000 */
[----:B------:R-:W-:Y:S01]  /*3f500*/  ISETP.LT.AND P5, PT, R39, UR16, !P2 ;  /* 0x0000001027007c0c */ /* 0x000fe2000d7a1270 */
[C---:B------:R-:W-:Y:S01]  /*3f510*/  VIADD R43, R35.reuse, 0x7 ;  /* 0x00000007232b7836 */ /* 0x040fe20000000000 */
[----:B------:R-:W-:Y:S01]  /*3f520*/  ULDC UR4, c[0x0][0x22c] ;  /* 0x00008b0000047ab9 */ /* 0x000fe20000000800 */
[----:B------:R-:W-:Y:S02]  /*3f530*/  IMAD.X R49, R42, 0x1, R60, P1 ;  /* 0x000000012a317824 */ /* 0x000fe400008e063c */
[----:B----4-:R-:W-:Y:S01]  /*3f540*/  VIADD R40, R35, 0x6 ;  /* 0x0000000623287836 */ /* 0x010fe20000000000 */
[----:B------:R-:W-:Y:S02]  /*3f550*/  PRMT R42, R50, 0x7773, RZ ;  /* 0x00007773322a7816 */ /* 0x000fe400000000ff */
[----:B------:R-:W-:-:S02]  /*3f560*/  IADD3 R46, P6, R41, R0, RZ ;  /* 0x00000000292e7210 */ /* 0x000fc40007fde0ff */
[----:B------:R-:W-:Y:S01]  /*3f570*/  ISETP.GE.AND P1, PT, R40, UR8, PT ;  /* 0x0000000828007c0c */ /* 0x000fe2000bf26270 */
[----:B------:R1:W-:Y:S01]  /*3f580*/  @P4 STG.E.U8 desc[UR6][R48.64], R42 ;  /* 0x0000002a30004986 */ /* 0x0003e2000c101106 */
[----:B------:R-:W-:Y:S01]  /*3f590*/  SHF.R.S32.HI R40, RZ, 0x1f, R41 ;  /* 0x0000001fff287819 */ /* 0x000fe20000011429 */
[----:B------:R-:W-:Y:S01]  /*3f5a0*/  ULDC UR8, c[0x0][0x228] ;  /* 0x00008a0000087ab9 */ /* 0x000fe20000000800 */
[----:B------:R-:W-:Y:S01]  /*3f5b0*/  ISETP.GE.AND P4, PT, R43, UR4, PT ;  /* 0x000000042b007c0c */ /* 0x000fe2000bf86270 */
[----:B------:R-:W-:Y:S02]  /*3f5c0*/  ULDC UR4, c[0x0][0x248] ;  /* 0x0000920000047ab9 */ /* 0x000fe40000000800 */
[----:B------:R-:W-:Y:S01]  /*3f5d0*/  IMAD.X R47, R40, 0x1, R2, P6 ;  /* 0x00000001282f7824 */ /* 0x000fe200030e0602 */
[----:B------:R-:W-:Y:S02]  /*3f5e0*/  ISETP.LT.AND P2, PT, R38, UR22, !P2 ;  /* 0x0000001626007c0c */ /* 0x000fe4000d741270 */
[C---:B-1----:R-:W-:Y:S01]  /*3f5f0*/  IADD3 R48, P6, R41.reuse, R3, RZ ;  /* 0x0000000329307210 */ /* 0x042fe20007fde0ff */
[----:B------:R-:W-:Y:S01]  /*3f600*/  VIADD R41, R41, UR4 ;  /* 0x0000000429297c36 */ /* 0x000fe20008000000 */
[----:B------:R-:W-:-:S03]  /*3f610*/  ULDC UR4, c[0x0][0x22c] ;  /* 0x00008b0000047ab9 */ /* 0x000fc60000000800 */
[----:B------:R-:W-:Y:S01]  /*3f620*/  IMAD.X R49, R40, 0x1, R60, P6 ;  /* 0x0000000128317824 */ /* 0x000fe200030e063c */
[----:B------:R-:W-:Y:S02]  /*3f630*/  SHF.R.S32.HI R40, RZ, 0x1f, R41 ;  /* 0x0000001fff287819 */ /* 0x000fe40000011429 */
[----:B--2---:R-:W-:-:S05]  /*3f640*/  PRMT R42, R51, 0x7770, RZ ;  /* 0x00007770332a7816 */ /* 0x004fca00000000ff */
[----:B------:R1:W-:Y:S01]  /*3f650*/  @P5 STG.E.U8 desc[UR6][R46.64], R42 ;  /* 0x0000002a2e005986 */ /* 0x0003e2000c101106 */
[----:B------:R-:W-:Y:S02]  /*3f660*/  ISETP.LT.AND P5, PT, R39, UR20, !P3 ;  /* 0x0000001427007c0c */ /* 0x000fe4000dfa1270 */
[----:B------:R-:W-:Y:S02]  /*3f670*/  PRMT R50, R51, 0x7771, RZ ;  /* 0x0000777133327816 */ /* 0x000fe400000000ff */
[----:B-1----:R-:W-:Y:S02]  /*3f680*/  IADD3 R46, P6, R41, R0, RZ ;  /* 0x00000000292e7210 */ /* 0x002fe40007fde0ff */
[----:B------:R-:W-:-:S03]  /*3f690*/  PRMT R42, R51, 0x7772, RZ ;  /* 0x00007772332a7816 */ /* 0x000fc600000000ff */
[----:B------:R-:W-:Y:S01]  /*3f6a0*/  IMAD.X R47, R40, 0x1, R2, P6 ;  /* 0x00000001282f7824 */ /* 0x000fe200030e0602 */
[----:B------:R1:W-:Y:S04]  /*3f6b0*/  @P2 STG.E.U8 desc[UR6][R48.64], R50 ;  /* 0x0000003230002986 */ /* 0x0003e8000c101106 */
[----:B------:R2:W-:Y:S04]  /*3f6c0*/  @P5 STG.E.U8 desc[UR6][R46.64], R42 ;  /* 0x0000002a2e005986 */ /* 0x0005e8000c101106 */
[----:B-1----:R-:W4:Y:S01]  /*3f6d0*/  LDL.LU.64 R48, [R1+0x1598] ;  /* 0x0015980001307983 */ /* 0x002f220000300a00 */
[----:B--2---:R-:W-:-:S03]  /*3f6e0*/  IADD3 R46, P6, R41, R3, RZ ;  /* 0x00000003292e7210 */ /* 0x004fc60007fde0ff */
[----:B0-----:R0:W-:Y:S02]  /*3f6f0*/  STL.64 [R1+0x1590], R58 ;  /* 0x0015903a01007387 */ /* 0x0011e40000100a00 */
[----:B------:R-:W-:-:S05]  /*3f700*/  IMAD.X R47, R40, 0x1, R60, P6 ;  /* 0x00000001282f7824 */ /* 0x000fca00030e063c */
[----:B------:R1:W-:Y:S04]  /*3f710*/  STL.64 [R1+0x10], R46 ;  /* 0x0000102e01007387 */ /* 0x0003e80000100a00 */
[----:B0-----:R-:W2:Y:S01]  /*3f720*/  LDL.LU.64 R58, [R1+0x10] ;  /* 0x00001000013a7983 */ /* 0x001ea20000300a00 */
[----:B------:R-:W-:Y:S01]  /*3f730*/  VIADD R43, R35, 0x8 ;  /* 0x00000008232b7836 */ /* 0x000fe20000000000 */
[----:B------:R-:W-:-:S04]  /*3f740*/  ISETP.LT.AND P3, PT, R38, UR24, !P3 ;  /* 0x0000001826007c0c */ /* 0x000fc8000df61270 */
[----:B------:R-:W-:Y:S01]  /*3f750*/  ISETP.GE.AND P2, PT, R43, UR4, PT ;  /* 0x000000042b007c0c */ /* 0x000fe2000bf46270 */
[----:B------:R-:W-:Y:S02]  /*3f760*/  ULDC UR4, c[0x0][0x248] ;  /* 0x0000920000047ab9 */ /* 0x000fe40000000800 */
[----:B------:R-:W-:Y:S01]  /*3f770*/  VIADD R41, R41, UR4 ;  /* 0x0000000429297c36 */ /* 0x000fe20008000000 */
[----:B------:R-:W-:Y:S02]  /*3f780*/  ISETP.LT.AND P5, PT, R39, UR26, !P1 ;  /* 0x0000001a27007c0c */ /* 0x000fe4000cfa1270 */
[----:B------:R-:W-:Y:S01]  /*3f790*/  PRMT R50, R51, 0x7773, RZ ;  /* 0x0000777333327816 */ /* 0x000fe200000000ff */
[----:B------:R-:W-:Y:S01]  /*3f7a0*/  VIADD R43, R35, 0x9 ;  /* 0x00000009232b7836 */ /* 0x000fe20000000000 */
[----:B------:R-:W-:Y:S01]  /*3f7b0*/  SHF.R.S32.HI R40, RZ, 0x1f, R41 ;  /* 0x0000001fff287819 */ /* 0x000fe20000011429 */
[----:B------:R-:W-:Y:S01]  /*3f7c0*/  ULDC UR4, c[0x0][0x22c] ;  /* 0x00008b0000047ab9 */ /* 0x000fe20000000800 */
[----:B-1----:R-:W-:-:S02]  /*3f7d0*/  IADD3 R46, P6, R41, R0, RZ ;  /* 0x00000000292e7210 */ /* 0x002fc40007fde0ff */
[----:B------:R-:W-:Y:S02]  /*3f7e0*/  ISETP.LT.AND P1, PT, R38, UR28, !P1 ;  /* 0x0000001c26007c0c */ /* 0x000fe4000cf21270 */
[----:B---3--:R-:W-:Y:S01]  /*3f7f0*/  PRMT R42, R45, 0x7770, RZ ;  /* 0x000077702d2a7816 */ /* 0x008fe200000000ff */
[----:B------:R-:W-:Y:S01]  /*3f800*/  IMAD.X R47, R40, 0x1, R2, P6 ;  /* 0x00000001282f7824 */ /* 0x000fe200030e0602 */
[----:B--2---:R0:W-:Y:S01]  /*3f810*/  @P3 STG.E.U8 desc[UR6][R58.64], R50 ;  /* 0x000000323a003986 */ /* 0x0041e2000c101106 */
[----:B------:R-:W-:Y:S01]  /*3f820*/  ISETP.GE.AND P3, PT, R43, UR4, PT ;  /* 0x000000042b007c0c */ /* 0x000fe2000bf66270 */
[----:B------:R-:W-:Y:S02]  /*3f830*/  ULDC UR4, c[0x0][0x248] ;  /* 0x0000920000047ab9 */ /* 0x000fe40000000800 */
[----:B------:R1:W-:Y:S01]  /*3f840*/  @P5 STG.E.U8 desc[UR6][R46.64], R42 ;  /* 0x0000002a2e005986 */ /* 0x0003e2000c101106 */
[----:B------:R-:W-:Y:S01]  /*3f850*/  ISETP.LT.AND P5, PT, R39, UR8, !P4 ;  /* 0x0000000827007c0c */ /* 0x000fe2000e7a1270 */
[----:B------:R-:W-:Y:S01]  /*3f860*/  ULDC UR8, c[0x0][0x228] ;  /* 0x00008a0000087ab9 */ /* 0x000fe20000000800 */
[C---:B0-----:R-:W-:Y:S01]  /*3f870*/  IADD3 R50, P6, R41.reuse, R3, RZ ;  /* 0x0000000329327210 */ /* 0x041fe20007fde0ff */
[----:B------:R-:W-:Y:S01]  /*3f880*/  VIADD R41, R41, UR4 ;  /* 0x0000000429297c36 */ /* 0x000fe20008000000 */
[----:B------:R-:W2:Y:S01]  /*3f890*/  LDL.LU.64 R58, [R1+0x1590] ;  /* 0x00159000013a7983 */ /* 0x000ea20000300a00 */
[----:B-1----:R-:W-:-:S02]  /*3f8a0*/  PRMT R42, R45, 0x7771, RZ ;  /* 0x000077712d2a7816 */ /* 0x002fc400000000ff */
[----:B------:R-:W-:Y:S01]  /*3f8b0*/  IMAD.X R51, R40, 0x1, R60, P6 ;  /* 0x0000000128337824 */ /* 0x000fe200030e063c */
[----:B------:R-:W-:Y:S01]  /*3f8c0*/  ISETP.LT.AND P4, PT, R38, UR8, !P4 ;  /* 0x0000000826007c0c */ /* 0x000fe2000e781270 */
[----:B------:R-:W-:Y:S01]  /*3f8d0*/  ULDC UR4, c[0x0][0x248] ;  /* 0x0000920000047ab9 */ /* 0x000fe20000000800 */
[----:B------:R-:W-:Y:S01]  /*3f8e0*/  SHF.R.S32.HI R40, RZ, 0x1f, R41 ;  /* 0x0000001fff287819 */ /* 0x000fe20000011429 */
[----:B------:R-:W-:Y:S01]  /*3f8f0*/  ULDC UR8, c[0x0][0x228] ;  /* 0x00008a0000087ab9 */ /* 0x000fe20000000800 */
[----:B------:R-:W-:Y:S01]  /*3f900*/  IADD3 R46, P6, R41, R0, RZ ;  /* 0x00000000292e7210 */ /* 0x000fe20007fde0ff */
[----:B------:R0:W-:Y:S01]  /*3f910*/  @P1 STG.E.U8 desc[UR6][R50.64], R42 ;  /* 0x0000002a32001986 */ /* 0x0001e2000c101106 */
[C---:B------:R-:W-:Y:S02]  /*3f920*/  PRMT R43, R45.reuse, 0x7773, RZ ;  /* 0x000077732d2b7816 */ /* 0x040fe400000000ff */
[----:B------:R-:W-:Y:S01]  /*3f930*/  PRMT R45, R45, 0x7772, RZ ;  /* 0x000077722d2d7816 */ /* 0x000fe200000000ff */
[----:B------:R-:W-:Y:S01]  /*3f940*/  IMAD.X R47, R40, 0x1, R2, P6 ;  /* 0x00000001282f7824 */ /* 0x000fe200030e0602 */
[C---:B0-----:R-:W-:Y:S01]  /*3f950*/  IADD3 R50, P1, R41.reuse, R3, RZ ;  /* 0x0000000329327210 */ /* 0x041fe20007f3e0ff */
[----:B------:R-:W-:Y:S01]  /*3f960*/  VIADD R42, R41, UR4 ;  /* 0x00000004292a7c36 */ /* 0x000fe20008000000 */
[----:B------:R-:W-:-:S02]  /*3f970*/  ISETP.LT.AND P6, PT, R39, UR10, !P2 ;  /* 0x0000000a27007c0c */ /* 0x000fc4000d7c1270 */
[----:B------:R0:W-:Y:S01]  /*3f980*/  @P5 STG.E.U8 desc[UR6][R46.64], R45 ;  /* 0x0000002d2e005986 */ /* 0x0001e2000c101106 */
[----:B------:R-:W-:Y:S01]  /*3f990*/  ULDC UR4, c[0x0][0x22c] ;  /* 0x00008b0000047ab9 */ /* 0x000fe20000000800 */
[----:B------:R-:W-:Y:S01]  /*3f9a0*/  IMAD.X R51, R40, 0x1, R60, P1 ;  /* 0x0000000128337824 */ /* 0x000fe200008e063c */
[----:B------:R-:W-:Y:S01]  /*3f9b0*/  SHF.R.S32.HI R41, RZ, 0x1f, R42 ;  /* 0x0000001fff297819 */ /* 0x000fe2000001142a */
[----:B------:R-:W-:-:S03]  /*3f9c0*/  ULDC UR10, c[0x0][0x228] ;  /* 0x00008a00000a7ab9 */ /* 0x000fc60000000800 */
[----:B------:R1:W-:Y:S01]  /*3f9d0*/  @P4 STG.E.U8 desc[UR6][R50.64], R43 ;  /* 0x0000002b32004986 */ /* 0x0003e2000c101106 */
[----:B------:R-:W-:Y:S01]  /*3f9e0*/  ISETP.LT.AND P4, PT, R38, UR8, !P2 ;  /* 0x0000000826007c0c */ /* 0x000fe2000d781270 */
[----:B------:R-:W-:Y:S01]  /*3f9f0*/  ULDC UR8, c[0x0][0x228] ;  /* 0x00008a0000087ab9 */ /* 0x000fe20000000800 */
[----:B0-----:R-:W-:Y:S01]  /*3fa00*/  IADD3 R46, P5, R42, R0, RZ ;  /* 0x000000002a2e7210 */ /* 0x001fe20007fbe0ff */
[----:B------:R-:W-:Y:S01]  /*3fa10*/  VIADD R45, R35, 0xa ;  /* 0x0000000a232d7836 */ /* 0x000fe20000000000 */
[----:B----4-:R-:W-:-:S03]  /*3fa20*/  PRMT R40, R48, 0x7770, RZ ;  /* 0x0000777030287816 */ /* 0x010fc600000000ff */
[----:B------:R-:W-:Y:S01]  /*3fa30*/  IMAD.X R47, R41, 0x1, R2, P5 ;  /* 0x00000001292f7824 */ /* 0x000fe200028e0602 */
[----:B-1----:R-:W-:Y:S02]  /*3fa40*/  IADD3 R50, P2, R42, R3, RZ ;  /* 0x000000032a327210 */ /* 0x002fe40007f5e0ff */
[----:B------:R-:W-:Y:S01]  /*3fa50*/  ISETP.GE.AND P1, PT, R45, UR4, PT ;  /* 0x000000042d007c0c */ /* 0x000fe2000bf26270 */
[----:B------:R-:W-:Y:S01]  /*3fa60*/  ULDC UR4, c[0x0][0x248] ;  /* 0x0000920000047ab9 */ /* 0x000fe20000000800 */
[C---:B------:R-:W-:Y:S01]  /*3fa70*/  PRMT R43, R48.reuse, 0x7771, RZ ;  /* 0x00007771302b7816 */ /* 0x040fe200000000ff */
[----:B------:R-:W-:Y:S01]  /*3fa80*/  IMAD.X R51, R41, 0x1, R60, P2 ;  /* 0x0000000129337824 */ /* 0x000fe200010e063c */
[----:B------:R0:W-:Y:S01]  /*3fa90*/  @P6 STG.E.U8 desc[UR6][R46.64], R40 ;  /* 0x000000282e006986 */ /* 0x0001e2000c101106 */
[----:B------:R-:W-:Y:S01]  /*3faa0*/  ISETP.LT.AND P5, PT, R39, UR10, !P3 ;  /* 0x0000000a27007c0c */ /* 0x000fe2000dfa1270 */
[----:B------:R-:W-:Y:S01]  /*3fab0*/  VIADD R45, R35, 0xb ;  /* 0x0000000b232d7836 */ /* 0x000fe20000000000 */
[----:B------:R-:W-:Y:S01]  /*3fac0*/  PRMT R41, R48, 0x7772, RZ ;  /* 0x0000777230297816 */ /* 0x000fe200000000ff */
[----:B------:R1:W-:Y:S01]  /*3fad0*/  @P4 STG.E.U8 desc[UR6][R50.64], R43 ;  /* 0x0000002b32004986 */ /* 0x0003e2000c101106 */
[----:B------:R-:W-:Y:S01]  /*3fae0*/  ISETP.LT.AND P4, PT, R38, UR8, !P3 ;  /* 0x0000000826007c0c */ /* 0x000fe2000df81270 */
[----:B------:R-:W-:Y:S01]  /*3faf0*/  ULDC UR10, c[0x0][0x228] ;  /* 0x00008a00000a7ab9 */ /* 0x000fe20000000800 */
[----:B0-----:R-:W-:Y:S01]  /*3fb00*/  VIADD R40, R42, UR4 ;  /* 0x000000042a287c36 */ /* 0x001fe20008000000 */
[----:B------:R-:W-:Y:S01]  /*3fb10*/  PRMT R48, R48, 0x7773, RZ ;  /* 0x0000777330307816 */ /* 0x000fe200000000ff */
[----:B------:R-:W-:Y:S01]  /*3fb20*/  ULDC UR4, c[0x0][0x22c] ;  /* 0x00008b0000047ab9 */ /* 0x000fe20000000800 */
[----:B------:R-:W-:-:S02]  /*3fb30*/  ULDC UR8, c[0x0][0x228] ;  /* 0x00008a0000087ab9 */ /* 0x000fc40000000800 */
[----:B------:R-:W-:Y:S02]  /*3fb40*/  SHF.R.S32.HI R42, RZ, 0x1f, R40 ;  /* 0x0000001fff2a7819 */ /* 0x000fe40000011428 */
[C---:B------:R-:W-:Y:S02]  /*3fb50*/  IADD3 R46, P6, R40.reuse, R0, RZ ;  /* 0x00000000282e7210 */ /* 0x040fe40007fde0ff */
[----:B-1----:R-:W-:-:S03]  /*3fb60*/  IADD3 R50, P3, R40, R3, RZ ;  /* 0x0000000328327210 */ /* 0x002fc60007f7e0ff */
[C---:B------:R-:W-:Y:S02]  /*3fb70*/  IMAD.X R47, R42.reuse, 0x1, R2, P6 ;  /* 0x000000012a2f7824 */ /* 0x040fe400030e0602 */
[----:B------:R-:W-:-:S03]  /*3fb80*/  IMAD.X R51, R42, 0x1, R60, P3 ;  /* 0x000000012a337824 */ /* 0x000fc600018e063c */
[----:B------:R-:W-:Y:S04]  /*3fb90*/  @P5 STG.E.U8 desc[UR6][R46.64], R41 ;  /* 0x000000292e005986 */ /* 0x000fe8000c101106 */
[----:B------:R0:W-:Y:S01]  /*3fba0*/  @P4 STG.E.U8 desc[UR6][R50.64], R48 ;  /* 0x0000003032004986 */ /* 0x0001e2000c101106 */
[----:B------:R-:W-:Y:S01]  /*3fbb0*/  ISETP.GE.AND P2, PT, R45, UR4, PT ;  /* 0x000000042d007c0c */ /* 0x000fe2000bf46270 */
[----:B------:R-:W-:Y:S02]  /*3fbc0*/  ULDC UR4, c[0x0][0x248] ;  /* 0x0000920000047ab9 */ /* 0x000fe40000000800 */
[----:B0-----:R-:W3:Y:S01]  /*3fbd0*/  LDL.LU R50, [R1+0x158c] ;  /* 0x00158c0001327983 */ /* 0x001ee20000300800 */
[----:B------:R-:W-:Y:S01]  /*3fbe0*/  VIADD R41, R40, UR4 ;  /* 0x0000000428297c36 */ /* 0x000fe20008000000 */
[----:B------:R-:W-:Y:S01]  /*3fbf0*/  ISETP.LT.AND P5, PT, R39, UR10, !P1 ;  /* 0x0000000a27007c0c */ /* 0x000fe2000cfa1270 */
[----:B------:R-:W-:Y:S01]  /*3fc00*/  VIADD R43, R35, 0xc ;  /* 0x0000000c232b7836 */ /* 0x000fe20000000000 */
[----:B------:R-:W-:Y:S01]  /*3fc10*/  PRMT R42, R49, 0x7770, RZ ;  /* 0x00007770312a7816 */ /* 0x000fe200000000ff */
[----:B------:R-:W-:Y:S01]  /*3fc20*/  ULDC UR4, c[0x0][0x22c] ;  /* 0x00008b0000047ab9 */ /* 0x000fe20000000800 */
[----:B------:R-:W-:Y:S01]  /*3fc30*/  SHF.R.S32.HI R40, RZ, 0x1f, R41 ;  /* 0x0000001fff287819 */ /* 0x000fe20000011429 */
[----:B------:R-:W-:Y:S01]  /*3fc40*/  VIADD R51, R35, 0xd ;  /* 0x0000000d23337836 */ /* 0x000fe20000000000 */
[----:B------:R-:W-:Y:S01]  /*3fc50*/  IADD3 R46, P6, R41, R0, RZ ;  /* 0x00000000292e7210 */ /* 0x000fe20007fde0ff */
[----:B------:R-:W-:-:S04]  /*3fc60*/  ULDC UR10, c[0x0][0x228] ;  /* 0x00008a00000a7ab9 */ /* 0x000fc80000000800 */
[----:B------:R-:W-:Y:S01]  /*3fc70*/  IMAD.X R47, R40, 0x1, R2, P6 ;  /* 0x00000001282f7824 */ /* 0x000fe200030e0602 */
[----:B------:R-:W-:Y:S01]  /*3fc80*/  ISETP.LT.AND P4, PT, R38, UR8, !P1 ;  /* 0x0000000826007c0c */ /* 0x000fe2000cf81270 */
[----:B------:R-:W-:Y:S01]  /*3fc90*/  ULDC UR8, c[0x0][0x228] ;  /* 0x00008a0000087ab9 */ /* 0x000fe20000000800 */
[----:B------:R-:W-:Y:S01]  /*3fca0*/  ISETP.GE.AND P3, PT, R43, UR4, PT ;  /* 0x000000042b007c0c */ /* 0x000fe2000bf66270 */
[----:B------:R-:W-:Y:S01]  /*3fcb0*/  ULDC UR4, c[0x0][0x248] ;  /* 0x0000920000047ab9 */ /* 0x000fe20000000800 */
[----:B------:R0:W-:Y:S01]  /*3fcc0*/  @P5 STG.E.U8 desc[UR6][R46.64], R42 ;  /* 0x0000002a2e005986 */ /* 0x0001e2000c101106 */
[C---:B------:R-:W-:Y:S01]  /*3fcd0*/  VIADD R48, R41.reuse, UR4 ;  /* 0x0000000429307c36 */ /* 0x040fe20008000000 */
[----:B------:R-:W-:Y:S01]  /*3fce0*/  ULDC UR4, c[0x0][0x22c] ;  /* 0x00008b0000047ab9 */ /* 0x000fe20000000800 */
[----:B0-----:R-:W-:-:S05]  /*3fcf0*/  IADD3 R46, P1, R41, R3, RZ ;  /* 0x00000003292e7210 */ /* 0x001fca0007f3e0ff */
[----:B------:R-:W-:Y:S01]  /*3fd00*/  IMAD.X R47, R40, 0x1, R60, P1 ;  /* 0x00000001282f7824 */ /* 0x000fe200008e063c */
[----:B------:R-:W-:Y:S01]  /*3fd10*/  ISETP.GE.AND P1, PT, R51, UR4, PT ;  /* 0x0000000433007c0c */ /* 0x000fe2000bf26270 */
[----:B------:R-:W-:Y:S01]  /*3fd20*/  ULDC UR4, c[0x0][0x248] ;  /* 0x0000920000047ab9 */ /* 0x000fe20000000800 */
[----:B------:R-:W4:Y:S01]  /*3fd30*/  LDL.LU R51, [R1+0x1588] ;  /* 0x0015880001337983 */ /* 0x000f220000300800 */
[----:B------:R-:W-:Y:S01]  /*3fd40*/  ISETP.LT.AND P5, PT, R39, UR10, !P2 ;  /* 0x0000000a27007c0c */ /* 0x000fe2000d7a1270 */
[----:B------:R-:W-:Y:S01]  /*3fd50*/  ULDC UR10, c[0x0][0x228] ;  /* 0x00008a00000a7ab9 */ /* 0x000fe20000000800 */
[----:B------:R-:W-:Y:S02]  /*3fd60*/  SHF.R.S32.HI R41, RZ, 0x1f, R48 ;  /* 0x0000001fff297819 */ /* 0x000fe40000011430 */
[----:B------:R-:W-:Y:S02]  /*3fd70*/  IADD3 R42, P6, R48, R0, RZ ;  /* 0x00000000302a7210 */ /* 0x000fe40007fde0ff */
[----:B------:R-:W-:-:S02]  /*3fd80*/  PRMT R45, R49, 0x7771, RZ ;  /* 0x00007771312d7816 */ /* 0x000fc400000000ff */
[----:B------:R-:W-:Y:S01]  /*3fd90*/  PRMT R40, R49, 0x7772, RZ ;  /* 0x0000777231287816 */ /* 0x000fe200000000ff */
[----:B------:R-:W-:Y:S02]  /*3fda0*/  IMAD.X R43, R41, 0x1, R2, P6 ;  /* 0x00000001292b7824 */ /* 0x000fe400030e0602 */
[----:B------:R0:W-:Y:S01]  /*3fdb0*/  @P4 STG.E.U8 desc[UR6][R46.64], R45 ;  /* 0x0000002d2e004986 */ /* 0x0001e2000c101106 */
[----:B------:R-:W-:Y:S01]  /*3fdc0*/  ISETP.LT.AND P4, PT, R38, UR8, !P2 ;  /* 0x0000000826007c0c */ /* 0x000fe2000d781270 */
[----:B------:R-:W-:Y:S02]  /*3fdd0*/  ULDC UR8, c[0x0][0x228] ;  /* 0x00008a0000087ab9 */ /* 0x000fe40000000800 */
[----:B------:R1:W-:Y:S01]  /*3fde0*/  @P5 STG.E.U8 desc[UR6][R42.64], R40 ;  /* 0x000000282a005986 */ /* 0x0003e2000c101106 */
[----:B------:R-:W-:Y:S01]  /*3fdf0*/  ISETP.LT.AND P5, PT, R39, UR10, !P3 ;  /* 0x0000000a27007c0c */ /* 0x000fe2000dfa1270 */
[----:B------:R-:W-:Y:S01]  /*3fe00*/  ULDC UR10, c[0x0][0x228] ;  /* 0x00008a00000a7ab9 */ /* 0x000fe20000000800 */
[C---:B0-----:R-:W-:Y:S01]  /*3fe10*/  IADD3 R46, P2, R48.reuse, R3, RZ ;  /* 0x00000003302e7210 */ /* 0x041fe20007f5e0ff */
[----:B-1----:R-:W-:Y:S01]  /*3fe20*/  VIADD R40, R48, UR4 ;  /* 0x0000000430287c36 */ /* 0x002fe20008000000 */
[----:B------:R-:W-:Y:S01]  /*3fe30*/  PRMT R42, R49, 0x7773, RZ ;  /* 0x00007773312a7816 */ /* 0x000fe200000000ff */
[----:B------:R-:W-:Y:S01]  /*3fe40*/  VIADD R43, R35, 0xe ;  /* 0x0000000e232b7836 */ /* 0x000fe20000000000 */
[----:B------:R-:W-:Y:S01]  /*3fe50*/  ULDC UR4, c[0x0][0x22c] ;  /* 0x00008b0000047ab9 */ /* 0x000fe20000000800 */
[----:B------:R-:W-:Y:S01]  /*3fe60*/  IMAD.X R47, R41, 0x1, R60, P2 ;  /* 0x00000001292f7824 */ /* 0x000fe200010e063c */
[----:B------:R-:W-:-:S02]  /*3fe70*/  SHF.R.S32.HI R45, RZ, 0x1f, R40 ;  /* 0x0000001fff2d7819 */ /* 0x000fc40000011428 */
[----:B------:R-:W-:Y:S02]  /*3fe80*/  IADD3 R48, P6, R40, R0, RZ ;  /* 0x0000000028307210 */ /* 0x000fe40007fde0ff */
[----:B------:R-:W-:Y:S01]  /*3fe90*/  ISETP.GE.AND P2, PT, R43, UR4, PT ;  /* 0x000000042b007c0c */ /* 0x000fe2000bf46270 */
[----:B------:R0:W-:Y:S01]  /*3fea0*/  @P4 STG.E.U8 desc[UR6][R46.64], R42 ;  /* 0x0000002a2e004986 */ /* 0x0001e2000c101106 */
[----:B------:R-:W-:Y:S01]  /*3feb0*/  ULDC UR4, c[0x0][0x248] ;  /* 0x0000920000047ab9 */ /* 0x000fe20000000800 */
[----:B------:R-:W-:Y:S01]  /*3fec0*/  IMAD.X R49, R45, 0x1, R2, P6 ;  /* 0x000000012d317824 */ /* 0x000fe200030e0602 */
[----:B------:R-:W-:Y:S01]  /*3fed0*/  ISETP.LT.AND P4, PT, R38, UR8, !P3 ;  /* 0x0000000826007c0c */ /* 0x000fe2000df81270 */
[C---:B------:R-:W-:Y:S01]  /*3fee0*/  VIADD R43, R40.reuse, UR4 ;  /* 0x00000004282b7c36 */ /* 0x040fe20008000000 */
[----:B------:R-:W-:Y:S01]  /*3fef0*/  IADD3 R40, P3, R40, R3, RZ ;  /* 0x0000000328287210 */ /* 0x000fe20007f7e0ff */
[----:B------:R-:W-:Y:S01]  /*3ff00*/  ULDC UR8, c[0x0][0x228] ;  /* 0x00008a0000087ab9 */ /* 0x000fe20000000800 */
[----:B------:R-:W-:-:S02]  /*3ff10*/  ULDC UR4, c[0x0][0x22c] ;  /* 0x00008b0000047ab9 */ /* 0x000fc40000000800 */
[----:B0-----:R-:W-:Y:S02]  /*3ff20*/  SHF.R.S32.HI R42, RZ, 0x1f, R43 ;  /* 0x0000001fff2a7819 */ /* 0x001fe4000001142b */
[C---:B---3--:R-:W-:Y:S02]  /*3ff30*/  PRMT R41, R50.reuse, 0x7770, RZ ;  /* 0x0000777032297816 */ /* 0x048fe400000000ff */
[----:B------:R-:W-:-:S03]  /*3ff40*/  PRMT R46, R50, 0x7771, RZ ;  /* 0x00007771322e7816 */ /* 0x000fc600000000ff */
[----:B------:R0:W-:Y:S01]  /*3ff50*/  @P5 STG.E.U8 desc[UR6][R48.64], R41 ;  /* 0x0000002930005986 */ /* 0x0001e2000c101106 */
[----:B------:R-:W-:Y:S01]  /*3ff60*/  ISETP.LT.AND P5, PT, R39, UR8, !P1 ;  /* 0x0000000827007c0c */ /* 0x000fe2000cfa1270 */
[----:B------:R-:W-:Y:S01]  /*3ff70*/  ULDC UR8, c[0x0][0x22c] ;  /* 0x00008b0000087ab9 */ /* 0x000fe20000000800 */
[----:B0-----:R-:W-:Y:S02]  /*3ff80*/  VIADD R49, R35, 0xf ;  /* 0x0000000f23317836 */ /* 0x001fe40000000000 */
[----:B------:R-:W-:Y:S01]  /*3ff90*/  IMAD.X R41, R45, 0x1, R60, P3 ;  /* 0x000000012d297824 */ /* 0x000fe200018e063c */
[----:B------:R-:W-:Y:S02]  /*3ffa0*/  IADD3 R48, P6, R43, R0, RZ ;  /* 0x000000002b307210 */ /* 0x000fe40007fde0ff */
[----:B------:R-:W-:Y:S01]  /*3ffb0*/  ISETP.GE.AND P3, PT, R49, UR4, PT ;  /* 0x0000000431007c0c */ /* 0x000fe2000bf66270 */
[----:B------:R-:W-:Y:S01]  /*3ffc0*/  ULDC UR4, c[0x0][0x228] ;  /* 0x00008a0000047ab9 */ /* 0x000fe20000000800 */
[----:B------:R0:W-:Y:S01]  /*3ffd0*/  @P4 STG.E.U8 desc[UR6][R40.64], R46 ;  /* 0x0000002e28004986 */ /* 0x0001e2000c101106 */
[----:B------:R-:W-:Y:S01]  /*3ffe0*/  ISETP.LT.AND P4, PT, R38, UR4, !P1 ;  /* 0x0000000426007c0c */ /* 0x000fe2000cf81270 */
[----:B------:R-:W-:Y:S01]  /*3fff0*/  IMAD.X R49, R42, 0x1, R2, P6 ;  /* 0x000000012a317824 */ /* 0x000fe200030e0602 */
[C---:B------:R-:W-:Y:S01]  /*40000*/  PRMT R45, R50.reuse, 0x7772, RZ ;  /* 0x00007772322d7816 */ /* 0x040fe200000000ff */
[----:B------:R-:W-:Y:S01]  /*40010*/  ULDC UR4, c[0x0][0x248] ;  /* 0x0000920000047ab9 */ /* 0x000fe20000000800 */
[----:B------:R-:W-:-:S03]  /*40020*/  PRMT R50, R50, 0x7773, RZ ;  /* 0x0000777332327816 */ /* 0x000fc600000000ff */
[----:B------:R1:W-:Y:S01]  /*40030*/  @P5 STG.E.U8 desc[UR6][R48.64], R45 ;  /* 0x0000002d30005986 */ /* 0x0003e2000c101106 */
[C---:B0-----:R-:W-:Y:S01]  /*40040*/  IADD3 R46, P1, R43.reuse, R3, RZ ;  /* 0x000000032b2e7210 */ /* 0x041fe20007f3e0ff */
[----:B------:R-:W-:Y:S01]  /*40050*/  VIADD R43, R43, UR4 ;  /* 0x000000042b2b7c36 */ /* 0x000fe20008000000 */
[----:B------:R-:W-:Y:S01]  /*40060*/  ISETP.LT.AND P5, PT, R39, UR10, !P2 ;  /* 0x0000000a27007c0c */ /* 0x000fe2000d7a1270 */
[----:B------:R-:W-:Y:S01]  /*40070*/  ULDC UR4, c[0x0][0x22c] ;  /* 0x00008b0000047ab9 */ /* 0x000fe20000000800 */
[----:B------:R-:W-:Y:S01]  /*40080*/  ULDC UR10, c[0x0][0x228] ;  /* 0x00008a00000a7ab9 */ /* 0x000fe20000000800 */
[----:B------:R-:W-:Y:S01]  /*40090*/  IMAD.X R47, R42, 0x1, R60, P1 ;  /* 0x000000012a2f7824 */ /* 0x000fe200008e063c */
[----:B------:R-:W3:Y:S01]  /*400a0*/  LDL.LU.64 R40, [R1+0x1580] ;  /* 0x0015800001287983 */ /* 0x000ee20000300a00 */
[----:B-1----:R-:W-:Y:S01]  /*400b0*/  VIADD R48, R35, 0x10 ;  /* 0x0000001023307836 */ /* 0x002fe20000000000 */
[----:B------:R-:W-:Y:S02]  /*400c0*/  SHF.R.S32.HI R42, RZ, 0x1f, R43 ;  /* 0x0000001fff2a7819 */ /* 0x000fe4000001142b */
[----:B------:R0:W-:Y:S02]  /*400d0*/  @P4 STG.E.U8 desc[UR6][R46.64], R50 ;  /* 0x000000322e004986 */ /* 0x0001e4000c101106 */
[----:B------:R-:W-:Y:S01]  /*400e0*/  ISETP.GE.AND P1, PT, R48, UR8, PT ;  /* 0x0000000830007c0c */ /* 0x000fe2000bf26270 */
[----:B------:R-:W-:Y:S01]  /*400f0*/  ULDC UR8, c[0x0][0x228] ;  /* 0x00008a0000087ab9 */ /* 0x000fe20000000800 */
[----:B------:R-:W-:-:S02]  /*40100*/  IADD3 R48, P6, R43, R0, RZ ;  /* 0x000000002b307210 */ /* 0x000fc40007fde0ff */
[----:B----4-:R-:W-:Y:S01]  /*40110*/  PRMT R45, R51, 0x7770, RZ ;  /* 0x00007770332d7816 */ /* 0x010fe200000000ff */
[----:B0-----:R-:W-:Y:S01]  /*40120*/  VIADD R50, R35, 0x11 ;  /* 0x0000001123327836 */ /* 0x001fe20000000000 */
[----:B------:R-:W-:Y:S01]  /*40130*/  ISETP.LT.AND P2, PT, R38, UR8, !P2 ;  /* 0x0000000826007c0c */ /* 0x000fe2000d741270 */
[----:B------:R-:W-:Y:S01]  /*40140*/  IMAD.X R49, R42, 0x1, R2, P6 ;  /* 0x000000012a317824 */ /* 0x000fe200030e0602 */
[C---:B------:R-:W-:Y:S01]  /*40150*/  IADD3 R46, P6, R43.reuse, R3, RZ ;  /* 0x000000032b2e7210 */ /* 0x040fe20007fde0ff */
[----:B------:R-:W-:Y:S01]  /*40160*/  ULDC UR8, c[0x0][0x228] ;  /* 0x00008a0000087ab9 */ /* 0x000fe20000000800 */
[----:B------:R-:W-:Y:S01]  /*40170*/  ISETP.GE.AND P4, PT, R50, UR4, PT ;  /* 0x0000000432007c0c */ /* 0x000fe2000bf86270 */
[----:B------:R-:W-:Y:S01]  /*40180*/  ULDC UR4, c[0x0][0x248] ;  /* 0x0000920000047ab9 */ /* 0x000fe20000000800 */
[----:B------:R0:W-:Y:S01]  /*40190*/  @P5 STG.E.U8 desc[UR6][R48.64], R45 ;  /* 0x0000002d30005986 */ /* 0x0001e2000c101106 */
[----:B------:R-:W-:Y:S01]  /*401a0*/  VIADD R50, R43, UR4 ;  /* 0x000000042b327c36 */ /* 0x000fe20008000000 */
[----:B------:R-:W-:Y:S01]  /*401b0*/  ISETP.LT.AND P5, PT, R39, UR8, !P3 ;  /* 0x0000000827007c0c */ /* 0x000fe2000dfa1270 */
[----:B------:R-:W-:Y:S01]  /*401c0*/  IMAD.X R47, R42, 0x1, R60, P6 ;  /* 0x000000012a2f7824 */ /* 0x000fe200030e063c */
[C---:B------:R-:W-:Y:S01]  /*401d0*/  PRMT R42, R51.reuse, 0x7772, RZ ;  /* 0x00007772332a7816 */ /* 0x040fe200000000ff */
[----:B------:R-:W-:Y:S01]  /*401e0*/  ULDC UR8, c[0x0][0x228] ;  /* 0x00008a0000087ab9 */ /* 0x000fe20000000800 */
[----:B------:R-:W-:Y:S01]  /*401f0*/  ULDC UR4, c[0x0][0x248] ;  /* 0x0000920000047ab9 */ /* 0x000fe20000000800 */
[----:B------:R-:W-:Y:S01]  /*40200*/  ISETP.LT.AND P3, PT, R38, UR8, !P3 ;  /* 0x0000000826007c0c */ /* 0x000fe2000df61270 */
[----:B------:R-:W-:Y:S01]  /*40210*/  ULDC UR8, c[0x0][0x228] ;  /* 0x00008a0000087ab9 */ /* 0x000fe20000000800 */
[----:B0-----:R-:W-:-:S02]  /*40220*/  PRMT R45, R51, 0x7773, RZ ;  /* 0x00007773332d7816 */ /* 0x001fc400000000ff */
[----:B------:R-:W-:Y:S02]  /*40230*/  PRMT R49, R51, 0x7771, RZ ;  /* 0x0000777133317816 */ /* 0x000fe400000000ff */
[----:B------:R-:W-:Y:S02]  /*40240*/  SHF.R.S32.HI R51, RZ, 0x1f, R50 ;  /* 0x0000001fff337819 */ /* 0x000fe40000011432 */
[CC--:B------:R-:W-:Y:S01]  /*40250*/  IADD3 R48, P6, R50.reuse, R0.reuse, RZ ;  /* 0x0000000032307210 */ /* 0x0c0fe20007fde0ff */
[----:B------:R0:W-:Y:S04]  /*40260*/  @P2 STG.E.U8 desc[UR6][R46.64], R49 ;  /* 0x000000312e002986 */ /* 0x0001e8000c101106 */
[----:B0-----:R-:W-:Y:S02]  /*40270*/  IMAD.X R49, R51, 0x1, R2, P6 ;  /* 0x0000000133317824 */ /* 0x001fe400030e0602 */
[C---:B------:R-:W-:Y:S01]  /*40280*/  VIADD R46, R50.reuse, UR4 ;  /* 0x00000004322e7c36 */ /* 0x040fe20008000000 */
[----:B------:R-:W-:Y:S01]  /*40290*/  IADD3 R50, P2, R50, R3, RZ ;  /* 0x0000000332327210 */ /* 0x000fe20007f5e0ff */
[----:B------:R-:W-:Y:S01]  /*402a0*/  VIADD R47, R35, 0x12 ;  /* 0x00000012232f7836 */ /* 0x000fe20000000000 */
[----:B------:R-:W-:Y:S01]  /*402b0*/  ISETP.LT.AND P6, PT, R39, UR10, !P1 ;  /* 0x0000000a27007c0c */ /* 0x000fe2000cfc1270 */
[----:B------:R0:W-:Y:S01]  /*402c0*/  @P5 STG.E.U8 desc[UR6][R48.64], R42 ;  /* 0x0000002a30005986 */ /* 0x0001e2000c101106 */
[----:B------:R-:W-:Y:S01]  /*402d0*/  SHF.R.S32.HI R43, RZ, 0x1f, R46 ;  /* 0x0000001fff2b7819 */ /* 0x000fe2000001142e */
[----:B------:R-:W-:Y:S01]  /*402e0*/  IMAD.X R51, R51, 0x1, R60, P2 ;  /* 0x0000000133337824 */ /* 0x000fe200010e063c */
[----:B------:R-:W-:Y:S01]  /*402f0*/  ULDC UR4, c[0x0][0x22c] ;  /* 0x00008b0000047ab9 */ /* 0x000fe20000000800 */
[----:B------:R-:W-:Y:S01]  /*40300*/  ULDC UR10, c[0x0][0x228] ;  /* 0x00008a00000a7ab9 */ /* 0x000fe20000000800 */
[----:B0-----:R-:W-:-:S02]  /*40310*/  IADD3 R48, P5, R46, R0, RZ ;  /* 0x000000002e307210 */ /* 0x001fc40007fbe0ff */
[----:B------:R0:W-:Y:S01]  /*40320*/  @P3 STG.E.U8 desc[UR6][R50.64], R45 ;  /* 0x0000002d32003986 */ /* 0x0001e2000c101106 */
[----:B------:R-:W-:Y:S02]  /*40330*/  PRMT R42, R44, 0x7770, RZ ;  /* 0x000077702c2a7816 */ /* 0x000fe400000000ff */
[----:B------:R-:W-:Y:S01]  /*40340*/  IMAD.X R49, R43, 0x1, R2, P5 ;  /* 0x000000012b317824 */ /* 0x000fe200028e0602 */
[----:B------:R-:W-:Y:S01]  /*40350*/  ISETP.LT.AND P3, PT, R38, UR8, !P1 ;  /* 0x0000000826007c0c */ /* 0x000fe2000cf61270 */
[----:B------:R-:W-:Y:S01]  /*40360*/  ULDC UR8, c[0x0][0x228] ;  /* 0x00008a0000087ab9 */ /* 0x000fe20000000800 */
[----:B------:R-:W-:Y:S01]  /*40370*/  ISETP.GE.AND P2, PT, R47, UR4, PT ;  /* 0x000000042f007c0c */ /* 0x000fe2000bf46270 */
[----:B------:R-:W-:Y:S01]  /*40380*/  ULDC UR4, c[0x0][0x248] ;  /* 0x0000920000047ab9 */ /* 0x000fe20000000800 */
[----:B------:R1:W-:Y:S01]  /*40390*/  @P6 STG.E.U8 desc[UR6][R48.64], R42 ;  /* 0x0000002a30006986 */ /* 0x0003e2000c101106 */
[----:B0-----:R-:W-:Y:S01]  /*403a0*/  IADD3 R50, P1, R46, R3, RZ ;  /* 0x000000032e327210 */ /* 0x001fe20007f3e0ff */
[----:B------:R-:W-:-:S04]  /*403b0*/  VIADD R45, R35, 0x13 ;  /* 0x00000013232d7836 */ /* 0x000fc80000000000 */
[----:B------:R-:W-:Y:S02]  /*403c0*/  IMAD.X R51, R43, 0x1, R60, P1 ;  /* 0x000000012b337824 */ /* 0x000fe400008e063c */
[----:B-1----:R-:W-:Y:S01]  /*403d0*/  VIADD R42, R46, UR4 ;  /* 0x000000042e2a7c36 */ /* 0x002fe20008000000 */
[----:B------:R-:W-:Y:S02]  /*403e0*/  ULDC UR4, c[0x0][0x22c] ;  /* 0x00008b0000047ab9 */ /* 0x000fe40000000800 */
[----:B------:R-:W-:Y:S01]  /*403f0*/  ISETP.GE.AND P1, PT, R45, UR4, PT ;  /* 0x000000042d007c0c */ /* 0x000fe2000bf26270 */
[----:B------:R-:W-:Y:S01]  /*40400*/  ULDC UR4, c[0x0][0x248] ;  /* 0x0000920000047ab9 */ /* 0x000fe20000000800 */
[----:B------:R-:W4:Y:S01]  /*40410*/  LDL.LU R45, [R1+0x1578] ;  /* 0x00157800012d7983 */ /* 0x000f220000300800 */
[----:B------:R-:W-:Y:S01]  /*40420*/  ISETP.LT.AND P5, PT, R39, UR10, !P4 ;  /* 0x0000000a27007c0c */ /* 0x000fe2000e7a1270 */
[----:B------:R-:W-:Y:S01]  /*40430*/  ULDC UR10, c[0x0][0x228] ;  /* 0x00008a00000a7ab9 */ /* 0x000fe20000000800 */
[----:B------:R-:W-:-:S02]  /*40440*/  SHF.R.S32.HI R46, RZ, 0x1f, R42 ;  /* 0x0000001fff2e7819 */ /* 0x000fc4000001142a */
[----:B------:R-:W-:Y:S02]  /*40450*/  IADD3 R48, P6, R42, R0, RZ ;  /* 0x000000002a307210 */ /* 0x000fe40007fde0ff */
[C---:B------:R-:W-:Y:S02]  /*40460*/  PRMT R47, R44.reuse, 0x7771, RZ ;  /* 0x000077712c2f7816 */ /* 0x040fe400000000ff */
        /* <DEDUP_REMOVED lines=8> */
[----:B------:R-:W-:-:S02]  /*404f0*/  PRMT R44, R44, 0x7773, RZ ;  /* 0x000077732c2c7816 */ /* 0x000fc400000000ff */
[C---:B0-----:R-:W-:Y:S01]  /*40500*/  IADD3 R50, P3, R42.reuse, R3, RZ ;  /* 0x000000032a327210 */ /* 0x041fe20007f7e0ff */
[----:B-1----:R-:W-:Y:S01]  /*40510*/  VIADD R43, R42, UR4 ;  /* 0x000000042a2b7c36 */ /* 0x002fe20008000000 */
[----:B------:R-:W-:-:S03]  /*40520*/  ULDC UR4, c[0x0][0x22c] ;  /* 0x00008b0000047ab9 */ /* 0x000fc60000000800 */
[----:B------:R-:W-:Y:S01]  /*40530*/  IMAD.X R51, R46, 0x1, R60, P3 ;  /* 0x000000012e337824 */ /* 0x000fe200018e063c */
[----:B------:R-:W-:Y:S02]  /*40540*/  SHF.R.S32.HI R42, RZ, 0x1f, R43 ;  /* 0x0000001fff2a7819 */ /* 0x000fe4000001142b */
[----:B------:R-:W-:Y:S01]  /*40550*/  IADD3 R48, P6, R43, R0, RZ ;  /* 0x000000002b307210 */ /* 0x000fe20007fde0ff */
[----:B------:R-:W-:Y:S01]  /*40560*/  VIADD R47, R35, 0x14 ;  /* 0x00000014232f7836 */ /* 0x000fe20000000000 */
[----:B------:R0:W-:Y:S03]  /*40570*/  @P4 STG.E.U8 desc[UR6][R50.64], R44 ;  /* 0x0000002c32004986 */ /* 0x0001e6000c101106 */
[----:B------:R-:W-:Y:S01]  /*40580*/  IMAD.X R49, R42, 0x1, R2, P6 ;  /* 0x000000012a317824 */ /* 0x000fe200030e0602 */
[----:B------:R-:W-:Y:S01]  /*40590*/  ISETP.LT.AND P4, PT, R38, UR8, !P2 ;  /* 0x0000000826007c0c */ /* 0x000fe2000d781270 */
[----:B------:R-:W-:Y:S01]  /*405a0*/  ULDC UR8, c[0x0][0x228] ;  /* 0x00008a0000087ab9 */ /* 0x000fe20000000800 */
[----:B------:R-:W-:Y:S01]  /*405b0*/  ISETP.GE.AND P3, PT, R47, UR4, PT ;  /* 0x000000042f007c0c */ /* 0x000fe2000bf66270 */
[----:B------:R-:W-:Y:S01]  /*405c0*/  ULDC UR4, c[0x0][0x248] ;  /* 0x0000920000047ab9 */ /* 0x000fe20000000800 */
[C---:B0-----:R-:W-:Y:S01]  /*405d0*/  IADD3 R50, P2, R43.reuse, R3, RZ ;  /* 0x000000032b327210 */ /* 0x041fe20007f5e0ff */
[----:B------:R-:W-:Y:S01]  /*405e0*/  VIADD R44, R43, UR4 ;  /* 0x000000042b2c7c36 */ /* 0x000fe20008000000 */
[----:B------:R-:W-:-:S03]  /*405f0*/  ULDC UR4, c[0x0][0x22c] ;  /* 0x00008b0000047ab9 */ /* 0x000fc60000000800 */
[----:B------:R-:W-:Y:S01]  /*40600*/  IMAD.X R51, R42, 0x1, R60, P2 ;  /* 0x000000012a337824 */ /* 0x000fe200010e063c */
[----:B----4-:R-:W-:-:S05]  /*40610*/  PRMT R46, R45, 0x7770, RZ ;  /* 0x000077702d2e7816 */ /* 0x010fca00000000ff */
[----:B------:R0:W-:Y:S02]  /*40620*/  @P5 STG.E.U8 desc[UR6][R48.64], R46 ;  /* 0x0000002e30005986 */ /* 0x0001e4000c101106 */
[----:B0-----:R-:W-:-:S05]  /*40630*/  VIADD R46, R35, 0x15 ;  /* 0x00000015232e7836 */ /* 0x001fca0000000000 */
[----:B------:R-:W-:Y:S01]  /*40640*/  ISETP.GE.AND P2, PT, R46, UR4, PT ;  /* 0x000000042e007c0c */ /* 0x000fe2000bf46270 */
[----:B------:R-:W-:Y:S01]  /*40650*/  ULDC UR4, c[0x0][0x248] ;  /* 0x0000920000047ab9 */ /* 0x000fe20000000800 */
[----:B------:R-:W4:Y:S01]  /*40660*/  LDL.LU R46, [R1+0x1574] ;  /* 0x00157400012e7983 */ /* 0x000f220000300800 */
[----:B------:R-:W-:Y:S01]  /*40670*/  ISETP.LT.AND P5, PT, R39, UR10, !P1 ;  /* 0x0000000a27007c0c */ /* 0x000fe2000cfa1270 */
[----:B------:R-:W-:Y:S01]  /*40680*/  ULDC UR10, c[0x0][0x228] ;  /* 0x00008a00000a7ab9 */ /* 0x000fe20000000800 */
[----:B------:R-:W-:Y:S02]  /*40690*/  SHF.R.S32.HI R47, RZ, 0x1f, R44 ;  /* 0x0000001fff2f7819 */ /* 0x000fe4000001142c */
[----:B------:R-:W-:Y:S02]  /*406a0*/  IADD3 R48, P6, R44, R0, RZ ;  /* 0x000000002c307210 */ /* 0x000fe40007fde0ff */
[C---:B------:R-:W-:Y:S02]  /*406b0*/  PRMT R43, R45.reuse, 0x7771, RZ ;  /* 0x000077712d2b7816 */ /* 0x040fe400000000ff */
[----:B------:R-:W-:Y:S01]  /*406c0*/  PRMT R42, R45, 0x7772, RZ ;  /* 0x000077722d2a7816 */ /* 0x000fe200000000ff */
[----:B------:R-:W-:-:S02]  /*406d0*/  IMAD.X R49, R47, 0x1, R2, P6 ;  /* 0x000000012f317824 */ /* 0x000fc400030e0602 */
[----:B------:R0:W-:Y:S01]  /*406e0*/  @P4 STG.E.U8 desc[UR6][R50.64], R43 ;  /* 0x0000002b32004986 */ /* 0x0001e2000c101106 */
[----:B------:R-:W-:Y:S01]  /*406f0*/  ISETP.LT.AND P4, PT, R38, UR8, !P1 ;  /* 0x0000000826007c0c */ /* 0x000fe2000cf81270 */
[----:B------:R-:W-:Y:S02]  /*40700*/  ULDC UR8, c[0x0][0x228] ;  /* 0x00008a0000087ab9 */ /* 0x000fe40000000800 */
[----:B------:R1:W-:Y:S01]  /*40710*/  @P5 STG.E.U8 desc[UR6][R48.64], R42 ;  /* 0x0000002a30005986 */ /* 0x0003e2000c101106 */
[----:B------:R-:W-:Y:S01]  /*40720*/  ISETP.LT.AND P5, PT, R39, UR10, !P3 ;  /* 0x0000000a27007c0c */ /* 0x000fe2000dfa1270 */
[----:B------:R-:W-:Y:S01]  /*40730*/  ULDC UR10, c[0x0][0x228] ;  /* 0x00008a00000a7ab9 */ /* 0x000fe20000000800 */
[C---:B0-----:R-:W-:Y:S01]  /*40740*/  VIADD R51, R44.reuse, UR4 ;  /* 0x000000042c337c36 */ /* 0x041fe20008000000 */
[----:B------:R-:W-:Y:S01]  /*40750*/  PRMT R50, R45, 0x7773, RZ ;  /* 0x000077732d327816 */ /* 0x000fe200000000ff */
[----:B------:R-:W-:Y:S01]  /*40760*/  ULDC UR4, c[0x0][0x22c] ;  /* 0x00008b0000047ab9 */ /* 0x000fe20000000800 */
[----:B-1----:R-:W-:-:S02]  /*40770*/  IADD3 R48, P1, R44, R3, RZ ;  /* 0x000000032c307210 */ /* 0x002fc40007f3e0ff */
[----:B------:R-:W-:-:S03]  /*40780*/  SHF.R.S32.HI R43, RZ, 0x1f, R51 ;  /* 0x0000001fff2b7819 */ /* 0x000fc60000011433 */
[----:B------:R-:W-:Y:S01]  /*40790*/  IMAD.X R49, R47, 0x1, R60, P1 ;  /* 0x000000012f317824 */ /* 0x000fe200008e063c */
[----:B------:R-:W-:-:S04]  /*407a0*/  IADD3 R44, P6, R51, R0, RZ ;  /* 0x00000000332c7210 */ /* 0x000fc80007fde0ff */
[----:B------:R0:W-:Y:S01]  /*407b0*/  @P4 STG.E.U8 desc[UR6][R48.64], R50 ;  /* 0x0000003230004986 */ /* 0x0001e2000c101106 */
[----:B------:R-:W-:Y:S01]  /*407c0*/  ISETP.LT.AND P4, PT, R38, UR8, !P3 ;  /* 0x0000000826007c0c */ /* 0x000fe2000df81270 */
[----:B------:R-:W-:Y:S01]  /*407d0*/  IMAD.X R45, R43, 0x1, R2, P6 ;  /* 0x000000012b2d7824 */ /* 0x000fe200030e0602 */
[----:B------:R-:W-:Y:S01]  /*407e0*/  ULDC UR8, c[0x0][0x228] ;  /* 0x00008a0000087ab9 */ /* 0x000fe20000000800 */
[----:B------:R-:W-:Y:S01]  /*407f0*/  VIADD R42, R35, 0x16 ;  /* 0x00000016232a7836 */ /* 0x000fe20000000000 */
[----:B0-----:R-:W-:-:S05]  /*40800*/  IADD3 R48, P3, R51, R3, RZ ;  /* 0x0000000333307210 */ /* 0x001fca0007f7e0ff */
[----:B------:R-:W-:Y:S01]  /*40810*/  IMAD.X R49, R43, 0x1, R60, P3 ;  /* 0x000000012b317824 */ /* 0x000fe200018e063c */
[----:B------:R-:W-:Y:S01]  /*40820*/  ISETP.GE.AND P1, PT, R42, UR4, PT ;  /* 0x000000042a007c0c */ /* 0x000fe2000bf26270 */
[----:B------:R-:W-:Y:S01]  /*40830*/  ULDC UR4, c[0x0][0x248] ;  /* 0x0000920000047ab9 */ /* 0x000fe20000000800 */
[----:B------:R-:W2:Y:S01]  /*40840*/  LDL.LU R42, [R1+0x1570] ;  /* 0x00157000012a7983 */ /* 0x000ea20000300800 */
[----:B----4-:R-:W-:-:S05]  /*40850*/  PRMT R47, R46, 0x7770, RZ ;  /* 0x000077702e2f7816 */ /* 0x010fca00000000ff */
[----:B------:R0:W-:Y:S02]  /*40860*/  @P5 STG.E.U8 desc[UR6][R44.64], R47 ;  /* 0x0000002f2c005986 */ /* 0x0001e4000c101106 */
[----:B0-----:R-:W-:-:S05]  /*40870*/  PRMT R47, R46, 0x7771, RZ ;  /* 0x000077712e2f7816 */ /* 0x001fca00000000ff */
[----:B------:R0:W-:Y:S04]  /*40880*/  @P4 STG.E.U8 desc[UR6][R48.64], R47 ;  /* 0x0000002f30004986 */ /* 0x0001e8000c101106 */
[----:B0-----:R-:W4:Y:S01]  /*40890*/  LDL.LU R47, [R1+0x156c] ;  /* 0x00156c00012f7983 */ /* 0x001f220000300800 */
[----:B------:R-:W-:Y:S01]  /*408a0*/  VIADD R50, R51, UR4 ;  /* 0x0000000433327c36 */ /* 0x000fe20008000000 */
[----:B------:R-:W-:Y:S01]  /*408b0*/  ISETP.LT.AND P5, PT, R39, UR8, !P2 ;  /* 0x0000000827007c0c */ /* 0x000fe2000d7a1270 */
[----:B------:R-:W-:Y:S01]  /*408c0*/  VIADD R45, R35, 0x17 ;  /* 0x00000017232d7836 */ /* 0x000fe20000000000 */
[----:B------:R-:W-:Y:S01]  /*408d0*/  ULDC UR4, c[0x0][0x22c] ;  /* 0x00008b0000047ab9 */ /* 0x000fe20000000800 */
[----:B------:R-:W-:Y:S01]  /*408e0*/  PRMT R43, R46, 0x7772, RZ ;  /* 0x000077722e2b7816 */ /* 0x000fe200000000ff */
[----:B------:R-:W-:Y:S01]  /*408f0*/  ULDC UR8, c[0x0][0x22c] ;  /* 0x00008b0000087ab9 */ /* 0x000fe20000000800 */
[----:B------:R-:W-:-:S02]  /*40900*/  SHF.R.S32.HI R51, RZ, 0x1f, R50 ;  /* 0x0000001fff337819 */ /* 0x000fc40000011432 */
[-C--:B------:R-:W-:Y:S02]  /*40910*/  IADD3 R44, P6, R50, R0.reuse, RZ ;  /* 0x00000000322c7210 */ /* 0x080fe40007fde0ff */
[----:B------:R-:W-:Y:S01]  /*40920*/  ISETP.GE.AND P3, PT, R45, UR4, PT ;  /* 0x000000042d007c0c */ /* 0x000fe2000bf66270 */
[----:B------:R-:W-:Y:S02]  /*40930*/  ULDC UR4, c[0x0][0x228] ;  /* 0x00008a0000047ab9 */ /* 0x000fe40000000800 */
[----:B------:R-:W-:Y:S01]  /*40940*/  IMAD.X R45, R51, 0x1, R2, P6 ;  /* 0x00000001332d7824 */ /* 0x000fe200030e0602 */
[----:B------:R-:W-:Y:S01]  /*40950*/  ISETP.LT.AND P4, PT, R38, UR4, !P2 ;  /* 0x0000000426007c0c */ /* 0x000fe2000d781270 */
[----:B------:R-:W-:Y:S01]  /*40960*/  ULDC UR4, c[0x0][0x248] ;  /* 0x0000920000047ab9 */ /* 0x000fe20000000800 */
[C---:B------:R-:W-:Y:S02]  /*40970*/  IADD3 R48, P2, R50.reuse, R3, RZ ;  /* 0x0000000332307210 */ /* 0x040fe40007f5e0ff */
[----:B------:R0:W-:Y:S01]  /*40980*/  @P5 STG.E.U8 desc[UR6][R44.64], R43 ;  /* 0x0000002b2c005986 */ /* 0x0001e2000c101106 */
[----:B------:R-:W-:Y:S01]  /*40990*/  VIADD R50, R50, UR4 ;  /* 0x0000000432327c36 */ /* 0x000fe20008000000 */
[----:B------:R-:W-:Y:S01]  /*409a0*/  ISETP.LT.AND P5, PT, R39, UR10, !P1 ;  /* 0x0000000a27007c0c */ /* 0x000fe2000cfa1270 */
[----:B------:R-:W-:Y:S01]  /*409b0*/  IMAD.X R49, R51, 0x1, R60, P2 ;  /* 0x0000000133317824 */ /* 0x000fe200010e063c */
[----:B------:R-:W-:Y:S01]  /*409c0*/  PRMT R46, R46, 0x7773, RZ ;  /* 0x000077732e2e7816 */ /* 0x000fe200000000ff */
[----:B------:R-:W-:Y:S01]  /*409d0*/  ULDC UR4, c[0x0][0x22c] ;  /* 0x00008b0000047ab9 */ /* 0x000fe20000000800 */
[----:B------:R-:W-:Y:S01]  /*409e0*/  SHF.R.S32.HI R51, RZ, 0x1f, R50 ;  /* 0x0000001fff337819 */ /* 0x000fe20000011432 */
[----:B------:R-:W-:Y:S01]  /*409f0*/  ULDC UR10, c[0x0][0x228] ;  /* 0x00008a00000a7ab9 */ /* 0x000fe20000000800 */
[----:B0-----:R-:W-:Y:S01]  /*40a00*/  VIADD R44, R35, 0x18 ;  /* 0x00000018232c7836 */ /* 0x001fe20000000000 */
[----:B------:R0:W-:Y:S04]  /*40a10*/  @P4 STG.E.U8 desc[UR6][R48.64], R46 ;  /* 0x0000002e30004986 */ /* 0x0001e8000c101106 */
[----:B------:R-:W-:Y:S01]  /*40a20*/  ISETP.GE.AND P2, PT, R44, UR8, PT ;  /* 0x000000082c007c0c */ /* 0x000fe2000bf46270 */
[----:B------:R-:W-:Y:S01]  /*40a30*/  ULDC UR8, c[0x0][0x228] ;  /* 0x00008a0000087ab9 */ /* 0x000fe20000000800 */
[----:B------:R-:W-:-:S02]  /*40a40*/  IADD3 R44, P6, R50, R0, RZ ;  /* 0x00000000322c7210 */ /* 0x000fc40007fde0ff */
[----:B------:R-:W-:Y:S01]  /*40a50*/  ISETP.LT.AND P1, PT, R38, UR8, !P1 ;  /* 0x0000000826007c0c */ /* 0x000fe2000cf21270 */
[----:B------:R-:W-:Y:S02]  /*40a60*/  ULDC UR8, c[0x0][0x228] ;  /* 0x00008a0000087ab9 */ /* 0x000fe40000000800 */
[----:B------:R-:W-:Y:S02]  /*40a70*/  IMAD.X R45, R51, 0x1, R2, P6 ;  /* 0x00000001332d7824 */ /* 0x000fe400030e0602 */
[----:B0-----:R-:W-:-:S05]  /*40a80*/  VIADD R46, R35, 0x19 ;  /* 0x00000019232e7836 */ /* 0x001fca0000000000 */
[----:B------:R-:W-:Y:S01]  /*40a90*/  ISETP.GE.AND P4, PT, R46, UR4, PT ;  /* 0x000000042e007c0c */ /* 0x000fe2000bf86270 */
[----:B------:R-:W-:Y:S02]  /*40aa0*/  ULDC UR4, c[0x0][0x248] ;  /* 0x0000920000047ab9 */ /* 0x000fe40000000800 */
[----:B------:R-:W-:Y:S01]  /*40ab0*/  VIADD R46, R50, UR4 ;  /* 0x00000004322e7c36 */ /* 0x000fe20008000000 */
[----:B------:R-:W-:Y:S01]  /*40ac0*/  ULDC UR4, c[0x0][0x248] ;  /* 0x0000920000047ab9 */ /* 0x000fe20000000800 */
[----:B----4-:R-:W-:-:S05]  /*40ad0*/  PRMT R48, R47, 0x7770, RZ ;  /* 0x000077702f307816 */ /* 0x010fca00000000ff */
[----:B------:R0:W-:Y:S01]  /*40ae0*/  @P5 STG.E.U8 desc[UR6][R44.64], R48 ;  /* 0x000000302c005986 */ /* 0x0001e2000c101106 */
[----:B------:R-:W-:Y:S01]  /*40af0*/  ISETP.LT.AND P5, PT, R39, UR8, !P3 ;  /* 0x0000000827007c0c */ /* 0x000fe2000dfa1270 */
[----:B------:R-:W-:Y:S01]  /*40b00*/  ULDC UR8, c[0x0][0x228] ;  /* 0x00008a0000087ab9 */ /* 0x000fe20000000800 */
[C---:B------:R-:W-:Y:S02]  /*40b10*/  PRMT R43, R47.reuse, 0x7773, RZ ;  /* 0x000077732f2b7816 */ /* 0x040fe400000000ff */
[----:B0-----:R-:W-:Y:S02]  /*40b20*/  IADD3 R48, P6, R50, R3, RZ ;  /* 0x0000000332307210 */ /* 0x001fe40007fde0ff */
[C---:B------:R-:W-:Y:S02]  /*40b30*/  PRMT R45, R47.reuse, 0x7771, RZ ;  /* 0x000077712f2d7816 */ /* 0x040fe400000000ff */
[----:B------:R-:W-:Y:S01]  /*40b40*/  PRMT R50, R47, 0x7772, RZ ;  /* 0x000077722f327816 */ /* 0x000fe200000000ff */
[----:B------:R-:W-:Y:S01]  /*40b50*/  IMAD.X R49, R51, 0x1, R60, P6 ;  /* 0x0000000133317824 */ /* 0x000fe200030e063c */
[----:B------:R-:W-:-:S02]  /*40b60*/  SHF.R.S32.HI R47, RZ, 0x1f, R46 ;  /* 0x0000001fff2f7819 */ /* 0x000fc4000001142e */
[-C--:B------:R-:W-:Y:S02]  /*40b70*/  IADD3 R44, P6, R46, R0.reuse, RZ ;  /* 0x000000002e2c7210 */ /* 0x080fe40007fde0ff */
[----:B------:R0:W-:Y:S01]  /*40b80*/  @P1 STG.E.U8 desc[UR6][R48.64], R45 ;  /* 0x0000002d30001986 */ /* 0x0001e2000c101106 */
[----:B------:R-:W-:Y:S01]  /*40b90*/  ISETP.LT.AND P3, PT, R38, UR8, !P3 ;  /* 0x0000000826007c0c */ /* 0x000fe2000df61270 */
[----:B------:R-:W-:Y:S01]  /*40ba0*/  ULDC UR8, c[0x0][0x228] ;  /* 0x00008a0000087ab9 */ /* 0x000fe20000000800 */
[----:B0-----:R-:W-:Y:S02]  /*40bb0*/  IMAD.X R45, R47, 0x1, R2, P6 ;  /* 0x000000012f2d7824 */ /* 0x001fe400030e0602 */
[C---:B------:R-:W-:Y:S01]  /*40bc0*/  VIADD R48, R46.reuse, UR4 ;  /* 0x000000042e307c36 */ /* 0x040fe20008000000 */
[----:B------:R-:W-:Y:S01]  /*40bd0*/  IADD3 R46, P1, R46, R3, RZ ;  /* 0x000000032e2e7210 */ /* 0x000fe20007f3e0ff */
[----:B------:R-:W-:Y:S01]  /*40be0*/  ULDC UR4, c[0x0][0x22c] ;  /* 0x00008b0000047ab9 */ /* 0x000fe20000000800 */
[----:B------:R-:W-:Y:S01]  /*40bf0*/  ISETP.LT.AND P6, PT, R39, UR10, !P2 ;  /* 0x0000000a27007c0c */ /* 0x000fe2000d7c1270 */
[----:B------:R0:W-:Y:S01]  /*40c00*/  @P5 STG.E.U8 desc[UR6][R44.64], R50 ;  /* 0x000000322c005986 */ /* 0x0001e2000c101106 */
[----:B------:R-:W-:Y:S01]  /*40c10*/  SHF.R.S32.HI R51, RZ, 0x1f, R48 ;  /* 0x0000001fff337819 */ /* 0x000fe20000011430 */
[----:B------:R-:W-:Y:S01]  /*40c20*/  IMAD.X R47, R47, 0x1, R60, P1 ;  /* 0x000000012f2f7824 */ /* 0x000fe200008e063c */
[----:B---3--:R-:W-:Y:S01]  /*40c30*/  PRMT R49, R40, 0x7770, RZ ;  /* 0x0000777028317816 */ /* 0x008fe200000000ff */
[----:B------:R-:W-:Y:S01]  /*40c40*/  ULDC UR10, c[0x0][0x228] ;  /* 0x00008a00000a7ab9 */ /* 0x000fe20000000800 */
[----:B0-----:R-:W-:Y:S01]  /*40c50*/  IADD3 R44, P5, R48, R0, RZ ;  /* 0x00000000302c7210 */ /* 0x001fe20007fbe0ff */
[----:B------:R-:W-:Y:S01]  /*40c60*/  VIADD R50, R35, 0x1a ;  /* 0x0000001a23327836 */ /* 0x000fe20000000000 */
[----:B------:R0:W-:Y:S01]  /*40c70*/  @P3 STG.E.U8 desc[UR6][R46.64], R43 ;  /* 0x0000002b2e003986 */ /* 0x0001e2000c101106 */
[----:B------:R-:W-:Y:S01]  /*40c80*/  ISETP.LT.AND P3, PT, R38, UR8, !P2 ;  /* 0x0000000826007c0c */ /* 0x000fe2000d761270 */
[----:B------:R-:W-:Y:S01]  /*40c90*/  ULDC UR8, c[0x0][0x228] ;  /* 0x00008a0000087ab9 */ /* 0x000fe20000000800 */
[----:B------:R-:W-:Y:S01]  /*40ca0*/  IMAD.X R45, R51, 0x1, R2, P5 ;  /* 0x00000001332d7824 */ /* 0x000fe200028e0602 */
[----:B------:R-:W-:Y:S01]  /*40cb0*/  ISETP.GE.AND P1, PT, R50, UR4, PT ;  /* 0x0000000432007c0c */ /* 0x000fe2000bf26270 */
[----:B------:R-:W-:-:S03]  /*40cc0*/  ULDC UR4, c[0x0][0x248] ;  /* 0x0000920000047ab9 */ /* 0x000fc60000000800 */
        /* <DEDUP_REMOVED lines=8> */
[----:B------:R-:W3:Y:S01]  /*40d50*/  LDL.LU R43, [R1+0x1568] ;  /* 0x00156800012b7983 */ /* 0x000ee20000300800 */
[----:B------:R-:W-:Y:S01]  /*40d60*/  ISETP.LT.AND P5, PT, R39, UR10, !P4 ;  /* 0x0000000a27007c0c */ /* 0x000fe2000e7a1270 */
[----:B------:R-:W-:Y:S01]  /*40d70*/  ULDC UR10, c[0x0][0x228] ;  /* 0x00008a00000a7ab9 */ /* 0x000fe20000000800 */
[----:B------:R-:W-:-:S02]  /*40d80*/  SHF.R.S32.HI R50, RZ, 0x1f, R49 ;  /* 0x0000001fff327819 */ /* 0x000fc40000011431 */
[----:B------:R-:W-:Y:S02]  /*40d90*/  IADD3 R44, P6, R49, R0, RZ ;  /* 0x00000000312c7210 */ /* 0x000fe40007fde0ff */
[C---:B------:R-:W-:Y:S02]  /*40da0*/  PRMT R48, R40.reuse, 0x7771, RZ ;  /* 0x0000777128307816 */ /* 0x040fe400000000ff */
[----:B------:R-:W-:Y:S01]  /*40db0*/  PRMT R51, R40, 0x7772, RZ ;  /* 0x0000777228337816 */ /* 0x000fe200000000ff */
[----:B------:R-:W-:Y:S01]  /*40dc0*/  IMAD.X R45, R50, 0x1, R2, P6 ;  /* 0x00000001322d7824 */ /* 0x000fe200030e0602 */
[----:B------:R-:W-:Y:S01]  /*40dd0*/  ISETP.LT.AND P4, PT, R38, UR8, !P4 ;  /* 0x0000000826007c0c */ /* 0x000fe2000e781270 */
[----:B------:R0:W-:Y:S01]  /*40de0*/  @P3 STG.E.U8 desc[UR6][R46.64], R48 ;  /* 0x000000302e003986 */ /* 0x0001e2000c101106 */
[----:B------:R-:W-:Y:S01]  /*40df0*/  PRMT R40, R40, 0x7773, RZ ;  /* 0x0000777328287816 */ /* 0x000fe200000000ff */
[----:B------:R-:W-:Y:S02]  /*40e00*/  ULDC UR8, c[0x0][0x228] ;  /* 0x00008a0000087ab9 */ /* 0x000fe40000000800 */
[----:B------:R1:W-:Y:S01]  /*40e10*/  @P5 STG.E.U8 desc[UR6][R44.64], R51 ;  /* 0x000000332c005986 */ /* 0x0003e2000c101106 */
[----:B------:R-:W-:Y:S01]  /*40e20*/  ISETP.LT.AND P5, PT, R39, UR10, !P1 ;  /* 0x0000000a27007c0c */ /* 0x000fe2000cfa1270 */
[----:B------:R-:W-:Y:S01]  /*40e30*/  ULDC UR10, c[0x0][0x228] ;  /* 0x00008a00000a7ab9 */ /* 0x000fe20000000800 */
[C---:B0-----:R-:W-:Y:S01]  /*40e40*/  VIADD R48, R49.reuse, UR4 ;  /* 0x0000000431307c36 */ /* 0x041fe20008000000 */
[----:B------:R-:W-:Y:S01]  /*40e50*/  IADD3 R46, P3, R49, R3, RZ ;  /* 0x00000003312e7210 */ /* 0x000fe20007f7e0ff */
[----:B------:R-:W-:Y:S01]  /*40e60*/  ULDC UR4, c[0x0][0x22c] ;  /* 0x00008b0000047ab9 */ /* 0x000fe20000000800 */
[----:B-1----:R-:W-:-:S02]  /*40e70*/  VIADD R51, R35, 0x1c ;  /* 0x0000001c23337836 */ /* 0x002fc40000000000 */
[----:B------:R-:W-:Y:S02]  /*40e80*/  SHF.R.S32.HI R49, RZ, 0x1f, R48 ;  /* 0x0000001fff317819 */ /* 0x000fe40000011430 */
[----:B------:R-:W-:Y:S01]  /*40e90*/  IADD3 R44, P6, R48, R0, RZ ;  /* 0x00000000302c7210 */ /* 0x000fe20007fde0ff */
[----:B------:R-:W-:Y:S01]  /*40ea0*/  IMAD.X R47, R50, 0x1, R60, P3 ;  /* 0x00000001322f7824 */ /* 0x000fe200018e063c */
[----:B------:R-:W-:Y:S02]  /*40eb0*/  PRMT R50, R41, 0x7770, RZ ;  /* 0x0000777029327816 */ /* 0x000fe400000000ff */
[----:B------:R-:W-:Y:S01]  /*40ec0*/  ISETP.GE.AND P3, PT, R51, UR4, PT ;  /* 0x0000000433007c0c */ /* 0x000fe2000bf66270 */
[----:B------:R-:W-:Y:S01]  /*40ed0*/  IMAD.X R45, R49, 0x1, R2, P6 ;  /* 0x00000001312d7824 */ /* 0x000fe200030e0602 */
[----:B------:R0:W-:Y:S01]  /*40ee0*/  @P4 STG.E.U8 desc[UR6][R46.64], R40 ;  /* 0x000000282e004986 */ /* 0x0001e2000c101106 */
[----:B------:R-:W-:Y:S01]  /*40ef0*/  ULDC UR4, c[0x0][0x248] ;  /* 0x0000920000047ab9 */ /* 0x000fe20000000800 */
[----:B------:R-:W-:Y:S01]  /*40f00*/  ISETP.LT.AND P4, PT, R38, UR8, !P1 ;  /* 0x0000000826007c0c */ /* 0x000fe2000cf81270 */
[----:B------:R-:W-:Y:S01]  /*40f10*/  VIADD R51, R35, 0x1d ;  /* 0x0000001d23337836 */ /* 0x000fe20000000000 */
[----:B------:R1:W-:Y:S01]  /*40f20*/  @P5 STG.E.U8 desc[UR6][R44.64], R50 ;  /* 0x000000322c005986 */ /* 0x0003e2000c101106 */
[----:B------:R-:W-:Y:S01]  /*40f30*/  ISETP.LT.AND P5, PT, R39, UR10, !P2 ;  /* 0x0000000a27007c0c */ /* 0x000fe2000d7a1270 */
[----:B------:R-:W-:Y:S01]  /*40f40*/  ULDC UR8, c[0x0][0x228] ;  /* 0x00008a0000087ab9 */ /* 0x000fe20000000800 */
[----:B------:R-:W-:Y:S01]  /*40f50*/  ULDC UR10, c[0x0][0x228] ;  /* 0x00008a00000a7ab9 */ /* 0x000fe20000000800 */
[C---:B0-----:R-:W-:Y:S01]  /*40f60*/  VIADD R40, R48.reuse, UR4 ;  /* 0x0000000430287c36 */ /* 0x041fe20008000000 */
[----:B------:R-:W-:Y:S01]  /*40f70*/  IADD3 R46, P1, R48, R3, RZ ;  /* 0x00000003302e7210 */ /* 0x000fe20007f3e0ff */
[----:B------:R-:W-:-:S03]  /*40f80*/  ULDC UR4, c[0x0][0x22c] ;  /* 0x00008b0000047ab9 */ /* 0x000fc60000000800 */
[----:B------:R-:W-:Y:S01]  /*40f90*/  SHF.R.S32.HI R48, RZ, 0x1f, R40 ;  /* 0x0000001fff307819 */ /* 0x000fe20000011428 */
[----:B------:R-:W-:Y:S01]  /*40fa0*/  IMAD.X R47, R49, 0x1, R60, P1 ;  /* 0x00000001312f7824 */ /* 0x000fe200008e063c */
[----:B-1----:R-:W-:Y:S02]  /*40fb0*/  IADD3 R44, P6, R40, R0, RZ ;  /* 0x00000000282c7210 */ /* 0x002fe40007fde0ff */
[C---:B------:R-:W-:Y:S02]  /*40fc0*/  PRMT R49, R41.reuse, 0x7771, RZ ;  /* 0x0000777129317816 */ /* 0x040fe400000000ff */
[----:B------:R-:W-:Y:S01]  /*40fd0*/  PRMT R50, R41, 0x7772, RZ ;  /* 0x0000777229327816 */ /* 0x000fe200000000ff */
[----:B------:R-:W-:Y:S01]  /*40fe0*/  IMAD.X R45, R48, 0x1, R2, P6 ;  /* 0x00000001302d7824 */ /* 0x000fe200030e0602 */
[----:B------:R-:W-:Y:S01]  /*40ff0*/  ISETP.GE.AND P1, PT, R51, UR4, PT ;  /* 0x0000000433007c0c */ /* 0x000fe2000bf26270 */
[----:B------:R0:W-:Y:S01]  /*41000*/  @P4 STG.E.U8 desc[UR6][R46.64], R49 ;  /* 0x000000312e004986 */ /* 0x0001e2000c101106 */
[----:B------:R-:W-:Y:S01]  /*41010*/  ISETP.LT.AND P4, PT, R38, UR8, !P2 ;  /* 0x0000000826007c0c */ /* 0x000fe2000d781270 */
[----:B------:R-:W-:Y:S01]  /*41020*/  ULDC UR4, c[0x0][0x248] ;  /* 0x0000920000047ab9 */ /* 0x000fe20000000800 */
[----:B------:R-:W-:Y:S01]  /*41030*/  ULDC UR8, c[0x0][0x228] ;  /* 0x00008a0000087ab9 */ /* 0x000fe20000000800 */
[----:B------:R1:W-:Y:S01]  /*41040*/  @P5 STG.E.U8 desc[UR6][R44.64], R50 ;  /* 0x000000322c005986 */ /* 0x0003e2000c101106 */
[----:B------:R-:W-:Y:S01]  /*41050*/  ISETP.LT.AND P5, PT, R39, UR10, !P3 ;  /* 0x0000000a27007c0c */ /* 0x000fe2000dfa1270 */
[----:B------:R-:W-:Y:S01]  /*41060*/  ULDC UR10, c[0x0][0x228] ;  /* 0x00008a00000a7ab9 */ /* 0x000fe20000000800 */
[C---:B0-----:R-:W-:Y:S01]  /*41070*/  VIADD R47, R40.reuse, UR4 ;  /* 0x00000004282f7c36 */ /* 0x041fe20008000000 */
[----:B------:R-:W-:Y:S01]  /*41080*/  PRMT R46, R41, 0x7773, RZ ;  /* 0x00007773292e7816 */ /* 0x000fe200000000ff */
[----:B------:R-:W-:Y:S01]  /*41090*/  ULDC UR4, c[0x0][0x22c] ;  /* 0x00008b0000047ab9 */ /* 0x000fe20000000800 */
[----:B-1----:R-:W-:Y:S01]  /*410a0*/  IADD3 R44, P2, R40, R3, RZ ;  /* 0x00000003282c7210 */ /* 0x002fe20007f5e0ff */
[----:B------:R-:W-:Y:S01]  /*410b0*/  VIADD R50, R35, 0x1e ;  /* 0x0000001e23327836 */ /* 0x000fe20000000000 */
[----:B------:R-:W-:-:S02]  /*410c0*/  SHF.R.S32.HI R49, RZ, 0x1f, R47 ;  /* 0x0000001fff317819 */ /* 0x000fc4000001142f */
[----:B------:R-:W-:Y:S01]  /*410d0*/  IADD3 R40, P6, R47, R0, RZ ;  /* 0x000000002f287210 */ /* 0x000fe20007fde0ff */
[----:B------:R-:W-:Y:S01]  /*410e0*/  IMAD.X R45, R48, 0x1, R60, P2 ;  /* 0x00000001302d7824 */ /* 0x000fe200010e063c */
[----:B--2---:R-:W-:Y:S02]  /*410f0*/  PRMT R48, R42, 0x7770, RZ ;  /* 0x000077702a307816 */ /* 0x004fe400000000ff */
[----:B------:R-:W-:Y:S01]  /*41100*/  ISETP.GE.AND P2, PT, R50, UR4, PT ;  /* 0x0000000432007c0c */ /* 0x000fe2000bf46270 */
[----:B------:R-:W-:Y:S01]  /*41110*/  IMAD.X R41, R49, 0x1, R2, P6 ;  /* 0x0000000131297824 */ /* 0x000fe200030e0602 */
[----:B------:R0:W-:Y:S01]  /*41120*/  @P4 STG.E.U8 desc[UR6][R44.64], R46 ;  /* 0x0000002e2c004986 */ /* 0x0001e2000c101106 */
[----:B------:R-:W-:Y:S01]  /*41130*/  ISETP.LT.AND P4, PT, R38, UR8, !P3 ;  /* 0x0000000826007c0c */ /* 0x000fe2000df81270 */
[----:B------:R-:W-:Y:S01]  /*41140*/  ULDC UR4, c[0x0][0x248] ;  /* 0x0000920000047ab9 */ /* 0x000fe20000000800 */
[----:B------:R-:W-:Y:S01]  /*41150*/  ULDC UR8, c[0x0][0x228] ;  /* 0x00008a0000087ab9 */ /* 0x000fe20000000800 */
[----:B------:R1:W-:Y:S01]  /*41160*/  @P5 STG.E.U8 desc[UR6][R40.64], R48 ;  /* 0x0000003028005986 */ /* 0x0003e2000c101106 */
[----:B------:R-:W-:Y:S01]  /*41170*/  ISETP.LT.AND P5, PT, R39, UR8, !P1 ;  /* 0x0000000827007c0c */ /* 0x000fe2000cfa1270 */
[----:B------:R-:W-:Y:S01]  /*41180*/  VIADD R50, R35, 0x20 ;  /* 0x0000002023327836 */ /* 0x000fe20000000000 */
[----:B------:R-:W-:Y:S01]  /*41190*/  ULDC UR8, c[0x0][0x22c] ;  /* 0x00008b0000087ab9 */ /* 0x000fe20000000800 */
[C---:B0-----:R-:W-:Y:S01]  /*411a0*/  VIADD R46, R47.reuse, UR4 ;  /* 0x000000042f2e7c36 */ /* 0x041fe20008000000 */
[----:B------:R-:W-:Y:S01]  /*411b0*/  IADD3 R44, P3, R47, R3, RZ ;  /* 0x000000032f2c7210 */ /* 0x000fe20007f7e0ff */
[----:B------:R-:W-:Y:S01]  /*411c0*/  ULDC UR4, c[0x0][0x22c] ;  /* 0x00008b0000047ab9 */ /* 0x000fe20000000800 */
[----:B-1----:R-:W-:-:S02]  /*411d0*/  VIADD R41, R35, 0x1f ;  /* 0x0000001f23297836 */ /* 0x002fc40000000000 */
[----:B------:R-:W-:Y:S01]  /*411e0*/  SHF.R.S32.HI R47, RZ, 0x1f, R46 ;  /* 0x0000001fff2f7819 */ /* 0x000fe2000001142e */
[----:B------:R-:W-:Y:S01]  /*411f0*/  IMAD.X R45, R49, 0x1, R60, P3 ;  /* 0x00000001312d7824 */ /* 0x000fe200018e063c */
[----:B------:R-:W-:Y:S02]  /*41200*/  IADD3 R40, P6, R46, R0, RZ ;  /* 0x000000002e287210 */ /* 0x000fe40007fde0ff */
[C---:B------:R-:W-:Y:S02]  /*41210*/  PRMT R48, R42.reuse, 0x7771, RZ ;  /* 0x000077712a307816 */ /* 0x040fe400000000ff */
[----:B------:R-:W-:Y:S01]  /*41220*/  ISETP.GE.AND P3, PT, R41, UR4, PT ;  /* 0x0000000429007c0c */ /* 0x000fe2000bf66270 */
[----:B------:R-:W-:Y:S01]  /*41230*/  ULDC UR4, c[0x0][0x228] ;  /* 0x00008a0000047ab9 */ /* 0x000fe20000000800 */
[----:B------:R-:W-:Y:S01]  /*41240*/  IMAD.X R41, R47, 0x1, R2, P6 ;  /* 0x000000012f297824 */ /* 0x000fe200030e0602 */
[----:B------:R-:W-:Y:S01]  /*41250*/  PRMT R49, R42, 0x7772, RZ ;  /* 0x000077722a317816 */ /* 0x000fe200000000ff */
[----:B------:R0:W-:Y:S01]  /*41260*/  @P4 STG.E.U8 desc[UR6][R44.64], R48 ;  /* 0x000000302c004986 */ /* 0x0001e2000c101106 */
[----:B------:R-:W-:Y:S01]  /*41270*/  ISETP.LT.AND P4, PT, R38, UR4, !P1 ;  /* 0x0000000426007c0c */ /* 0x000fe2000cf81270 */
[----:B------:R-:W-:-:S02]  /*41280*/  ULDC UR4, c[0x0][0x248] ;  /* 0x0000920000047ab9 */ /* 0x000fc40000000800 */
[----:B------:R1:W-:Y:S01]  /*41290*/  @P5 STG.E.U8 desc[UR6][R40.64], R49 ;  /* 0x0000003128005986 */ /* 0x0003e2000c101106 */
[----:B------:R-:W-:Y:S01]  /*412a0*/  ISETP.LT.AND P5, PT, R39, UR10, !P2 ;  /* 0x0000000a27007c0c */ /* 0x000fe2000d7a1270 */
[----:B------:R-:W-:Y:S01]  /*412b0*/  ULDC UR10, c[0x0][0x228] ;  /* 0x00008a00000a7ab9 */ /* 0x000fe20000000800 */
[C---:B0-----:R-:W-:Y:S01]  /*412c0*/  IADD3 R44, P1, R46.reuse, R3, RZ ;  /* 0x000000032e2c7210 */ /* 0x041fe20007f3e0ff */
[----:B------:R-:W-:Y:S01]  /*412d0*/  VIADD R46, R46, UR4 ;  /* 0x000000042e2e7c36 */ /* 0x000fe20008000000 */
[----:B------:R-:W-:-:S03]  /*412e0*/  ULDC UR4, c[0x0][0x22c] ;  /* 0x00008b0000047ab9 */ /* 0x000fc60000000800 */
[----:B------:R-:W-:Y:S01]  /*412f0*/  IMAD.X R45, R47, 0x1, R60, P1 ;  /* 0x000000012f2d7824 */ /* 0x000fe200008e063c */
[----:B------:R-:W-:Y:S02]  /*41300*/  PRMT R47, R42, 0x7773, RZ ;  /* 0x000077732a2f7816 */ /* 0x000fe400000000ff */
[----:B------:R-:W-:Y:S02]  /*41310*/  SHF.R.S32.HI R42, RZ, 0x1f, R46 ;  /* 0x0000001fff2a7819 */ /* 0x000fe4000001142e */
[----:B-1----:R-:W-:Y:S02]  /*41320*/  IADD3 R40, P6, R46, R0, RZ ;  /* 0x000000002e287210 */ /* 0x002fe40007fde0ff */
[----:B------:R-:W-:Y:S01]  /*41330*/  ISETP.GE.AND P1, PT, R50, UR8, PT ;  /* 0x0000000832007c0c */ /* 0x000fe2000bf26270 */
[----:B------:R-:W-:Y:S02]  /*41340*/  ULDC UR8, c[0x0][0x228] ;  /* 0x00008a0000087ab9 */ /* 0x000fe40000000800 */
[----:B------:R-:W-:Y:S01]  /*41350*/  IMAD.X R41, R42, 0x1, R2, P6 ;  /* 0x000000012a297824 */ /* 0x000fe200030e0602 */
[----:B------:R-:W-:Y:S01]  /*41360*/  ISETP.LT.AND P2, PT, R38, UR8, !P2 ;  /* 0x0000000826007c0c */ /* 0x000fe2000d741270 */
[----:B------:R-:W-:Y:S01]  /*41370*/  VIADD R48, R35, 0x21 ;  /* 0x0000002123307836 */ /* 0x000fe20000000000 */
[----:B------:R0:W-:Y:S01]  /*41380*/  @P4 STG.E.U8 desc[UR6][R44.64], R47 ;  /* 0x0000002f2c004986 */ /* 0x0001e2000c101106 */
[----:B------:R-:W-:-:S03]  /*41390*/  ULDC UR8, c[0x0][0x228] ;  /* 0x00008a0000087ab9 */ /* 0x000fc60000000800 */
[----:B------:R-:W-:Y:S01]  /*413a0*/  ISETP.GE.AND P4, PT, R48, UR4, PT ;  /* 0x0000000430007c0c */ /* 0x000fe2000bf86270 */
[----:B------:R-:W-:Y:S02]  /*413b0*/  ULDC UR4, c[0x0][0x248] ;  /* 0x0000920000047ab9 */ /* 0x000fe40000000800 */
[----:B0-----:R-:W-:Y:S01]  /*413c0*/  VIADD R44, R46, UR4 ;  /* 0x000000042e2c7c36 */ /* 0x001fe20008000000 */
[----:B------:R-:W-:-:S04]  /*413d0*/  ULDC UR4, c[0x0][0x248] ;  /* 0x0000920000047ab9 */ /* 0x000fc80000000800 */
[----:B------:R-:W-:Y:S02]  /*413e0*/  SHF.R.S32.HI R45, RZ, 0x1f, R44 ;  /* 0x0000001fff2d7819 */ /* 0x000fe4000001142c */
[C---:B------:R-:W-:Y:S02]  /*413f0*/  PRMT R51, R36.reuse, 0x7770, RZ ;  /* 0x0000777024337816 */ /* 0x040fe400000000ff */
[----:B------:R-:W-:Y:S02]  /*41400*/  PRMT R50, R36, 0x7771, RZ ;  /* 0x0000777124327816 */ /* 0x000fe400000000ff */
[----:B---3--:R-:W-:-:S05]  /*41410*/  PRMT R49, R43, 0x7770, RZ ;  /* 0x000077702b317816 */ /* 0x008fca00000000ff */
[----:B------:R0:W-:Y:S01]  /*41420*/  @P5 STG.E.U8 desc[UR6][R40.64], R49 ;  /* 0x0000003128005986 */ /* 0x0001e2000c101106 */
[----:B------:R-:W-:Y:S01]  /*41430*/  ISETP.LT.AND P5, PT, R39, UR8, !P3 ;  /* 0x0000000827007c0c */ /* 0x000fe2000dfa1270 */
[----:B------:R-:W-:Y:S02]  /*41440*/  ULDC UR8, c[0x0][0x228] ;  /* 0x00008a0000087ab9 */ /* 0x000fe40000000800 */
[----:B------:R-:W-:Y:S01]  /*41450*/  ISETP.LT.AND P3, PT, R38, UR8, !P3 ;  /* 0x0000000826007c0c */ /* 0x000fe2000df61270 */
[----:B------:R-:W-:Y:S01]  /*41460*/  ULDC UR8, c[0x0][0x228] ;  /* 0x00008a0000087ab9 */ /* 0x000fe20000000800 */
[----:B0-----:R-:W-:Y:S02]  /*41470*/  IADD3 R40, P6, R46, R3, RZ ;  /* 0x000000032e287210 */ /* 0x001fe40007fde0ff */
[----:B------:R-:W-:-:S03]  /*41480*/  PRMT R46, R43, 0x7771, RZ ;  /* 0x000077712b2e7816 */ /* 0x000fc600000000ff */
[----:B------:R-:W-:Y:S01]  /*41490*/  IMAD.X R41, R42, 0x1, R60, P6 ;  /* 0x000000012a297824 */ /* 0x000fe200030e063c */
[----:B------:R-:W-:-:S04]  /*414a0*/  IADD3 R42, P6, R44, R0, RZ ;  /* 0x000000002c2a7210 */ /* 0x000fc80007fde0ff */
[----:B------:R0:W-:Y:S01]  /*414b0*/  @P2 STG.E.U8 desc[UR6][R40.64], R46 ;  /* 0x0000002e28002986 */ /* 0x0001e2000c101106 */
[C---:B------:R-:W-:Y:S02]  /*414c0*/  PRMT R48, R43.reuse, 0x7773, RZ ;  /* 0x000077732b307816 */ /* 0x040fe400000000ff */
[----:B------:R-:W-:Y:S01]  /*414d0*/  PRMT R47, R43, 0x7772, RZ ;  /* 0x000077722b2f7816 */ /* 0x000fe200000000ff */
[----:B------:R-:W-:Y:S01]  /*414e0*/  IMAD.X R43, R45, 0x1, R2, P6 ;  /* 0x000000012d2b7824 */ /* 0x000fe200030e0602 */
[C---:B0-----:R-:W-:Y:S01]  /*414f0*/  IADD3 R40, P2, R44.reuse, R3, RZ ;  /* 0x000000032c287210 */ /* 0x041fe20007f5e0ff */
[----:B------:R-:W-:-:S03]  /*41500*/  VIADD R46, R44, UR4 ;  /* 0x000000042c2e7c36 */ /* 0x000fc60008000000 */
[----:B------:R0:W-:Y:S01]  /*41510*/  @P5 STG.E.U8 desc[UR6][R42.64], R47 ;  /* 0x0000002f2a005986 */ /* 0x0001e2000c101106 */
[----:B------:R-:W-:Y:S01]  /*41520*/  ISETP.LT.AND P6, PT, R39, UR10, !P1 ;  /* 0x0000000a27007c0c */ /* 0x000fe2000cfc1270 */
[----:B------:R-:W-:Y:S01]  /*41530*/  VIADD R49, R35, 0x22 ;  /* 0x0000002223317836 */ /* 0x000fe20000000000 */
        /* <DEDUP_REMOVED lines=8> */
[----:B------:R-:W2:Y:S01]  /*415c0*/  LDL.LU R38, [R1+0x1564] ;  /* 0x0015640001267983 */ /* 0x000ea20000300800 */
[----:B------:R-:W-:Y:S01]  /*415d0*/  ISETP.GE.AND P2, PT, R49, UR4, PT ;  /* 0x0000000431007c0c */ /* 0x000fe2000bf46270 */
[----:B------:R-:W-:Y:S02]  /*415e0*/  ULDC UR4, c[0x0][0x248] ;  /* 0x0000920000047ab9 */ /* 0x000fe40000000800 */
[----:B------:R-:W-:Y:S01]  /*415f0*/  IMAD.X R43, R44, 0x1, R2, P5 ;  /* 0x000000012c2b7824 */ /* 0x000fe200028e0602 */
[----:B-1----:R-:W-:-:S04]  /*41600*/  IADD3 R40, P1, R46, R3, RZ ;  /* 0x000000032e287210 */ /* 0x002fc80007f3e0ff */
[----:B------:R0:W-:Y:S01]  /*41610*/  @P6 STG.E.U8 desc[UR6][R42.64], R51 ;  /* 0x000000332a006986 */ /* 0x0001e2000c101106 */
[----:B------:R-:W-:Y:S02]  /*41620*/  IMAD.X R41, R44, 0x1, R60, P1 ;  /* 0x000000012c297824 */ /* 0x000fe400008e063c */
[----:B------:R-:W-:Y:S01]  /*41630*/  VIADD R47, R46, UR4 ;  /* 0x000000042e2f7c36 */ /* 0x000fe20008000000 */
[----:B------:R-:W-:Y:S01]  /*41640*/  ISETP.LT.AND P5, PT, R39, UR10, !P4 ;  /* 0x0000000a27007c0c */ /* 0x000fe2000e7a1270 */
[C---:B------:R-:W-:Y:S01]  /*41650*/  VIADD R49, R35.reuse, 0x23 ;  /* 0x0000002323317836 */ /* 0x040fe20000000000 */
[----:B------:R1:W-:Y:S01]  /*41660*/  @P3 STG.E.U8 desc[UR6][R40.64], R50 ;  /* 0x0000003228003986 */ /* 0x0003e2000c101106 */
[----:B------:R-:W-:Y:S01]  /*41670*/  ULDC UR4, c[0x0][0x22c] ;  /* 0x00008b0000047ab9 */ /* 0x000fe20000000800 */
[----:B------:R-:W-:Y:S01]  /*41680*/  SHF.R.S32.HI R45, RZ, 0x1f, R47 ;  /* 0x0000001fff2d7819 */ /* 0x000fe2000001142f */
[----:B------:R-:W-:Y:S01]  /*41690*/  VIADD R48, R35, 0x24 ;  /* 0x0000002423307836 */ /* 0x000fe20000000000 */
[----:B0-----:R-:W-:Y:S01]  /*416a0*/  IADD3 R42, P6, R47, R0, RZ ;  /* 0x000000002f2a7210 */ /* 0x001fe20007fde0ff */
[----:B------:R-:W-:Y:S01]  /*416b0*/  ULDC UR10, c[0x0][0x228] ;  /* 0x00008a00000a7ab9 */ /* 0x000fe20000000800 */
[----:B-1----:R-:W3:Y:S03]  /*416c0*/  LDL.LU R50, [R1+0x778] ;  /* 0x0007780001327983 */ /* 0x002ee60000300800 */
[----:B------:R-:W-:Y:S01]  /*416d0*/  IMAD.X R43, R45, 0x1, R2, P6 ;  /* 0x000000012d2b7824 */ /* 0x000fe200030e0602 */
[----:B------:R-:W-:-:S02]  /*416e0*/  PRMT R51, R36, 0x7772, RZ ;  /* 0x0000777224337816 */ /* 0x000fc400000000ff */
[----:B------:R-:W-:Y:S01]  /*416f0*/  ISETP.GE.AND P1, PT, R49, UR4, PT ;  /* 0x0000000431007c0c */ /* 0x000fe2000bf26270 */
[----:B------:R-:W-:Y:S01]  /*41700*/  ULDC UR4, c[0x0][0x248] ;  /* 0x0000920000047ab9 */ /* 0x000fe20000000800 */
[C---:B------:R-:W-:Y:S01]  /*41710*/  IADD3 R40, P3, R47.reuse, R3, RZ ;  /* 0x000000032f287210 */ /* 0x040fe20007f7e0ff */
[----:B------:R-:W-:Y:S01]  /*41720*/  VIADD R46, R47, UR4 ;  /* 0x000000042f2e7c36 */ /* 0x000fe20008000000 */
[----:B------:R0:W-:Y:S01]  /*41730*/  @P5 STG.E.U8 desc[UR6][R42.64], R51 ;  /* 0x000000332a005986 */ /* 0x0001e2000c101106 */
[----:B------:R-:W-:Y:S01]  /*41740*/  ULDC UR4, c[0x0][0x22c] ;  /* 0x00008b0000047ab9 */ /* 0x000fe20000000800 */
[----:B------:R-:W-:Y:S01]  /*41750*/  ISETP.LT.AND P5, PT, R39, UR10, !P2 ;  /* 0x0000000a27007c0c */ /* 0x000fe2000d7a1270 */
[----:B------:R-:W-:Y:S01]  /*41760*/  IMAD.X R41, R45, 0x1, R60, P3 ;  /* 0x000000012d297824 */ /* 0x000fe200018e063c */
[----:B------:R-:W4:Y:S01]  /*41770*/  LDL.LU R39, [R1+0x1560] ;  /* 0x0015600001277983 */ /* 0x000f220000300800 */
[----:B------:R-:W-:Y:S01]  /*41780*/  ISETP.GE.AND P3, PT, R48, UR4, PT ;  /* 0x0000000430007c0c */ /* 0x000fe2000bf66270 */
[----:B------:R-:W-:Y:S01]  /*41790*/  ULDC UR4, c[0x0][0x248] ;  /* 0x0000920000047ab9 */ /* 0x000fe20000000800 */
[----:B------:R-:W-:Y:S01]  /*417a0*/  SHF.R.S32.HI R44, RZ, 0x1f, R46 ;  /* 0x0000001fff2c7819 */ /* 0x000fe2000001142e */
[----:B------:R-:W2:Y:S01]  /*417b0*/  LDL.LU R48, [R1+0x77c] ;  /* 0x00077c0001307983 */ /* 0x000ea20000300800 */
[----:B------:R-:W-:Y:S01]  /*417c0*/  PRMT R49, R37, 0x7770, RZ ;  /* 0x0000777025317816 */ /* 0x000fe200000000ff */
[----:B------:R-:W-:Y:S01]  /*417d0*/  ULDC UR10, c[0x0][0x228] ;  /* 0x00008a00000a7ab9 */ /* 0x000fe20000000800 */
[----:B0-----:R-:W-:-:S02]  /*417e0*/  IADD3 R42, P6, R46, R0, RZ ;  /* 0x000000002e2a7210 */ /* 0x001fc40007fde0ff */
[----:B------:R-:W-:-:S03]  /*417f0*/  PRMT R51, R36, 0x7773, RZ ;  /* 0x0000777324337816 */ /* 0x000fc600000000ff */
[----:B------:R-:W-:Y:S02]  /*41800*/  IMAD.X R43, R44, 0x1, R2, P6 ;  /* 0x000000012c2b7824 */ /* 0x000fe400030e0602 */
[----:B------:R-:W-:Y:S01]  /*41810*/  VIADD R36, R46, UR4 ;  /* 0x000000042e247c36 */ /* 0x000fe20008000000 */
[----:B------:R-:W-:Y:S01]  /*41820*/  ULDC UR4, c[0x0][0x22c] ;  /* 0x00008b0000047ab9 */ /* 0x000fe20000000800 */
[----:B------:R-:W-:-:S03]  /*41830*/  VIADD R47, R35, 0x25 ;  /* 0x00000025232f7836 */ /* 0x000fc60000000000 */
[----:B------:R-:W-:Y:S02]  /*41840*/  SHF.R.S32.HI R45, RZ, 0x1f, R36 ;  /* 0x0000001fff2d7819 */ /* 0x000fe40000011424 */
[----:B---3--:R-:W-:Y:S01]  /*41850*/  ISETP.LT.AND P4, PT, R50, UR8, !P4 ;  /* 0x0000000832007c0c */ /* 0x008fe2000e781270 */
[----:B------:R-:W-:-:S12]  /*41860*/  ULDC UR8, c[0x0][0x228] ;  /* 0x00008a0000087ab9 */ /* 0x000fd80000000800 */
[----:B------:R0:W-:Y:S01]  /*41870*/  @P4 STG.E.U8 desc[UR6][R40.64], R51 ;  /* 0x0000003328004986 */ /* 0x0001e2000c101106 */
[----:B------:R-:W-:Y:S01]  /*41880*/  ISETP.LT.AND P4, PT, R50, UR8, !P2 ;  /* 0x0000000832007c0c */ /* 0x000fe2000d781270 */
[----:B------:R-:W-:Y:S02]  /*41890*/  ULDC UR8, c[0x0][0x228] ;  /* 0x00008a0000087ab9 */ /* 0x000fe40000000800 */
[----:B------:R1:W-:Y:S01]  /*418a0*/  @P5 STG.E.U8 desc[UR6][R42.64], R49 ;  /* 0x000000312a005986 */ /* 0x0003e2000c101106 */
[----:B--2---:R-:W-:Y:S01]  /*418b0*/  ISETP.LT.AND P5, PT, R48, UR10, !P1 ;  /* 0x0000000a30007c0c */ /* 0x004fe2000cfa1270 */
[----:B------:R-:W-:Y:S01]  /*418c0*/  ULDC UR10, c[0x0][0x228] ;  /* 0x00008a00000a7ab9 */ /* 0x000fe20000000800 */
[----:B0-----:R-:W-:Y:S02]  /*418d0*/  IADD3 R40, P2, R46, R3, RZ ;  /* 0x000000032e287210 */ /* 0x001fe40007f5e0ff */
[----:B-1----:R-:W-:-:S03]  /*418e0*/  IADD3 R42, P6, R36, R0, RZ ;  /* 0x00000000242a7210 */ /* 0x002fc60007fde0ff */
[----:B------:R-:W-:Y:S01]  /*418f0*/  IMAD.X R41, R44, 0x1, R60, P2 ;  /* 0x000000012c297824 */ /* 0x000fe200010e063c */
[C---:B------:R-:W-:Y:S02]  /*41900*/  PRMT R51, R37.reuse, 0x7771, RZ ;  /* 0x0000777125337816 */ /* 0x040fe400000000ff */
[----:B------:R-:W-:Y:S01]  /*41910*/  PRMT R49, R37, 0x7772, RZ ;  /* 0x0000777225317816 */ /* 0x000fe200000000ff */
[----:B------:R-:W-:Y:S01]  /*41920*/  IMAD.X R43, R45, 0x1, R2, P6 ;  /* 0x000000012d2b7824 */ /* 0x000fe200030e0602 */
[----:B------:R-:W-:Y:S01]  /*41930*/  ISETP.GE.AND P2, PT, R47, UR4, PT ;  /* 0x000000042f007c0c */ /* 0x000fe2000bf46270 */
[----:B------:R-:W-:Y:S01]  /*41940*/  ULDC UR4, c[0x0][0x248] ;  /* 0x0000920000047ab9 */ /* 0x000fe20000000800 */
[----:B------:R0:W-:Y:S01]  /*41950*/  @P4 STG.E.U8 desc[UR6][R40.64], R51 ;  /* 0x0000003328004986 */ /* 0x0001e2000c101106 */
[----:B------:R-:W-:Y:S01]  /*41960*/  ISETP.LT.AND P4, PT, R50, UR8, !P1 ;  /* 0x0000000832007c0c */ /* 0x000fe2000cf81270 */
[----:B------:R-:W-:Y:S01]  /*41970*/  VIADD R44, R36, UR4 ;  /* 0x00000004242c7c36 */ /* 0x000fe20008000000 */
[----:B------:R-:W-:Y:S01]  /*41980*/  ULDC UR4, c[0x0][0x22c] ;  /* 0x00008b0000047ab9 */ /* 0x000fe20000000800 */
[----:B------:R1:W-:Y:S01]  /*41990*/  @P5 STG.E.U8 desc[UR6][R42.64], R49 ;  /* 0x000000312a005986 */ /* 0x0003e2000c101106 */
[----:B------:R-:W-:Y:S01]  /*419a0*/  ISETP.LT.AND P5, PT, R48, UR10, !P3 ;  /* 0x0000000a30007c0c */ /* 0x000fe2000dfa1270 */
[----:B------:R-:W-:Y:S01]  /*419b0*/  VIADD R46, R35, 0x26 ;  /* 0x00000026232e7836 */ /* 0x000fe20000000000 */
[----:B------:R-:W-:Y:S01]  /*419c0*/  SHF.R.S32.HI R47, RZ, 0x1f, R44 ;  /* 0x0000001fff2f7819 */ /* 0x000fe2000001142c */
[----:B------:R-:W-:Y:S01]  /*419d0*/  ULDC UR8, c[0x0][0x228] ;  /* 0x00008a0000087ab9 */ /* 0x000fe20000000800 */
[----:B------:R-:W-:Y:S01]  /*419e0*/  ULDC UR10, c[0x0][0x228] ;  /* 0x00008a00000a7ab9 */ /* 0x000fe20000000800 */
[----:B0-----:R-:W-:-:S02]  /*419f0*/  IADD3 R40, P1, R36, R3, RZ ;  /* 0x0000000324287210 */ /* 0x001fc40007f3e0ff */
[----:B------:R-:W-:Y:S02]  /*41a00*/  IADD3 R36, P6, R44, R0, RZ ;  /* 0x000000002c247210 */ /* 0x000fe40007fde0ff */
[----:B-1----:R-:W-:Y:S01]  /*41a10*/  PRMT R43, R37, 0x7773, RZ ;  /* 0x00007773252b7816 */ /* 0x002fe200000000ff */
[----:B------:R-:W-:Y:S01]  /*41a20*/  IMAD.X R41, R45, 0x1, R60, P1 ;  /* 0x000000012d297824 */ /* 0x000fe200008e063c */
[----:B------:R-:W-:Y:S01]  /*41a30*/  PRMT R45, R38, 0x7770, RZ ;  /* 0x00007770262d7816 */ /* 0x000fe200000000ff */
[----:B------:R-:W-:Y:S01]  /*41a40*/  IMAD.X R37, R47, 0x1, R2, P6 ;  /* 0x000000012f257824 */ /* 0x000fe200030e0602 */
[----:B------:R-:W-:Y:S01]  /*41a50*/  ISETP.GE.AND P1, PT, R46, UR4, PT ;  /* 0x000000042e007c0c */ /* 0x000fe2000bf26270 */
[----:B------:R-:W-:Y:S01]  /*41a60*/  ULDC UR4, c[0x0][0x248] ;  /* 0x0000920000047ab9 */ /* 0x000fe20000000800 */
[----:B------:R-:W-:Y:S01]  /*41a70*/  @P4 STG.E.U8 desc[UR6][R40.64], R43 ;  /* 0x0000002b28004986 */ /* 0x000fe2000c101106 */
[----:B------:R-:W-:Y:S01]  /*41a80*/  ISETP.LT.AND P4, PT, R50, UR8, !P3 ;  /* 0x0000000832007c0c */ /* 0x000fe2000df81270 */
[----:B------:R-:W-:-:S02]  /*41a90*/  ULDC UR8, c[0x0][0x228] ;  /* 0x00008a0000087ab9 */ /* 0x000fc40000000800 */
[----:B------:R0:W-:Y:S01]  /*41aa0*/  @P5 STG.E.U8 desc[UR6][R36.64], R45 ;  /* 0x0000002d24005986 */ /* 0x0001e2000c101106 */
[----:B------:R-:W-:Y:S01]  /*41ab0*/  VIADD R42, R44, UR4 ;  /* 0x000000042c2a7c36 */ /* 0x000fe20008000000 */
[----:B------:R-:W-:Y:S01]  /*41ac0*/  ISETP.LT.AND P5, PT, R48, UR8, !P2 ;  /* 0x0000000830007c0c */ /* 0x000fe2000d7a1270 */
[----:B------:R-:W-:Y:S01]  /*41ad0*/  VIADD R46, R35, 0x27 ;  /* 0x00000027232e7836 */ /* 0x000fe20000000000 */
[----:B------:R-:W-:Y:S01]  /*41ae0*/  ULDC UR4, c[0x0][0x22c] ;  /* 0x00008b0000047ab9 */ /* 0x000fe20000000800 */
[----:B------:R-:W-:Y:S01]  /*41af0*/  ULDC UR8, c[0x0][0x22c] ;  /* 0x00008b0000087ab9 */ /* 0x000fe20000000800 */
[----:B0-----:R-:W-:Y:S02]  /*41b00*/  IADD3 R36, P3, R44, R3, RZ ;  /* 0x000000032c247210 */ /* 0x001fe40007f7e0ff */
[----:B------:R-:W-:Y:S02]  /*41b10*/  SHF.R.S32.HI R43, RZ, 0x1f, R42 ;  /* 0x0000001fff2b7819 */ /* 0x000fe4000001142a */
[----:B------:R-:W-:Y:S01]  /*41b20*/  IADD3 R40, P6, R42, R0, RZ ;  /* 0x000000002a287210 */ /* 0x000fe20007fde0ff */
[----:B------:R-:W-:Y:S01]  /*41b30*/  IMAD.X R37, R47, 0x1, R60, P3 ;  /* 0x000000012f257824 */ /* 0x000fe200018e063c */
[----:B------:R-:W-:-:S02]  /*41b40*/  PRMT R47, R38, 0x7771, RZ ;  /* 0x00007771262f7816 */ /* 0x000fc400000000ff */
[----:B------:R-:W-:Y:S01]  /*41b50*/  ISETP.GE.AND P3, PT, R46, UR4, PT ;  /* 0x000000042e007c0c */ /* 0x000fe2000bf66270 */
[----:B------:R-:W-:Y:S01]  /*41b60*/  ULDC UR4, c[0x0][0x228] ;  /* 0x00008a0000047ab9 */ /* 0x000fe20000000800 */
[----:B------:R-:W-:Y:S01]  /*41b70*/  IMAD.X R41, R43, 0x1, R2, P6 ;  /* 0x000000012b297824 */ /* 0x000fe200030e0602 */
[----:B------:R-:W-:Y:S01]  /*41b80*/  PRMT R45, R38, 0x7772, RZ ;  /* 0x00007772262d7816 */ /* 0x000fe200000000ff */
[----:B------:R0:W-:Y:S01]  /*41b90*/  @P4 STG.E.U8 desc[UR6][R36.64], R47 ;  /* 0x0000002f24004986 */ /* 0x0001e2000c101106 */
[----:B------:R-:W-:Y:S01]  /*41ba0*/  ISETP.LT.AND P4, PT, R50, UR4, !P2 ;  /* 0x0000000432007c0c */ /* 0x000fe2000d781270 */
[----:B------:R-:W-:Y:S01]  /*41bb0*/  ULDC UR4, c[0x0][0x248] ;  /* 0x0000920000047ab9 */ /* 0x000fe20000000800 */
[----:B------:R-:W-:Y:S01]  /*41bc0*/  VIADD R44, R35, 0x28 ;  /* 0x00000028232c7836 */ /* 0x000fe20000000000 */
        /* <DEDUP_REMOVED lines=8> */
[----:B------:R-:W-:Y:S01]  /*41c50*/  ISETP.GE.AND P2, PT, R44, UR8, PT ;  /* 0x000000082c007c0c */ /* 0x000fe2000bf46270 */
[----:B------:R-:W-:Y:S01]  /*41c60*/  VIADD R44, R35, 0x29 ;  /* 0x00000029232c7836 */ /* 0x000fe20000000000 */
[----:B-1----:R-:W-:Y:S02]  /*41c70*/  SHF.R.S32.HI R45, RZ, 0x1f, R42 ;  /* 0x0000001fff2d7819 */ /* 0x002fe4000001142a */
[-C--:B------:R-:W-:Y:S01]  /*41c80*/  IADD3 R40, P6, R42, R0.reuse, RZ ;  /* 0x000000002a287210 */ /* 0x080fe20007fde0ff */
[----:B------:R0:W-:Y:S01]  /*41c90*/  @P4 STG.E.U8 desc[UR6][R36.64], R43 ;  /* 0x0000002b24004986 */ /* 0x0001e2000c101106 */
[----:B----4-:R-:W-:Y:S01]  /*41ca0*/  PRMT R38, R39, 0x7770, RZ ;  /* 0x0000777027267816 */ /* 0x010fe200000000ff */
[----:B------:R-:W-:Y:S01]  /*41cb0*/  ULDC UR8, c[0x0][0x228] ;  /* 0x00008a0000087ab9 */ /* 0x000fe20000000800 */
[----:B------:R-:W-:Y:S01]  /*41cc0*/  ISETP.GE.AND P4, PT, R44, UR4, PT ;  /* 0x000000042c007c0c */ /* 0x000fe2000bf86270 */
[C---:B------:R-:W-:Y:S01]  /*41cd0*/  IMAD.X R41, R45.reuse, 0x1, R2, P6 ;  /* 0x000000012d297824 */ /* 0x040fe200030e0602 */
[----:B------:R-:W-:Y:S01]  /*41ce0*/  ULDC UR4, c[0x0][0x248] ;  /* 0x0000920000047ab9 */ /* 0x000fe20000000800 */
[----:B------:R-:W-:Y:S01]  /*41cf0*/  ISETP.LT.AND P1, PT, R50, UR8, !P1 ;  /* 0x0000000832007c0c */ /* 0x000fe2000cf21270 */
[----:B------:R-:W-:Y:S01]  /*41d00*/  ULDC UR8, c[0x0][0x228] ;  /* 0x00008a0000087ab9 */ /* 0x000fe20000000800 */
[C---:B------:R-:W-:Y:S01]  /*41d10*/  VIADD R44, R42.reuse, UR4 ;  /* 0x000000042a2c7c36 */ /* 0x040fe20008000000 */
[----:B------:R1:W-:Y:S01]  /*41d20*/  @P5 STG.E.U8 desc[UR6][R40.64], R38 ;  /* 0x0000002628005986 */ /* 0x0003e2000c101106 */
[----:B0-----:R-:W-:Y:S01]  /*41d30*/  IADD3 R36, P6, R42, R3, RZ ;  /* 0x000000032a247210 */ /* 0x001fe20007fde0ff */
[----:B------:R-:W-:Y:S01]  /*41d40*/  ULDC UR4, c[0x0][0x248] ;  /* 0x0000920000047ab9 */ /* 0x000fe20000000800 */
[----:B------:R-:W-:Y:S01]  /*41d50*/  ISETP.LT.AND P5, PT, R48, UR8, !P3 ;  /* 0x0000000830007c0c */ /* 0x000fe2000dfa1270 */
[----:B------:R-:W-:Y:S01]  /*41d60*/  ULDC UR8, c[0x0][0x228] ;  /* 0x00008a0000087ab9 */ /* 0x000fe20000000800 */
[----:B------:R-:W-:Y:S01]  /*41d70*/  SHF.R.S32.HI R47, RZ, 0x1f, R44 ;  /* 0x0000001fff2f7819 */ /* 0x000fe2000001142c */
[----:B------:R-:W-:Y:S01]  /*41d80*/  IMAD.X R37, R45, 0x1, R60, P6 ;  /* 0x000000012d257824 */ /* 0x000fe200030e063c */
[----:B-1----:R-:W-:-:S02]  /*41d90*/  IADD3 R38, P6, R44, R0, RZ ;  /* 0x000000002c267210 */ /* 0x002fc40007fde0ff */
[C---:B------:R-:W-:Y:S02]  /*41da0*/  PRMT R43, R39.reuse, 0x7773, RZ ;  /* 0x00007773272b7816 */ /* 0x040fe400000000ff */
[C---:B------:R-:W-:Y:S02]  /*41db0*/  PRMT R51, R39.reuse, 0x7771, RZ ;  /* 0x0000777127337816 */ /* 0x040fe400000000ff */
[----:B------:R-:W-:Y:S01]  /*41dc0*/  PRMT R49, R39, 0x7772, RZ ;  /* 0x0000777227317816 */ /* 0x000fe200000000ff */
[C---:B------:R-:W-:Y:S01]  /*41dd0*/  IMAD.X R39, R47.reuse, 0x1, R2, P6 ;  /* 0x000000012f277824 */ /* 0x040fe200030e0602 */
[----:B------:R-:W-:Y:S01]  /*41de0*/  ISETP.LT.AND P3, PT, R50, UR8, !P3 ;  /* 0x0000000832007c0c */ /* 0x000fe2000df61270 */
[----:B------:R-:W-:Y:S01]  /*41df0*/  VIADD R42, R44, UR4 ;  /* 0x000000042c2a7c36 */ /* 0x000fe20008000000 */
[----:B------:R-:W-:Y:S01]  /*41e00*/  ISETP.LT.AND P6, PT, R48, UR10, !P2 ;  /* 0x0000000a30007c0c */ /* 0x000fe2000d7c1270 */
[----:B------:R0:W-:Y:S01]  /*41e10*/  @P1 STG.E.U8 desc[UR6][R36.64], R51 ;  /* 0x0000003324001986 */ /* 0x0001e2000c101106 */
[----:B------:R-:W-:Y:S01]  /*41e20*/  IADD3 R40, P1, R44, R3, RZ ;  /* 0x000000032c287210 */ /* 0x000fe20007f3e0ff */
[----:B------:R-:W-:Y:S01]  /*41e30*/  ULDC UR4, c[0x0][0x22c] ;  /* 0x00008b0000047ab9 */ /* 0x000fe20000000800 */
[----:B------:R-:W-:Y:S01]  /*41e40*/  SHF.R.S32.HI R45, RZ, 0x1f, R42 ;  /* 0x0000001fff2d7819 */ /* 0x000fe2000001142a */
[----:B------:R-:W-:Y:S01]  /*41e50*/  @P5 STG.E.U8 desc[UR6][R38.64], R49 ;  /* 0x0000003126005986 */ /* 0x000fe2000c101106 */
[----:B------:R-:W-:Y:S01]  /*41e60*/  ULDC UR8, c[0x0][0x228] ;  /* 0x00008a0000087ab9 */ /* 0x000fe20000000800 */
[----:B------:R-:W-:Y:S01]  /*41e70*/  IMAD.X R41, R47, 0x1, R60, P1 ;  /* 0x000000012f297824 */ /* 0x000fe200008e063c */
[----:B------:R-:W-:Y:S01]  /*41e80*/  ULDC UR10, c[0x0][0x228] ;  /* 0x00008a00000a7ab9 */ /* 0x000fe20000000800 */
[----:B0-----:R-:W-:-:S02]  /*41e90*/  IADD3 R36, P5, R42, R0, RZ ;  /* 0x000000002a247210 */ /* 0x001fc40007fbe0ff */
[----:B------:R-:W-:-:S03]  /*41ea0*/  PRMT R51, R32, 0x7770, RZ ;  /* 0x0000777020337816 */ /* 0x000fc600000000ff */
[----:B------:R-:W-:Y:S01]  /*41eb0*/  IMAD.X R37, R45, 0x1, R2, P5 ;  /* 0x000000012d257824 */ /* 0x000fe200028e0602 */
[----:B------:R-:W-:Y:S01]  /*41ec0*/  @P3 STG.E.U8 desc[UR6][R40.64], R43 ;  /* 0x0000002b28003986 */ /* 0x000fe2000c101106 */
[----:B------:R-:W-:-:S03]  /*41ed0*/  VIADD R44, R35, 0x2a ;  /* 0x0000002a232c7836 */ /* 0x000fc60000000000 */
[----:B------:R-:W2:Y:S04]  /*41ee0*/  LDL.LU R35, [R1+0x155c] ;  /* 0x00155c0001237983 */ /* 0x000ea80000300800 */
[----:B------:R0:W-:Y:S04]  /*41ef0*/  @P6 STG.E.U8 desc[UR6][R36.64], R51 ;  /* 0x0000003324006986 */ /* 0x0001e8000c101106 */
[----:B0-----:R-:W3:Y:S01]  /*41f00*/  LDL.LU R51, [R1+0x748] ;  /* 0x0007480001337983 */ /* 0x001ee20000300800 */
[----:B------:R-:W-:Y:S01]  /*41f10*/  ISETP.GE.AND P1, PT, R44, UR4, PT ;  /* 0x000000042c007c0c */ /* 0x000fe2000bf26270 */
[----:B------:R-:W-:Y:S01]  /*41f20*/  ULDC UR4, c[0x0][0x248] ;  /* 0x0000920000047ab9 */ /* 0x000fe20000000800 */
[----:B------:R-:W-:Y:S01]  /*41f30*/  ISETP.LT.AND P3, PT, R50, UR8, !P2 ;  /* 0x0000000832007c0c */ /* 0x000fe2000d761270 */
[----:B------:R-:W-:Y:S01]  /*41f40*/  VIADD R44, R42, UR4 ;  /* 0x000000042a2c7c36 */ /* 0x000fe20008000000 */
[----:B------:R-:W-:Y:S01]  /*41f50*/  ISETP.LT.AND P5, PT, R48, UR10, !P4 ;  /* 0x0000000a30007c0c */ /* 0x000fe2000e7a1270 */
[----:B------:R-:W-:Y:S01]  /*41f60*/  ULDC UR4, c[0x0][0x22c] ;  /* 0x00008b0000047ab9 */ /* 0x000fe20000000800 */
[----:B------:R-:W-:Y:S01]  /*41f70*/  IADD3 R38, P2, R42, R3, RZ ;  /* 0x000000032a267210 */ /* 0x000fe20007f5e0ff */
[----:B------:R-:W-:Y:S01]  /*41f80*/  ULDC UR8, c[0x0][0x228] ;  /* 0x00008a0000087ab9 */ /* 0x000fe20000000800 */
[----:B------:R-:W-:Y:S01]  /*41f90*/  SHF.R.S32.HI R47, RZ, 0x1f, R44 ;  /* 0x0000001fff2f7819 */ /* 0x000fe2000001142c */
[----:B------:R-:W-:Y:S01]  /*41fa0*/  ULDC UR10, c[0x0][0x228] ;  /* 0x00008a00000a7ab9 */ /* 0x000fe20000000800 */
[----:B------:R-:W-:Y:S01]  /*41fb0*/  IADD3 R40, P6, R44, R0, RZ ;  /* 0x000000002c287210 */ /* 0x000fe20007fde0ff */
[----:B------:R-:W-:Y:S01]  /*41fc0*/  IMAD.X R39, R45, 0x1, R60, P2 ;  /* 0x000000012d277824 */ /* 0x000fe200010e063c */
[----:B------:R-:W-:-:S02]  /*41fd0*/  PRMT R45, R32, 0x7771, RZ ;  /* 0x00007771202d7816 */ /* 0x000fc400000000ff */
[----:B------:R-:W-:Y:S01]  /*41fe0*/  PRMT R49, R32, 0x7772, RZ ;  /* 0x0000777220317816 */ /* 0x000fe200000000ff */
[C---:B------:R-:W-:Y:S01]  /*41ff0*/  IMAD.X R41, R47.reuse, 0x1, R2, P6 ;  /* 0x000000012f297824 */ /* 0x040fe200030e0602 */
[----:B------:R-:W-:Y:S01]  /*42000*/  ISETP.LT.AND P4, PT, R50, UR8, !P4 ;  /* 0x0000000832007c0c */ /* 0x000fe2000e781270 */
[----:B------:R0:W-:Y:S01]  /*42010*/  @P3 STG.E.U8 desc[UR6][R38.64], R45 ;  /* 0x0000002d26003986 */ /* 0x0001e2000c101106 */
[----:B------:R-:W-:Y:S01]  /*42020*/  IADD3 R42, P3, R44, R3, RZ ;  /* 0x000000032c2a7210 */ /* 0x000fe20007f7e0ff */
[----:B------:R-:W-:Y:S02]  /*42030*/  ULDC UR8, c[0x0][0x228] ;  /* 0x00008a0000087ab9 */ /* 0x000fe40000000800 */
[----:B------:R1:W-:Y:S01]  /*42040*/  @P5 STG.E.U8 desc[UR6][R40.64], R49 ;  /* 0x0000003128005986 */ /* 0x0003e2000c101106 */
[----:B------:R-:W-:Y:S01]  /*42050*/  ISETP.LT.AND P5, PT, R48, UR10, !P1 ;  /* 0x0000000a30007c0c */ /* 0x000fe2000cfa1270 */
[----:B------:R-:W-:Y:S01]  /*42060*/  IMAD.X R43, R47, 0x1, R60, P3 ;  /* 0x000000012f2b7824 */ /* 0x000fe200018e063c */
[----:B------:R-:W-:Y:S01]  /*42070*/  PRMT R47, R33, 0x7770, RZ ;  /* 0x00007770212f7816 */ /* 0x000fe200000000ff */
[----:B------:R-:W-:Y:S01]  /*42080*/  ULDC UR10, c[0x0][0x228] ;  /* 0x00008a00000a7ab9 */ /* 0x000fe20000000800 */
[----:B0-----:R-:W-:-:S05]  /*42090*/  PRMT R39, R32, 0x7773, RZ ;  /* 0x0000777320277816 */ /* 0x001fca00000000ff */
[----:B------:R-:W-:Y:S01]  /*420a0*/  @P4 STG.E.U8 desc[UR6][R42.64], R39 ;  /* 0x000000272a004986 */ /* 0x000fe2000c101106 */
[----:B------:R-:W-:Y:S01]  /*420b0*/  ISETP.LT.AND P4, PT, R50, UR8, !P1 ;  /* 0x0000000832007c0c */ /* 0x000fe2000cf81270 */
[----:B------:R-:W-:Y:S01]  /*420c0*/  ULDC UR8, c[0x0][0x228] ;  /* 0x00008a0000087ab9 */ /* 0x000fe20000000800 */
[----:B---3--:R-:W-:-:S05]  /*420d0*/  VIADD R46, R51, 0x2b ;  /* 0x0000002b332e7836 */ /* 0x008fca0000000000 */
[----:B------:R-:W-:Y:S01]  /*420e0*/  ISETP.GE.AND P2, PT, R46, UR4, PT ;  /* 0x000000042e007c0c */ /* 0x000fe2000bf46270 */
[----:B------:R-:W-:Y:S02]  /*420f0*/  ULDC UR4, c[0x0][0x248] ;  /* 0x0000920000047ab9 */ /* 0x000fe40000000800 */
[----:B------:R-:W-:Y:S01]  /*42100*/  VIADD R36, R44, UR4 ;  /* 0x000000042c247c36 */ /* 0x000fe20008000000 */
[----:B------:R-:W-:Y:S01]  /*42110*/  ULDC UR4, c[0x0][0x22c] ;  /* 0x00008b0000047ab9 */ /* 0x000fe20000000800 */
[----:B------:R-:W-:-:S03]  /*42120*/  VIADD R46, R51, 0x2c ;  /* 0x0000002c332e7836 */ /* 0x000fc60000000000 */
[----:B------:R-:W-:Y:S02]  /*42130*/  SHF.R.S32.HI R37, RZ, 0x1f, R36 ;  /* 0x0000001fff257819 */ /* 0x000fe40000011424 */
[-C--:B------:R-:W-:Y:S02]  /*42140*/  IADD3 R44, P6, R36, R0.reuse, RZ ;  /* 0x00000000242c7210 */ /* 0x080fe40007fde0ff */
[----:B------:R-:W-:Y:S01]  /*42150*/  ISETP.GE.AND P3, PT, R46, UR4, PT ;  /* 0x000000042e007c0c */ /* 0x000fe2000bf66270 */
[----:B------:R-:W-:Y:S02]  /*42160*/  ULDC UR4, c[0x0][0x248] ;  /* 0x0000920000047ab9 */ /* 0x000fe40000000800 */
[----:B------:R-:W-:Y:S02]  /*42170*/  IMAD.X R45, R37, 0x1, R2, P6 ;  /* 0x00000001252d7824 */ /* 0x000fe400030e0602 */
[C---:B-1----:R-:W-:Y:S01]  /*42180*/  VIADD R40, R36.reuse, UR4 ;  /* 0x0000000424287c36 */ /* 0x042fe20008000000 */
[----:B------:R-:W-:Y:S01]  /*42190*/  IADD3 R36, P1, R36, R3, RZ ;  /* 0x0000000324247210 */ /* 0x000fe20007f3e0ff */
[----:B------:R-:W-:Y:S01]  /*421a0*/  VIADD R32, R51, 0x2d ;  /* 0x0000002d33207836 */ /* 0x000fe20000000000 */
[----:B------:R0:W-:Y:S01]  /*421b0*/  @P5 STG.E.U8 desc[UR6][R44.64], R47 ;  /* 0x0000002f2c005986 */ /* 0x0001e2000c101106 */
[----:B------:R-:W-:Y:S01]  /*421c0*/  ISETP.LT.AND P5, PT, R48, UR10, !P2 ;  /* 0x0000000a30007c0c */ /* 0x000fe2000d7a1270 */
[----:B------:R-:W-:Y:S01]  /*421d0*/  ULDC UR4, c[0x0][0x22c] ;  /* 0x00008b0000047ab9 */ /* 0x000fe20000000800 */
[----:B------:R-:W-:Y:S01]  /*421e0*/  SHF.R.S32.HI R41, RZ, 0x1f, R40 ;  /* 0x0000001fff297819 */ /* 0x000fe20000011428 */
[----:B------:R-:W-:Y:S01]  /*421f0*/  IMAD.X R37, R37, 0x1, R60, P1 ;  /* 0x0000000125257824 */ /* 0x000fe200008e063c */
[----:B------:R-:W-:Y:S01]  /*42200*/  IADD3 R38, P6, R40, R0, RZ ;  /* 0x0000000028267210 */ /* 0x000fe20007fde0ff */
[----:B------:R-:W-:Y:S01]  /*42210*/  ULDC UR10, c[0x0][0x228] ;  /* 0x00008a00000a7ab9 */ /* 0x000fe20000000800 */
[----:B------:R-:W-:Y:S01]  /*42220*/  ISETP.GE.AND P1, PT, R32, UR4, PT ;  /* 0x0000000420007c0c */ /* 0x000fe2000bf26270 */
[----:B------:R-:W-:Y:S01]  /*42230*/  ULDC UR4, c[0x0][0x248] ;  /* 0x0000920000047ab9 */ /* 0x000fe20000000800 */
[----:B0-----:R-:W-:Y:S01]  /*42240*/  PRMT R47, R33, 0x7771, RZ ;  /* 0x00007771212f7816 */ /* 0x001fe200000000ff */
[----:B------:R-:W-:Y:S01]  /*42250*/  IMAD.X R39, R41, 0x1, R2, P6 ;  /* 0x0000000129277824 */ /* 0x000fe200030e0602 */
[----:B------:R-:W-:-:S03]  /*42260*/  PRMT R45, R33, 0x7772, RZ ;  /* 0x00007772212d7816 */ /* 0x000fc600000000ff */
[----:B------:R0:W-:Y:S01]  /*42270*/  @P4 STG.E.U8 desc[UR6][R36.64], R47 ;  /* 0x0000002f24004986 */ /* 0x0001e2000c101106 */
[----:B------:R-:W-:Y:S01]  /*42280*/  ISETP.LT.AND P4, PT, R50, UR8, !P2 ;  /* 0x0000000832007c0c */ /* 0x000fe2000d781270 */
[C---:B------:R-:W-:Y:S01]  /*42290*/  VIADD R42, R40.reuse, UR4 ;  /* 0x00000004282a7c36 */ /* 0x040fe20008000000 */
[-C--:B------:R-:W-:Y:S01]  /*422a0*/  IADD3 R40, P2, R40, R3.reuse, RZ ;  /* 0x0000000328287210 */ /* 0x080fe20007f5e0ff */
[----:B------:R1:W-:Y:S01]  /*422b0*/  @P5 STG.E.U8 desc[UR6][R38.64], R45 ;  /* 0x0000002d26005986 */ /* 0x0003e2000c101106 */
[----:B------:R-:W-:Y:S01]  /*422c0*/  ISETP.LT.AND P5, PT, R48, UR10, !P3 ;  /* 0x0000000a30007c0c */ /* 0x000fe2000dfa1270 */
[----:B------:R-:W-:Y:S01]  /*422d0*/  VIADD R44, R51, 0x2e ;  /* 0x0000002e332c7836 */ /* 0x000fe20000000000 */
[----:B------:R-:W-:Y:S01]  /*422e0*/  SHF.R.S32.HI R43, RZ, 0x1f, R42 ;  /* 0x0000001fff2b7819 */ /* 0x000fe2000001142a */
[----:B------:R-:W-:Y:S01]  /*422f0*/  IMAD.X R41, R41, 0x1, R60, P2 ;  /* 0x0000000129297824 */ /* 0x000fe200010e063c */
[----:B------:R-:W-:Y:S01]  /*42300*/  IADD3 R32, P6, R42, R0, RZ ;  /* 0x000000002a207210 */ /* 0x000fe20007fde0ff */
[----:B------:R-:W-:Y:S01]  /*42310*/  ULDC UR4, c[0x0][0x22c] ;  /* 0x00008b0000047ab9 */ /* 0x000fe20000000800 */
[----:B------:R-:W-:Y:S01]  /*42320*/  ULDC UR8, c[0x0][0x228] ;  /* 0x00008a0000087ab9 */ /* 0x000fe20000000800 */
[----:B0-----:R-:W-:Y:S01]  /*42330*/  PRMT R47, R33, 0x7773, RZ ;  /* 0x00007773212f7816 */ /* 0x001fe200000000ff */
[----:B------:R-:W-:Y:S01]  /*42340*/  ULDC UR10, c[0x0][0x228] ;  /* 0x00008a00000a7ab9 */ /* 0x000fe20000000800 */
[----:B------:R-:W-:Y:S01]  /*42350*/  IMAD.X R33, R43, 0x1, R2, P6 ;  /* 0x000000012b217824 */ /* 0x000fe200030e0602 */
[----:B------:R-:W-:Y:S01]  /*42360*/  ISETP.GE.AND P2, PT, R44, UR4, PT ;  /* 0x000000042c007c0c */ /* 0x000fe2000bf46270 */
[----:B------:R-:W-:Y:S01]  /*42370*/  ULDC UR4, c[0x0][0x248] ;  /* 0x0000920000047ab9 */ /* 0x000fe20000000800 */
[----:B-1----:R-:W-:Y:S01]  /*42380*/  PRMT R45, R34, 0x7770, RZ ;  /* 0x00007770222d7816 */ /* 0x002fe200000000ff */
[----:B------:R0:W-:Y:S01]  /*42390*/  @P4 STG.E.U8 desc[UR6][R40.64], R47 ;  /* 0x0000002f28004986 */ /* 0x0001e2000c101106 */
[----:B------:R-:W-:Y:S01]  /*423a0*/  ISETP.LT.AND P4, PT, R50, UR8, !P3 ;  /* 0x0000000832007c0c */ /* 0x000fe2000df81270 */
[----:B------:R-:W-:Y:S01]  /*423b0*/  ULDC UR8, c[0x0][0x228] ;  /* 0x00008a0000087ab9 */ /* 0x000fe20000000800 */
[C---:B------:R-:W-:Y:S01]  /*423c0*/  VIADD R39, R42.reuse, UR4 ;  /* 0x000000042a277c36 */ /* 0x040fe20008000000 */
[----:B------:R-:W-:Y:S01]  /*423d0*/  IADD3 R36, P3, R42, R3, RZ ;  /* 0x000000032a247210 */ /* 0x000fe20007f7e0ff */
[----:B------:R1:W-:Y:S01]  /*423e0*/  @P5 STG.E.U8 desc[UR6][R32.64], R45 ;  /* 0x0000002d20005986 */ /* 0x0003e2000c101106 */
[----:B------:R-:W-:Y:S01]  /*423f0*/  ISETP.LT.AND P5, PT, R48, UR8, !P1 ;  /* 0x0000000830007c0c */ /* 0x000fe2000cfa1270 */
[----:B------:R-:W-:Y:S01]  /*42400*/  VIADD R38, R51, 0x2f ;  /* 0x0000002f33267836 */ /* 0x000fe20000000000 */
[----:B------:R-:W-:Y:S01]  /*42410*/  ULDC UR4, c[0x0][0x22c] ;  /* 0x00008b0000047ab9 */ /* 0x000fe20000000800 */
[----:B------:R-:W-:Y:S01]  /*42420*/  IMAD.X R37, R43, 0x1, R60, P3 ;  /* 0x000000012b257824 */ /* 0x000fe200018e063c */
[----:B0-----:R-:W-:-:S02]  /*42430*/  SHF.R.S32.HI R47, RZ, 0x1f, R39 ;  /* 0x0000001fff2f7819 */ /* 0x001fc40000011427 */
[----:B------:R-:W-:Y:S01]  /*42440*/  PRMT R41, R34, 0x7771, RZ ;  /* 0x0000777122297816 */ /* 0x000fe200000000ff */
[----:B------:R-:W-:Y:S01]  /*42450*/  VIADD R42, R51, 0x30 ;  /* 0x00000030332a7836 */ /* 0x000fe20000000000 */
[----:B-1----:R-:W-:Y:S01]  /*42460*/  IADD3 R32, P6, R39, R0, RZ ;  /* 0x0000000027207210 */ /* 0x002fe20007fde0ff */
[----:B------:R-:W-:Y:S01]  /*42470*/  ULDC UR8, c[0x0][0x22c] ;  /* 0x00008b0000087ab9 */ /* 0x000fe20000000800 */
[----:B------:R-:W-:Y:S01]  /*42480*/  ISETP.GE.AND P3, PT, R38, UR4, PT ;  /* 0x0000000426007c0c */ /* 0x000fe2000bf66270 */
[----:B------:R-:W-:Y:S01]  /*42490*/  ULDC UR4, c[0x0][0x228] ;  /* 0x00008a0000047ab9 */ /* 0x000fe20000000800 */
[----:B------:R-:W-:Y:S01]  /*424a0*/  PRMT R43, R34, 0x7772, RZ ;  /* 0x00007772222b7816 */ /* 0x000fe200000000ff */
[----:B------:R-:W-:Y:S01]  /*424b0*/  IMAD.X R33, R47, 0x1, R2, P6 ;  /* 0x000000012f217824 */ /* 0x000fe200030e0602 */
[----:B------:R0:W-:Y:S01]  /*424c0*/  @P4 STG.E.U8 desc[UR6][R36.64], R41 ;  /* 0x0000002924004986 */ /* 0x0001e2000c101106 */
[----:B------:R-:W-:Y:S01]  /*424d0*/  ISETP.LT.AND P4, PT, R50, UR4, !P1 ;  /* 0x0000000432007c0c */ /* 0x000fe2000cf81270 */
[----:B------:R-:W-:Y:S01]  /*424e0*/  ULDC UR4, c[0x0][0x248] ;  /* 0x0000920000047ab9 */ /* 0x000fe20000000800 */
[C---:B------:R-:W-:Y:S01]  /*424f0*/  IADD3 R38, P1, R39.reuse, R3, RZ ;  /* 0x0000000327267210 */ /* 0x040fe20007f3e0ff */
[----:B------:R-:W-:Y:S01]  /*42500*/  VIADD R40, R39, UR4 ;  /* 0x0000000427287c36 */ /* 0x000fe20008000000 */
[----:B------:R1:W-:Y:S01]  /*42510*/  @P5 STG.E.U8 desc[UR6][R32.64], R43 ;  /* 0x0000002b20005986 */ /* 0x0003e2000c101106 */
[----:B------:R-:W-:Y:S01]  /*42520*/  ISETP.LT.AND P5, PT, R48, UR10, !P2 ;  /* 0x0000000a30007c0c */ /* 0x000fe2000d7a1270 */
[----:B------:R-:W-:Y:S01]  /*42530*/  ULDC UR4, c[0x0][0x22c] ;  /* 0x00008b0000047ab9 */ /* 0x000fe20000000800 */
[----:B------:R-:W-:Y:S01]  /*42540*/  IMAD.X R39, R47, 0x1, R60, P1 ;  /* 0x000000012f277824 */ /* 0x000fe200008e063c */
[----:B------:R-:W-:Y:S01]  /*42550*/  ISETP.GE.AND P1, PT, R42, UR8, PT ;  /* 0x000000082a007c0c */ /* 0x000fe2000bf26270 */
[----:B------:R-:W-:Y:S01]  /*42560*/  ULDC UR8, c[0x0][0x228] ;  /* 0x00008a0000087ab9 */ /* 0x000fe20000000800 */
[----:B--2---:R-:W-:Y:S01]  /*42570*/  PRMT R45, R35, 0x7770, RZ ;  /* 0x00007770232d7816 */ /* 0x004fe200000000ff */
[----:B------:R-:W-:Y:S01]  /*42580*/  ULDC UR10, c[0x0][0x228] ;  /* 0x00008a00000a7ab9 */ /* 0x000fe20000000800 */
[----:B0-----:R-:W-:-:S02]  /*42590*/  PRMT R41, R34, 0x7773, RZ ;  /* 0x0000777322297816 */ /* 0x001fc400000000ff */
[----:B------:R-:W-:Y:S02]  /*425a0*/  IADD3 R36, P6, R40, R0, RZ ;  /* 0x0000000028247210 */ /* 0x000fe40007fde0ff */
[----:B-1----:R-:W-:Y:S01]  /*425b0*/  SHF.R.S32.HI R33, RZ, 0x1f, R40 ;  /* 0x0000001fff217819 */ /* 0x002fe20000011428 */
[----:B------:R-:W-:Y:S01]  /*425c0*/  VIADD R32, R51, 0x31 ;  /* 0x0000003133207836 */ /* 0x000fe20000000000 */
[----:B------:R0:W-:Y:S01]  /*425d0*/  @P4 STG.E.U8 desc[UR6][R38.64], R41 ;  /* 0x0000002926004986 */ /* 0x0001e2000c101106 */
[----:B------:R-:W-:Y:S01]  /*425e0*/  ISETP.LT.AND P2, PT, R50, UR8, !P2 ;  /* 0x0000000832007c0c */ /* 0x000fe2000d741270 */
[----:B------:R-:W-:Y:S01]  /*425f0*/  ULDC UR8, c[0x0][0x228] ;  /* 0x00008a0000087ab9 */ /* 0x000fe20000000800 */
[C---:B------:R-:W-:Y:S01]  /*42600*/  IMAD.X R37, R33.reuse, 0x1, R2, P6 ;  /* 0x0000000121257824 */ /* 0x040fe200030e0602 */
[----:B------:R-:W-:Y:S01]  /*42610*/  ISETP.GE.AND P4, PT, R32, UR4, PT ;  /* 0x0000000420007c0c */ /* 0x000fe2000bf86270 */
[----:B------:R-:W-:Y:S01]  /*42620*/  ULDC UR4, c[0x0][0x248] ;  /* 0x0000920000047ab9 */ /* 0x000fe20000000800 */
[C---:B------:R-:W-:Y:S01]  /*42630*/  IADD3 R32, P6, R40.reuse, R3, RZ ;  /* 0x0000000328207210 */ /* 0x040fe20007fde0ff */
[----:B------:R-:W-:Y:S01]  /*42640*/  VIADD R40, R40, UR4 ;  /* 0x0000000428287c36 */ /* 0x000fe20008000000 */
[----:B------:R1:W-:Y:S01]  /*42650*/  @P5 STG.E.U8 desc[UR6][R36.64], R45 ;  /* 0x0000002d24005986 */ /* 0x0003e2000c101106 */
[----:B------:R-:W-:Y:S01]  /*42660*/  ISETP.LT.AND P5, PT, R48, UR8, !P3 ;  /* 0x0000000830007c0c */ /* 0x000fe2000dfa1270 */
[----:B------:R-:W-:Y:S01]  /*42670*/  ULDC UR8, c[0x0][0x228] ;  /* 0x00008a0000087ab9 */ /* 0x000fe20000000800 */
[----:B------:R-:W-:Y:S01]  /*42680*/  IMAD.X R33, R33, 0x1, R60, P6 ;  /* 0x0000000121217824 */ /* 0x000fe200030e063c */
[----:B0-----:R-:W-:Y:S01]  /*42690*/  PRMT R39, R35, 0x7771, RZ ;  /* 0x0000777123277816 */ /* 0x001fe200000000ff */
[----:B------:R-:W-:Y:S01]  /*426a0*/  ULDC UR4, c[0x0][0x248] ;  /* 0x0000920000047ab9 */ /* 0x000fe20000000800 */
[----:B------:R-:W-:-:S02]  /*426b0*/  SHF.R.S32.HI R47, RZ, 0x1f, R40 ;  /* 0x0000001fff2f7819 */ /* 0x000fc40000011428 */
[-C--:B------:R-:W-:Y:S02]  /*426c0*/  IADD3 R34, P6, R40, R0.reuse, RZ ;  /* 0x0000000028227210 */ /* 0x080fe40007fde0ff */
[----:B------:R-:W-:Y:S01]  /*426d0*/  ISETP.LT.AND P3, PT, R50, UR8, !P3 ;  /* 0x0000000832007c0c */ /* 0x000fe2000df61270 */
[----:B------:R0:W-:Y:S01]  /*426e0*/  @P2 STG.E.U8 desc[UR6][R32.64], R39 ;  /* 0x0000002720002986 */ /* 0x0001e2000c101106 */
[C---:B------:R-:W-:Y:S02]  /*426f0*/  PRMT R41, R35.reuse, 0x7773, RZ ;  /* 0x0000777323297816 */ /* 0x040fe400000000ff */
[----:B------:R-:W-:Y:S01]  /*42700*/  PRMT R43, R35, 0x7772, RZ ;  /* 0x00007772232b7816 */ /* 0x000fe200000000ff */
[C---:B------:R-:W-:Y:S01]  /*42710*/  IMAD.X R35, R47.reuse, 0x1, R2, P6 ;  /* 0x000000012f237824 */ /* 0x040fe200030e0602 */
[C---:B-1----:R-:W-:Y:S01]  /*42720*/  IADD3 R36, P2, R40.reuse, R3, RZ ;  /* 0x0000000328247210 */ /* 0x042fe20007f5e0ff */
[----:B------:R-:W-:Y:S01]  /*42730*/  VIADD R42, R40, UR4 ;  /* 0x00000004282a7c36 */ /* 0x000fe20008000000 */
[----:B------:R-:W-:Y:S01]  /*42740*/  ISETP.LT.AND P6, PT, R48, UR10, !P1 ;  /* 0x0000000a30007c0c */ /* 0x000fe2000cfc1270 */
[----:B------:R-:W-:Y:S01]  /*42750*/  ULDC UR4, c[0x0][0x22c] ;  /* 0x00008b0000047ab9 */ /* 0x000fe20000000800 */
[----:B------:R1:W-:Y:S01]  /*42760*/  @P5 STG.E.U8 desc[UR6][R34.64], R43 ;  /* 0x0000002b22005986 */ /* 0x0003e2000c101106 */
[----:B------:R-:W-:Y:S01]  /*42770*/  IMAD.X R37, R47, 0x1, R60, P2 ;  /* 0x000000012f257824 */ /* 0x000fe200010e063c */
[----:B------:R-:W-:Y:S01]  /*42780*/  ULDC UR8, c[0x0][0x228] ;  /* 0x00008a0000087ab9 */ /* 0x000fe20000000800 */
[----:B0-----:R-:W-:Y:S01]  /*42790*/  VIADD R32, R51, 0x32 ;  /* 0x0000003233207836 */ /* 0x001fe20000000000 */
[----:B------:R-:W-:Y:S01]  /*427a0*/  SHF.R.S32.HI R49, RZ, 0x1f, R42 ;  /* 0x0000001fff317819 */ /* 0x000fe2000001142a */
[----:B------:R-:W-:Y:S01]  /*427b0*/  ULDC UR10, c[0x0][0x228] ;  /* 0x00008a00000a7ab9 */ /* 0x000fe20000000800 */
[----:B------:R-:W-:-:S02]  /*427c0*/  IADD3 R38, P5, R42, R0, RZ ;  /* 0x000000002a267210 */ /* 0x000fc40007fbe0ff */
[----:B------:R-:W-:Y:S01]  /*427d0*/  ISETP.GE.AND P2, PT, R32, UR4, PT ;  /* 0x0000000420007c0c */ /* 0x000fe2000bf46270 */
[----:B------:R-:W-:Y:S01]  /*427e0*/  ULDC UR4, c[0x0][0x248] ;  /* 0x0000920000047ab9 */ /* 0x000fe20000000800 */
[----:B------:R-:W-:Y:S01]  /*427f0*/  PRMT R45, R28, 0x7770, RZ ;  /* 0x000077701c2d7816 */ /* 0x000fe200000000ff */
[----:B------:R-:W-:Y:S01]  /*42800*/  IMAD.X R39, R49, 0x1, R2, P5 ;  /* 0x0000000131277824 */ /* 0x000fe200028e0602 */
[----:B------:R0:W-:Y:S01]  /*42810*/  @P3 STG.E.U8 desc[UR6][R36.64], R41 ;  /* 0x0000002924003986 */ /* 0x0001e2000c101106 */
[----:B------:R-:W-:Y:S01]  /*42820*/  ISETP.LT.AND P3, PT, R50, UR8, !P1 ;  /* 0x0000000832007c0c */ /* 0x000fe2000cf61270 */
[----:B-1----:R-:W-:Y:S01]  /*42830*/  VIADD R34, R42, UR4 ;  /* 0x000000042a227c36 */ /* 0x002fe20008000000 */
[----:B------:R-:W-:Y:S01]  /*42840*/  ISETP.LT.AND P5, PT, R48, UR10, !P4 ;  /* 0x0000000a30007c0c */ /* 0x000fe2000e7a1270 */
[----:B------:R1:W-:Y:S01]  /*42850*/  @P6 STG.E.U8 desc[UR6][R38.64], R45 ;  /* 0x0000002d26006986 */ /* 0x0003e2000c101106 */
[----:B------:R-:W-:Y:S01]  /*42860*/  IADD3 R32, P1, R42, R3, RZ ;  /* 0x000000032a207210 */ /* 0x000fe20007f3e0ff */
[----:B------:R-:W-:Y:S01]  /*42870*/  VIADD R40, R51, 0x33 ;  /* 0x0000003333287836 */ /* 0x000fe20000000000 */
[----:B------:R-:W-:Y:S01]  /*42880*/  SHF.R.S32.HI R35, RZ, 0x1f, R34 ;  /* 0x0000001fff237819 */ /* 0x000fe20000011422 */
[----:B------:R-:W-:Y:S01]  /*42890*/  ULDC UR4, c[0x0][0x22c] ;  /* 0x00008b0000047ab9 */ /* 0x000fe20000000800 */
[----:B------:R-:W-:Y:S01]  /*428a0*/  ULDC UR8, c[0x0][0x228] ;  /* 0x00008a0000087ab9 */ /* 0x000fe20000000800 */
[----:B------:R-:W-:Y:S01]  /*428b0*/  ULDC UR10, c[0x0][0x228] ;  /* 0x00008a00000a7ab9 */ /* 0x000fe20000000800 */
[----:B0-----:R-:W-:Y:S01]  /*428c0*/  IADD3 R36, P6, R34, R0, RZ ;  /* 0x0000000022247210 */ /* 0x001fe20007fde0ff */
[----:B------:R-:W-:Y:S01]  /*428d0*/  IMAD.X R33, R49, 0x1, R60, P1 ;  /* 0x0000000131217824 */ /* 0x000fe200008e063c */
[----:B------:R-:W-:-:S02]  /*428e0*/  PRMT R41, R28, 0x7771, RZ ;  /* 0x000077711c297816 */ /* 0x000fc400000000ff */
[----:B-1----:R-:W-:Y:S01]  /*428f0*/  PRMT R39, R28, 0x7772, RZ ;  /* 0x000077721c277816 */ /* 0x002fe200000000ff */
[----:B------:R-:W-:Y:S01]  /*42900*/  IMAD.X R37, R35, 0x1, R2, P6 ;  /* 0x0000000123257824 */ /* 0x000fe200030e0602 */
[----:B------:R-:W-:Y:S01]  /*42910*/  ISETP.GE.AND P1, PT, R40, UR4, PT ;  /* 0x0000000428007c0c */ /* 0x000fe2000bf26270 */
[----:B------:R-:W-:Y:S01]  /*42920*/  ULDC UR4, c[0x0][0x248] ;  /* 0x0000920000047ab9 */ /* 0x000fe20000000800 */
[----:B------:R-:W-:Y:S01]  /*42930*/  ISETP.LT.AND P4, PT, R50, UR8, !P4 ;  /* 0x0000000832007c0c */ /* 0x000fe2000e781270 */
[----:B------:R0:W-:Y:S01]  /*42940*/  @P3 STG.E.U8 desc[UR6][R32.64], R41 ;  /* 0x0000002920003986 */ /* 0x0001e2000c101106 */
[C---:B------:R-:W-:Y:S01]  /*42950*/  VIADD R38, R34.reuse, UR4 ;  /* 0x0000000422267c36 */ /* 0x040fe20008000000 */
[----:B------:R-:W-:Y:S01]  /*42960*/  IADD3 R34, P3, R34, R3, RZ ;  /* 0x0000000322227210 */ /* 0x000fe20007f7e0ff */
[----:B------:R-:W-:Y:S01]  /*42970*/  VIADD R40, R51, 0x34 ;  /* 0x0000003433287836 */ /* 0x000fe20000000000 */
[----:B------:R1:W-:Y:S01]  /*42980*/  @P5 STG.E.U8 desc[UR6][R36.64], R39 ;  /* 0x0000002724005986 */ /* 0x0003e2000c101106 */
[----:B------:R-:W-:Y:S01]  /*42990*/  ISETP.LT.AND P5, PT, R48, UR10, !P2 ;  /* 0x0000000a30007c0c */ /* 0x000fe2000d7a1270 */
[----:B------:R-:W-:Y:S01]  /*429a0*/  ULDC UR4, c[0x0][0x22c] ;  /* 0x00008b0000047ab9 */ /* 0x000fe20000000800 */
[----:B------:R-:W-:Y:S01]  /*429b0*/  SHF.R.S32.HI R43, RZ, 0x1f, R38 ;  /* 0x0000001fff2b7819 */ /* 0x000fe20000011426 */
[----:B------:R-:W-:Y:S01]  /*429c0*/  IMAD.X R35, R35, 0x1, R60, P3 ;  /* 0x0000000123237824 */ /* 0x000fe200018e063c */
[----:B------:R-:W-:Y:S01]  /*429d0*/  ULDC UR8, c[0x0][0x228] ;  /* 0x00008a0000087ab9 */ /* 0x000fe20000000800 */
[----:B0-----:R-:W-:Y:S01]  /*429e0*/  IADD3 R32, P6, R38, R0, RZ ;  /* 0x0000000026207210 */ /* 0x001fe20007fde0ff */
[----:B------:R-:W-:Y:S01]  /*429f0*/  ULDC UR10, c[0x0][0x228] ;  /* 0x00008a00000a7ab9 */ /* 0x000fe20000000800 */
[----:B------:R-:W-:-:S02]  /*42a00*/  PRMT R41, R28, 0x7773, RZ ;  /* 0x000077731c297816 */ /* 0x000fc400000000ff */
[----:B-1----:R-:W-:Y:S01]  /*42a10*/  PRMT R39, R29, 0x7770, RZ ;  /* 0x000077701d277816 */ /* 0x002fe200000000ff */
[----:B------:R-:W-:Y:S01]  /*42a20*/  IMAD.X R33, R43, 0x1, R2, P6 ;  /* 0x000000012b217824 */ /* 0x000fe200030e0602 */
[----:B------:R-:W-:Y:S01]  /*42a30*/  ISETP.GE.AND P3, PT, R40, UR4, PT ;  /* 0x0000000428007c0c */ /* 0x000fe2000bf66270 */
[----:B------:R0:W-:Y:S01]  /*42a40*/  @P4 STG.E.U8 desc[UR6][R34.64], R41 ;  /* 0x0000002922004986 */ /* 0x0001e2000c101106 */
[----:B------:R-:W-:Y:S01]  /*42a50*/  ISETP.LT.AND P4, PT, R50, UR8, !P2 ;  /* 0x0000000832007c0c */ /* 0x000fe2000d781270 */
[----:B------:R-:W-:Y:S01]  /*42a60*/  ULDC UR4, c[0x0][0x248] ;  /* 0x0000920000047ab9 */ /* 0x000fe20000000800 */
[C---:B------:R-:W-:Y:S01]  /*42a70*/  IADD3 R36, P2, R38.reuse, R3, RZ ;  /* 0x0000000326247210 */ /* 0x040fe20007f5e0ff */
[----:B------:R-:W-:Y:S01]  /*42a80*/  VIADD R28, R38, UR4 ;  /* 0x00000004261c7c36 */ /* 0x000fe20008000000 */
[----:B------:R1:W-:Y:S01]  /*42a90*/  @P5 STG.E.U8 desc[UR6][R32.64], R39 ;  /* 0x0000002720005986 */ /* 0x0003e2000c101106 */
[----:B------:R-:W-:Y:S01]  /*42aa0*/  ISETP.LT.AND P5, PT, R48, UR10, !P1 ;  /* 0x0000000a30007c0c */ /* 0x000fe2000cfa1270 */
[----:B------:R-:W-:Y:S01]  /*42ab0*/  VIADD R40, R51, 0x35 ;  /* 0x0000003533287836 */ /* 0x000fe20000000000 */
[----:B------:R-:W-:Y:S01]  /*42ac0*/  ULDC UR4, c[0x0][0x22c] ;  /* 0x00008b0000047ab9 */ /* 0x000fe20000000800 */
[----:B------:R-:W-:Y:S01]  /*42ad0*/  SHF.R.S32.HI R45, RZ, 0x1f, R28 ;  /* 0x0000001fff2d7819 */ /* 0x000fe2000001141c */
[----:B------:R-:W-:Y:S01]  /*42ae0*/  IMAD.X R37, R43, 0x1, R60, P2 ;  /* 0x000000012b257824 */ /* 0x000fe200010e063c */
[----:B------:R-:W-:Y:S01]  /*42af0*/  ULDC UR8, c[0x0][0x228] ;  /* 0x00008a0000087ab9 */ /* 0x000fe20000000800 */
[----:B0-----:R-:W-:Y:S01]  /*42b00*/  IADD3 R34, P6, R28, R0, RZ ;  /* 0x000000001c227210 */ /* 0x001fe20007fde0ff */
[----:B------:R-:W-:Y:S01]  /*42b10*/  ULDC UR10, c[0x0][0x228] ;  /* 0x00008a00000a7ab9 */ /* 0x000fe20000000800 */
[----:B------:R-:W-:-:S02]  /*42b20*/  PRMT R41, R29, 0x7771, RZ ;  /* 0x000077711d297816 */ /* 0x000fc400000000ff */
[----:B------:R-:W-:Y:S01]  /*42b30*/  ISETP.GE.AND P2, PT, R40, UR4, PT ;  /* 0x0000000428007c0c */ /* 0x000fe2000bf46270 */
[----:B------:R-:W-:Y:S01]  /*42b40*/  IMAD.X R35, R45, 0x1, R2, P6 ;  /* 0x000000012d237824 */ /* 0x000fe200030e0602 */
[----:B-1----:R-:W-:Y:S01]  /*42b50*/  PRMT R39, R29, 0x7772, RZ ;  /* 0x000077721d277816 */ /* 0x002fe200000000ff */
[----:B------:R-:W-:Y:S01]  /*42b60*/  @P4 STG.E.U8 desc[UR6][R36.64], R41 ;  /* 0x0000002924004986 */ /* 0x000fe2000c101106 */
        /* <DEDUP_REMOVED lines=10> */
[----:B------:R-:W-:Y:S01]  /*42c10*/  IADD3 R28, P6, R38, R0, RZ ;  /* 0x00000000261c7210 */ /* 0x000fe20007fde0ff */
[----:B------:R-:W-:Y:S01]  /*42c20*/  ULDC UR8, c[0x0][0x228] ;  /* 0x00008a0000087ab9 */ /* 0x000fe20000000800 */
[----:B0-----:R-:W-:-:S03]  /*42c30*/  PRMT R39, R29, 0x7773, RZ ;  /* 0x000077731d277816 */ /* 0x001fc600000000ff */
[----:B------:R-:W-:Y:S01]  /*42c40*/  IMAD.X R29, R43, 0x1, R2, P6 ;  /* 0x000000012b1d7824 */ /* 0x000fe200030e0602 */
[----:B------:R-:W-:Y:S01]  /*42c50*/  PRMT R37, R30, 0x7770, RZ ;  /* 0x000077701e257816 */ /* 0x000fe200000000ff */
[----:B------:R-:W-:Y:S01]  /*42c60*/  ULDC UR10, c[0x0][0x228] ;  /* 0x00008a00000a7ab9 */ /* 0x000fe20000000800 */
[----:B------:R-:W-:Y:S01]  /*42c70*/  ISETP.GE.AND P1, PT, R40, UR4, PT ;  /* 0x0000000428007c0c */ /* 0x000fe2000bf26270 */
[----:B------:R0:W-:Y:S01]  /*42c80*/  @P4 STG.E.U8 desc[UR6][R32.64], R39 ;  /* 0x0000002720004986 */ /* 0x0001e2000c101106 */
[----:B------:R-:W-:Y:S01]  /*42c90*/  ISETP.LT.AND P4, PT, R50, UR8, !P3 ;  /* 0x0000000832007c0c */ /* 0x000fe2000df81270 */
[----:B------:R-:W-:Y:S01]  /*42ca0*/  ULDC UR4, c[0x0][0x248] ;  /* 0x0000920000047ab9 */ /* 0x000fe20000000800 */
        /* <DEDUP_REMOVED lines=8> */
[----:B------:R-:W-:Y:S01]  /*42d30*/  ULDC UR8, c[0x0][0x22c] ;  /* 0x00008b0000087ab9 */ /* 0x000fe20000000800 */
[----:B0-----:R-:W-:-:S02]  /*42d40*/  SHF.R.S32.HI R33, RZ, 0x1f, R36 ;  /* 0x0000001fff217819 */ /* 0x001fc40000011424 */
[----:B------:R-:W-:Y:S01]  /*42d50*/  ISETP.GE.AND P3, PT, R40, UR4, PT ;  /* 0x0000000428007c0c */ /* 0x000fe2000bf66270 */
[----:B------:R-:W-:Y:S01]  /*42d60*/  ULDC UR4, c[0x0][0x228] ;  /* 0x00008a0000047ab9 */ /* 0x000fe20000000800 */
[----:B-1----:R-:W-:Y:S02]  /*42d70*/  IADD3 R28, P6, R36, R0, RZ ;  /* 0x00000000241c7210 */ /* 0x002fe40007fde0ff */
[C---:B------:R-:W-:Y:S02]  /*42d80*/  PRMT R37, R30.reuse, 0x7771, RZ ;  /* 0x000077711e257816 */ /* 0x040fe400000000ff */
[----:B------:R-:W-:Y:S01]  /*42d90*/  PRMT R39, R30, 0x7772, RZ ;  /* 0x000077721e277816 */ /* 0x000fe200000000ff */
[----:B------:R-:W-:Y:S02]  /*42da0*/  IMAD.X R29, R33, 0x1, R2, P6 ;  /* 0x00000001211d7824 */ /* 0x000fe400030e0602 */
        /* <DEDUP_REMOVED lines=9> */
[----:B------:R-:W-:Y:S01]  /*42e40*/  IMAD.X R33, R33, 0x1, R60, P2 ;  /* 0x0000000121217824 */ /* 0x000fe200010e063c */
[----:B------:R-:W-:Y:S01]  /*42e50*/  PRMT R43, R31, 0x7770, RZ ;  /* 0x000077701f2b7816 */ /* 0x000fe200000000ff */
[----:B------:R-:W-:Y:S01]  /*42e60*/  ULDC UR10, c[0x0][0x228] ;  /* 0x00008a00000a7ab9 */ /* 0x000fe20000000800 */
[----:B0-----:R-:W-:-:S02]  /*42e70*/  PRMT R37, R30, 0x7773, RZ ;  /* 0x000077731e257816 */ /* 0x001fc400000000ff */
[----:B------:R-:W-:Y:S02]  /*42e80*/  IADD3 R34, P6, R36, R0, RZ ;  /* 0x0000000024227210 */ /* 0x000fe40007fde0ff */
[----:B-1----:R-:W-:Y:S01]  /*42e90*/  SHF.R.S32.HI R29, RZ, 0x1f, R36 ;  /* 0x0000001fff1d7819 */ /* 0x002fe20000011424 */
[----:B------:R-:W-:Y:S01]  /*42ea0*/  VIADD R28, R51, 0x39 ;  /* 0x00000039331c7836 */ /* 0x000fe20000000000 */
[----:B------:R-:W-:Y:S01]  /*42eb0*/  ISETP.GE.AND P2, PT, R38, UR8, PT ;  /* 0x0000000826007c0c */ /* 0x000fe2000bf46270 */
[----:B------:R-:W-:Y:S01]  /*42ec0*/  ULDC UR8, c[0x0][0x228] ;  /* 0x00008a0000087ab9 */ /* 0x000fe20000000800 */
[----:B------:R0:W-:Y:S01]  /*42ed0*/  @P4 STG.E.U8 desc[UR6][R32.64], R37 ;  /* 0x0000002520004986 */ /* 0x0001e2000c101106 */
[----:B------:R-:W-:Y:S01]  /*42ee0*/  IMAD.X R35, R29, 0x1, R2, P6 ;  /* 0x000000011d237824 */ /* 0x000fe200030e0602 */
[----:B------:R-:W-:Y:S01]  /*42ef0*/  ISETP.GE.AND P4, PT, R28, UR4, PT ;  /* 0x000000041c007c0c */ /* 0x000fe2000bf86270 */
[----:B------:R-:W-:Y:S01]  /*42f00*/  ULDC UR4, c[0x0][0x248] ;  /* 0x0000920000047ab9 */ /* 0x000fe20000000800 */
[----:B------:R-:W-:Y:S01]  /*42f10*/  ISETP.LT.AND P1, PT, R50, UR8, !P1 ;  /* 0x0000000832007c0c */ /* 0x000fe2000cf21270 */
[----:B------:R-:W-:Y:S01]  /*42f20*/  ULDC UR8, c[0x0][0x228] ;  /* 0x00008a0000087ab9 */ /* 0x000fe20000000800 */
[----:B------:R-:W-:Y:S01]  /*42f30*/  IADD3 R28, P6, R36, R3, RZ ;  /* 0x00000003241c7210 */ /* 0x000fe20007fde0ff */
[----:B------:R1:W-:Y:S01]  /*42f40*/  @P5 STG.E.U8 desc[UR6][R34.64], R43 ;  /* 0x0000002b22005986 */ /* 0x0003e2000c101106 */
[----:B------:R-:W-:Y:S01]  /*42f50*/  ISETP.LT.AND P5, PT, R48, UR8, !P3 ;  /* 0x0000000830007c0c */ /* 0x000fe2000dfa1270 */
[----:B------:R-:W-:Y:S01]  /*42f60*/  ULDC UR8, c[0x0][0x228] ;  /* 0x00008a0000087ab9 */ /* 0x000fe20000000800 */
[----:B0-----:R-:W-:Y:S01]  /*42f70*/  VIADD R32, R36, UR4 ;  /* 0x0000000424207c36 */ /* 0x001fe20008000000 */
[----:B------:R-:W-:Y:S01]  /*42f80*/  PRMT R41, R31, 0x7771, RZ ;  /* 0x000077711f297816 */ /* 0x000fe200000000ff */
[----:B------:R-:W-:Y:S01]  /*42f90*/  IMAD.X R29, R29, 0x1, R60, P6 ;  /* 0x000000011d1d7824 */ /* 0x000fe200030e063c */
[----:B------:R-:W-:-:S02]  /*42fa0*/  ULDC UR4, c[0x0][0x248] ;  /* 0x0000920000047ab9 */ /* 0x000fc40000000800 */
[----:B------:R-:W-:Y:S02]  /*42fb0*/  SHF.R.S32.HI R33, RZ, 0x1f, R32 ;  /* 0x0000001fff217819 */ /* 0x000fe40000011420 */
[-C--:B------:R-:W-:Y:S02]  /*42fc0*/  IADD3 R30, P6, R32, R0.reuse, RZ ;  /* 0x00000000201e7210 */ /* 0x080fe40007fde0ff */
[----:B------:R-:W-:Y:S01]  /*42fd0*/  ISETP.LT.AND P3, PT, R50, UR8, !P3 ;  /* 0x0000000832007c0c */ /* 0x000fe2000df61270 */
[----:B------:R0:W-:Y:S01]  /*42fe0*/  @P1 STG.E.U8 desc[UR6][R28.64], R41 ;  /* 0x000000291c001986 */ /* 0x0001e2000c101106 */
[C---:B------:R-:W-:Y:S01]  /*42ff0*/  PRMT R37, R31.reuse, 0x7773, RZ ;  /* 0x000077731f257816 */ /* 0x040fe200000000ff */
[C---:B-1----:R-:W-:Y:S01]  /*43000*/  VIADD R34, R32.reuse, UR4 ;  /* 0x0000000420227c36 */ /* 0x042fe20008000000 */
[----:B------:R-:W-:Y:S01]  /*43010*/  PRMT R39, R31, 0x7772, RZ ;  /* 0x000077721f277816 */ /* 0x000fe200000000ff */
[----:B------:R-:W-:Y:S01]  /*43020*/  IMAD.X R31, R33, 0x1, R2, P6 ;  /* 0x00000001211f7824 */ /* 0x000fe200030e0602 */
[-C--:B------:R-:W-:Y:S01]  /*43030*/  IADD3 R32, P1, R32, R3.reuse, RZ ;  /* 0x0000000320207210 */ /* 0x080fe20007f3e0ff */
[----:B------:R-:W-:Y:S01]  /*43040*/  VIADD R35, R51, 0x3a ;  /* 0x0000003a33237836 */ /* 0x000fe20000000000 */
[----:B------:R-:W-:Y:S01]  /*43050*/  ISETP.LT.AND P6, PT, R48, UR10, !P2 ;  /* 0x0000000a30007c0c */ /* 0x000fe2000d7c1270 */
[----:B------:R-:W-:Y:S01]  /*43060*/  ULDC UR4, c[0x0][0x22c] ;  /* 0x00008b0000047ab9 */ /* 0x000fe20000000800 */
[----:B------:R1:W-:Y:S01]  /*43070*/  @P5 STG.E.U8 desc[UR6][R30.64], R39 ;  /* 0x000000271e005986 */ /* 0x0003e2000c101106 */
[----:B------:R-:W-:Y:S01]  /*43080*/  SHF.R.S32.HI R43, RZ, 0x1f, R34 ;  /* 0x0000001fff2b7819 */ /* 0x000fe20000011422 */
[----:B------:R-:W-:Y:S01]  /*43090*/  IMAD.X R33, R33, 0x1, R60, P1 ;  /* 0x0000000121217824 */ /* 0x000fe200008e063c */
[-C--:B0-----:R-:W-:Y:S01]  /*430a0*/  IADD3 R28, P5, R34, R0.reuse, RZ ;  /* 0x00000000221c7210 */ /* 0x081fe20007fbe0ff */
[----:B------:R-:W-:Y:S01]  /*430b0*/  ULDC UR8, c[0x0][0x228] ;  /* 0x00008a0000087ab9 */ /* 0x000fe20000000800 */
[----:B------:R-:W-:Y:S01]  /*430c0*/  ISETP.GE.AND P1, PT, R35, UR4, PT ;  /* 0x0000000423007c0c */ /* 0x000fe2000bf26270 */
[----:B------:R-:W-:Y:S01]  /*430d0*/  ULDC UR4, c[0x0][0x248] ;  /* 0x0000920000047ab9 */ /* 0x000fe20000000800 */
[----:B------:R-:W-:Y:S01]  /*430e0*/  PRMT R41, R24, 0x7770, RZ ;  /* 0x0000777018297816 */ /* 0x000fe200000000ff */
[----:B------:R-:W-:Y:S01]  /*430f0*/  IMAD.X R29, R43, 0x1, R2, P5 ;  /* 0x000000012b1d7824 */ /* 0x000fe200028e0602 */
[----:B------:R0:W-:Y:S01]  /*43100*/  @P3 STG.E.U8 desc[UR6][R32.64], R37 ;  /* 0x0000002520003986 */ /* 0x0001e2000c101106 */
[----:B------:R-:W-:Y:S01]  /*43110*/  ULDC UR10, c[0x0][0x228] ;  /* 0x00008a00000a7ab9 */ /* 0x000fe20000000800 */
[----:B------:R-:W-:Y:S01]  /*43120*/  ISETP.LT.AND P3, PT, R50, UR8, !P2 ;  /* 0x0000000832007c0c */ /* 0x000fe2000d761270 */
[----:B------:R-:W-:Y:S01]  /*43130*/  VIADD R35, R34, UR4 ;  /* 0x0000000422237c36 */ /* 0x000fe20008000000 */
[----:B------:R-:W-:Y:S01]  /*43140*/  ISETP.LT.AND P5, PT, R48, UR10, !P4 ;  /* 0x0000000a30007c0c */ /* 0x000fe2000e7a1270 */
[----:B------:R2:W-:Y:S01]  /*43150*/  @P6 STG.E.U8 desc[UR6][R28.64], R41 ;  /* 0x000000291c006986 */ /* 0x0005e2000c101106 */
[-C--:B-1----:R-:W-:Y:S01]  /*43160*/  IADD3 R30, P2, R34, R3.reuse, RZ ;  /* 0x00000003221e7210 */ /* 0x082fe20007f5e0ff */
[----:B------:R-:W-:Y:S01]  /*43170*/  VIADD R36, R51, 0x3b ;  /* 0x0000003b33247836 */ /* 0x000fe20000000000 */
[----:B------:R-:W-:Y:S01]  /*43180*/  SHF.R.S32.HI R45, RZ, 0x1f, R35 ;  /* 0x0000001fff2d7819 */ /* 0x000fe20000011423 */
[----:B------:R-:W-:Y:S01]  /*43190*/  ULDC UR4, c[0x0][0x22c] ;  /* 0x00008b0000047ab9 */ /* 0x000fe20000000800 */
[C---:B------:R-:W-:Y:S01]  /*431a0*/  PRMT R39, R24.reuse, 0x7771, RZ ;  /* 0x0000777118277816 */ /* 0x040fe200000000ff */
[----:B------:R-:W-:Y:S01]  /*431b0*/  ULDC UR8, c[0x0][0x228] ;  /* 0x00008a0000087ab9 */ /* 0x000fe20000000800 */
[-C--:B0-----:R-:W-:Y:S01]  /*431c0*/  IADD3 R32, P6, R35, R0.reuse, RZ ;  /* 0x0000000023207210 */ /* 0x081fe20007fde0ff */
[----:B------:R-:W-:Y:S01]  /*431d0*/  IMAD.X R31, R43, 0x1, R60, P2 ;  /* 0x000000012b1f7824 */ /* 0x000fe200010e063c */
[----:B------:R-:W-:Y:S01]  /*431e0*/  PRMT R37, R24, 0x7772, RZ ;  /* 0x0000777218257816 */ /* 0x000fe200000000ff */
[----:B------:R-:W-:Y:S01]  /*431f0*/  ULDC UR10, c[0x0][0x228] ;  /* 0x00008a00000a7ab9 */ /* 0x000fe20000000800 */
[----:B------:R-:W-:Y:S01]  /*43200*/  ISETP.GE.AND P2, PT, R36, UR4, PT ;  /* 0x0000000424007c0c */ /* 0x000fe2000bf46270 */
[----:B------:R-:W-:Y:S01]  /*43210*/  IMAD.X R33, R45, 0x1, R2, P6 ;  /* 0x000000012d217824 */ /* 0x000fe200030e0602 */
[----:B------:R-:W-:Y:S01]  /*43220*/  ISETP.LT.AND P4, PT, R50, UR8, !P4 ;  /* 0x0000000832007c0c */ /* 0x000fe2000e781270 */
[----:B------:R-:W-:Y:S01]  /*43230*/  ULDC UR4, c[0x0][0x248] ;  /* 0x0000920000047ab9 */ /* 0x000fe20000000800 */
[----:B------:R0:W-:Y:S01]  /*43240*/  @P3 STG.E.U8 desc[UR6][R30.64], R39 ;  /* 0x000000271e003986 */ /* 0x0001e2000c101106 */
[C---:B------:R-:W-:Y:S01]  /*43250*/  VIADD R34, R35.reuse, UR4 ;  /* 0x0000000423227c36 */ /* 0x040fe20008000000 */
[----:B--2---:R-:W-:Y:S01]  /*43260*/  IADD3 R28, P3, R35, R3, RZ ;  /* 0x00000003231c7210 */ /* 0x004fe20007f7e0ff */
        /* <DEDUP_REMOVED lines=9> */
[----:B-1----:R-:W-:-:S03]  /*43300*/  PRMT R37, R24, 0x7773, RZ ;  /* 0x0000777318257816 */ /* 0x002fc600000000ff */
[----:B------:R-:W-:Y:S01]  /*43310*/  IMAD.X R31, R41, 0x1, R2, P6 ;  /* 0x00000001291f7824 */ /* 0x000fe200030e0602 */
[----:B------:R-:W-:Y:S02]  /*43320*/  PRMT R35, R25, 0x7770, RZ ;  /* 0x0000777019237816 */ /* 0x000fe400000000ff */
        /* <DEDUP_REMOVED lines=75> */
[C---:B------:R-:W-:Y:S01]  /*437e0*/  IMAD.X R29, R25.reuse, 0x1, R2, P6 ;  /* 0x00000001191d7824 */ /* 0x040fe200030e0602 */
[----:B------:R-:W-:Y:S01]  /*437f0*/  ISETP.GE.AND P4, PT, R24, UR4, PT ;  /* 0x0000000418007c0c */ /* 0x000fe2000bf86270 */
[----:B------:R-:W-:Y:S01]  /*43800*/  ULDC UR4, c[0x0][0x248] ;  /* 0x0000920000047ab9 */ /* 0x000fe20000000800 */
        /* <DEDUP_REMOVED lines=8> */
[----:B------:R-:W-:Y:S01]  /*43890*/  PRMT R35, R27, 0x7771, RZ ;  /* 0x000077711b237816 */ /* 0x000fe200000000ff */
[----:B------:R-:W-:Y:S01]  /*438a0*/  ULDC UR4, c[0x0][0x248] ;  /* 0x0000920000047ab9 */ /* 0x000fe20000000800 */
[----:B------:R-:W-:-:S02]  /*438b0*/  SHF.R.S32.HI R39, RZ, 0x1f, R32 ;  /* 0x0000001fff277819 */ /* 0x000fc40000011420 */
[-C--:B------:R-:W-:Y:S02]  /*438c0*/  IADD3 R26, P6, R32, R0.reuse, RZ ;  /* 0x00000000201a7210 */ /* 0x080fe40007fde0ff */
[----:B------:R-:W-:Y:S01]  /*438d0*/  ISETP.LT.AND P3, PT, R50, UR8, !P3 ;  /* 0x0000000832007c0c */ /* 0x000fe2000df61270 */
[----:B------:R2:W-:Y:S01]  /*438e0*/  @P2 STG.E.U8 desc[UR6][R24.64], R35 ;  /* 0x0000002318002986 */ /* 0x0005e2000c101106 */
[C---:B0-----:R-:W-:Y:S02]  /*438f0*/  PRMT R33, R27.reuse, 0x7773, RZ ;  /* 0x000077731b217816 */ /* 0x041fe400000000ff */
[----:B------:R-:W-:Y:S01]  /*43900*/  PRMT R31, R27, 0x7772, RZ ;  /* 0x000077721b1f7816 */ /* 0x000fe200000000ff */
[----:B------:R-:W-:Y:S01]  /*43910*/  IMAD.X R27, R39, 0x1, R2, P6 ;  /* 0x00000001271b7824 */ /* 0x000fe200030e0602 */
[CC--:B-1----:R-:W-:Y:S01]  /*43920*/  IADD3 R28, P2, R32.reuse, R3.reuse, RZ ;  /* 0x00000003201c7210 */ /* 0x0c2fe20007f5e0ff */
[----:B------:R-:W-:Y:S01]  /*43930*/  VIADD R30, R32, UR4 ;  /* 0x00000004201e7c36 */ /* 0x000fe20008000000 */
[----:B------:R-:W-:Y:S01]  /*43940*/  ISETP.LT.AND P6, PT, R48, UR10, !P1 ;  /* 0x0000000a30007c0c */ /* 0x000fe2000cfc1270 */
[----:B------:R-:W-:Y:S01]  /*43950*/  VIADD R32, R51, 0x42 ;  /* 0x0000004233207836 */ /* 0x000fe20000000000 */
[----:B------:R0:W-:Y:S01]  /*43960*/  @P5 STG.E.U8 desc[UR6][R26.64], R31 ;  /* 0x0000001f1a005986 */ /* 0x0001e2000c101106 */
[----:B------:R-:W-:Y:S01]  /*43970*/  IMAD.X R29, R39, 0x1, R60, P2 ;  /* 0x00000001271d7824 */ /* 0x000fe200010e063c */
[----:B------:R-:W-:Y:S01]  /*43980*/  SHF.R.S32.HI R37, RZ, 0x1f, R30 ;  /* 0x0000001fff257819 */ /* 0x000fe2000001141e */
[----:B------:R-:W-:Y:S01]  /*43990*/  ULDC UR4, c[0x0][0x22c] ;  /* 0x00008b0000047ab9 */ /* 0x000fe20000000800 */
[-C--:B--2---:R-:W-:Y:S01]  /*439a0*/  IADD3 R24, P5, R30, R0.reuse, RZ ;  /* 0x000000001e187210 */ /* 0x084fe20007fbe0ff */
        /* <DEDUP_REMOVED lines=8> */
[----:B0-----:R-:W-:Y:S01]  /*43a30*/  VIADD R31, R30, UR4 ;  /* 0x000000041e1f7c36 */ /* 0x001fe20008000000 */
        /* <DEDUP_REMOVED lines=8> */
[----:B-1----:R-:W-:Y:S01]  /*43ac0*/  IADD3 R28, P6, R31, R0, RZ ;  /* 0x000000001f1c7210 */ /* 0x002fe20007fde0ff */
[----:B------:R-:W-:Y:S01]  /*43ad0*/  IMAD.X R27, R37, 0x1, R60, P1 ;  /* 0x00000001251b7824 */ /* 0x000fe200008e063c */
[----:B------:R-:W-:-:S02]  /*43ae0*/  PRMT R33, R20, 0x7772, RZ ;  /* 0x0000777214217816 */ /* 0x000fc400000000ff */
[----:B0-----:R-:W-:Y:S01]  /*43af0*/  PRMT R35, R20, 0x7771, RZ ;  /* 0x0000777114237816 */ /* 0x001fe200000000ff */
        /* <DEDUP_REMOVED lines=69> */
[----:B------:R-:W-:Y:S02]  /*43f50*/  PRMT R31, R22, 0x7771, RZ ;  /* 0x00007771161f7816 */ /* 0x000fe400000000ff */
[----:B-1----:R-:W-:Y:S02]  /*43f60*/  IADD3 R20, P6, R28, R0, RZ ;  /* 0x000000001c147210 */ /* 0x002fe40007fde0ff */
        /* <DEDUP_REMOVED lines=16> */
[----:B0-----:R-:W-:Y:S01]  /*44070*/  PRMT R25, R22, 0x7773, RZ ;  /* 0x0000777316197816 */ /* 0x001fe200000000ff */
[----:B------:R-:W-:Y:S01]  /*44080*/  VIADD R22, R51, 0x49 ;  /* 0x0000004933167836 */ /* 0x000fe20000000000 */
[----:B------:R-:W-:-:S02]  /*44090*/  SHF.R.S32.HI R31, RZ, 0x1f, R28 ;  /* 0x0000001fff1f7819 */ /* 0x000fc4000001141c */
[----:B-1----:R-:W-:Y:S02]  /*440a0*/  IADD3 R20, P6, R28, R0, RZ ;  /* 0x000000001c147210 */ /* 0x002fe40007fde0ff */
        /* <DEDUP_REMOVED lines=13> */
[----:B------:R-:W-:Y:S01]  /*44180*/  PRMT R29, R23, 0x7773, RZ ;  /* 0x00007773171d7816 */ /* 0x000fe200000000ff */
[----:B0-----:R-:W-:Y:S01]  /*44190*/  IMAD.X R25, R31, 0x1, R60, P6 ;  /* 0x000000011f197824 */ /* 0x001fe200030e063c */
[C---:B------:R-:W-:Y:S01]  /*441a0*/  PRMT R31, R23.reuse, 0x7771, RZ ;  /* 0x00007771171f7816 */ /* 0x040fe200000000ff */
[----:B------:R-:W-:Y:S01]  /*441b0*/  ULDC UR4, c[0x0][0x248] ;  /* 0x0000920000047ab9 */ /* 0x000fe20000000800 */
[----:B------:R-:W-:-:S02]  /*441c0*/  PRMT R27, R23, 0x7772, RZ ;  /* 0x00007772171b7816 */ /* 0x000fc400000000ff */
[----:B------:R-:W-:Y:S02]  /*441d0*/  SHF.R.S32.HI R23, RZ, 0x1f, R22 ;  /* 0x0000001fff177819 */ /* 0x000fe40000011416 */
[-C--:B-1----:R-:W-:Y:S02]  /*441e0*/  IADD3 R20, P6, R22, R0.reuse, RZ ;  /* 0x0000000016147210 */ /* 0x082fe40007fde0ff */
[----:B------:R-:W-:Y:S01]  /*441f0*/  ISETP.LT.AND P3, PT, R50, UR8, !P3 ;  /* 0x0000000832007c0c */ /* 0x000fe2000df61270 */
[----:B------:R0:W-:Y:S01]  /*44200*/  @P1 STG.E.U8 desc[UR6][R24.64], R31 ;  /* 0x0000001f18001986 */ /* 0x0001e2000c101106 */
[C---:B------:R-:W-:Y:S01]  /*44210*/  VIADD R26, R22.reuse, UR4 ;  /* 0x00000004161a7c36 */ /* 0x040fe20008000000 */
[----:B------:R-:W-:Y:S01]  /*44220*/  IADD3 R22, P1, R22, R3, RZ ;  /* 0x0000000316167210 */ /* 0x000fe20007f3e0ff */
[----:B------:R-:W-:Y:S01]  /*44230*/  IMAD.X R21, R23, 0x1, R2, P6 ;  /* 0x0000000117157824 */ /* 0x000fe200030e0602 */
[----:B------:R-:W-:Y:S01]  /*44240*/  ISETP.LT.AND P6, PT, R48, UR10, !P2 ;  /* 0x0000000a30007c0c */ /* 0x000fe2000d7c1270 */
[----:B------:R-:W-:Y:S01]  /*44250*/  VIADD R28, R51, 0x4a ;  /* 0x0000004a331c7836 */ /* 0x000fe20000000000 */
[----:B------:R-:W-:Y:S01]  /*44260*/  SHF.R.S32.HI R33, RZ, 0x1f, R26 ;  /* 0x0000001fff217819 */ /* 0x000fe2000001141a */
[----:B------:R-:W-:Y:S01]  /*44270*/  IMAD.X R23, R23, 0x1, R60, P1 ;  /* 0x0000000117177824 */ /* 0x000fe200008e063c */
[----:B------:R1:W-:Y:S01]  /*44280*/  @P5 STG.E.U8 desc[UR6][R20.64], R27 ;  /* 0x0000001b14005986 */ /* 0x0003e2000c101106 */
[----:B------:R-:W-:Y:S01]  /*44290*/  ULDC UR4, c[0x0][0x22c] ;  /* 0x00008b0000047ab9 */ /* 0x000fe20000000800 */
[----:B------:R-:W-:Y:S01]  /*442a0*/  ULDC UR8, c[0x0][0x228] ;  /* 0x00008a0000087ab9 */ /* 0x000fe20000000800 */
[----:B------:R-:W-:Y:S01]  /*442b0*/  ULDC UR10, c[0x0][0x228] ;  /* 0x00008a00000a7ab9 */ /* 0x000fe20000000800 */
[----:B0-----:R-:W-:-:S02]  /*442c0*/  IADD3 R24, P5, R26, R0, RZ ;  /* 0x000000001a187210 */ /* 0x001fc40007fbe0ff */
        /* <DEDUP_REMOVED lines=118> */
[----:B------:R-:W-:Y:S01]  /*44a30*/  VIADD R18, R24, UR4 ;  /* 0x0000000418127c36 */ /* 0x000fe20008000000 */
[----:B------:R1:W-:Y:S01]  /*44a40*/  @P5 STG.E.U8 desc[UR6][R16.64], R29 ;  /* 0x0000001d10005986 */ /* 0x0003e2000c101106 */
[----:B------:R-:W-:Y:S01]  /*44a50*/  ISETP.LT.AND P5, PT, R48, UR8, !P3 ;  /* 0x0000000830007c0c */ /* 0x000fe2000dfa1270 */
[----:B------:R-:W-:Y:S01]  /*44a60*/  ULDC UR8, c[0x0][0x228] ;  /* 0x00008a0000087ab9 */ /* 0x000fe20000000800 */
[----:B------:R-:W-:Y:S01]  /*44a70*/  PRMT R25, R19, 0x7773, RZ ;  /* 0x0000777313197816 */ /* 0x000fe200000000ff */
[----:B------:R-:W-:Y:S01]  /*44a80*/  ULDC UR4, c[0x0][0x248] ;  /* 0x0000920000047ab9 */ /* 0x000fe20000000800 */
[----:B0-----:R-:W-:-:S02]  /*44a90*/  IADD3 R20, P6, R24, R3, RZ ;  /* 0x0000000318147210 */ /* 0x001fc40007fde0ff */
[----:B------:R-:W-:-:S03]  /*44aa0*/  PRMT R23, R19, 0x7772, RZ ;  /* 0x0000777213177816 */ /* 0x000fc600000000ff */
[----:B------:R-:W-:Y:S01]  /*44ab0*/  IMAD.X R21, R27, 0x1, R60, P6 ;  /* 0x000000011b157824 */ /* 0x000fe200030e063c */
[----:B------:R-:W-:Y:S02]  /*44ac0*/  PRMT R27, R19, 0x7771, RZ ;  /* 0x00007771131b7816 */ /* 0x000fe400000000ff */
        /* <DEDUP_REMOVED lines=505> */
[----:B------:R0:W-:Y:S01]  /*46a60*/  @P4 STG.E.U8 desc[UR6][R6.64], R15 ;  /* 0x0000000f06004986 */ /* 0x0001e2000c101106 */
[----:B------:R-:W-:Y:S01]  /*46a70*/  ISETP.LT.AND P4, PT, R50, UR8, !P2 ;  /* 0x0000000832007c0c */ /* 0x000fe2000d781270 */
[----:B------:R-:W-:Y:S01]  /*46a80*/  ULDC UR4, c[0x0][0x248] ;  /* 0x0000920000047ab9 */ /* 0x000fe20000000800 */
[CC--:B------:R-:W-:Y:S01]  /*46a90*/  IADD3 R4, P2, R11.reuse, R3.reuse, RZ ;  /* 0x000000030b047210 */ /* 0x0c0fe20007f5e0ff */
[----:B------:R-:W-:Y:S01]  /*46aa0*/  VIADD R10, R11, UR4 ;  /* 0x000000040b0a7c36 */ /* 0x000fe20008000000 */
[----:B------:R1:W-:Y:S01]  /*46ab0*/  @P5 STG.E.U8 desc[UR6][R8.64], R13 ;  /* 0x0000000d08005986 */ /* 0x0003e2000c101106 */
[----:B------:R-:W-:Y:S01]  /*46ac0*/  ISETP.LT.AND P5, PT, R48, UR10, !P3 ;  /* 0x0000000a30007c0c */ /* 0x000fe2000dfa1270 */
[----:B------:R-:W-:Y:S01]  /*46ad0*/  VIADD R12, R51, 0x6e ;  /* 0x0000006e330c7836 */ /* 0x000fe20000000000 */
[----:B------:R-:W-:Y:S01]  /*46ae0*/  PRMT R53, R53, 0x7773, RZ ;  /* 0x0000777335357816 */ /* 0x000fe200000000ff */
[----:B------:R-:W-:Y:S01]  /*46af0*/  IMAD.X R5, R19, 0x1, R60, P2 ;  /* 0x0000000113057824 */ /* 0x000fe200010e063c */
[----:B------:R-:W-:Y:S01]  /*46b00*/  SHF.R.S32.HI R17, RZ, 0x1f, R10 ;  /* 0x0000001fff117819 */ /* 0x000fe2000001140a */
[----:B------:R-:W-:Y:S01]  /*46b10*/  ULDC UR4, c[0x0][0x22c] ;  /* 0x00008b0000047ab9 */ /* 0x000fe20000000800 */
[-C--:B0-----:R-:W-:Y:S01]  /*46b20*/  IADD3 R6, P6, R10, R0.reuse, RZ ;  /* 0x000000000a067210 */ /* 0x081fe20007fde0ff */
[----:B------:R-:W-:Y:S01]  /*46b30*/  ULDC UR8, c[0x0][0x228] ;  /* 0x00008a0000087ab9 */ /* 0x000fe20000000800 */
[----:B------:R0:W-:Y:S01]  /*46b40*/  @P4 STG.E.U8 desc[UR6][R4.64], R53 ;  /* 0x0000003504004986 */ /* 0x0001e2000c101106 */
[----:B------:R-:W-:Y:S01]  /*46b50*/  ISETP.GE.AND P2, PT, R12, UR4, PT ;  /* 0x000000040c007c0c */ /* 0x000fe2000bf46270 */
[----:B------:R-:W-:Y:S01]  /*46b60*/  ULDC UR4, c[0x0][0x248] ;  /* 0x0000920000047ab9 */ /* 0x000fe20000000800 */
[----:B------:R-:W-:Y:S01]  /*46b70*/  IMAD.X R7, R17, 0x1, R2, P6 ;  /* 0x0000000111077824 */ /* 0x000fe200030e0602 */
[----:B-1----:R-:W-:Y:S01]  /*46b80*/  PRMT R13, R54, 0x7770, RZ ;  /* 0x00007770360d7816 */ /* 0x002fe200000000ff */
[----:B------:R-:W-:Y:S01]  /*46b90*/  ULDC UR10, c[0x0][0x228] ;  /* 0x00008a00000a7ab9 */ /* 0x000fe20000000800 */
[----:B------:R-:W-:Y:S01]  /*46ba0*/  ISETP.LT.AND P4, PT, R50, UR8, !P3 ;  /* 0x0000000832007c0c */ /* 0x000fe2000df81270 */
[----:B------:R-:W-:Y:S01]  /*46bb0*/  ULDC UR8, c[0x0][0x228] ;  /* 0x00008a0000087ab9 */ /* 0x000fe20000000800 */
[C---:B------:R-:W-:Y:S01]  /*46bc0*/  VIADD R11, R10.reuse, UR4 ;  /* 0x000000040a0b7c36 */ /* 0x040fe20008000000 */
[----:B------:R-:W-:Y:S01]  /*46bd0*/  IADD3 R8, P3, R10, R3, RZ ;  /* 0x000000030a087210 */ /* 0x000fe20007f7e0ff */
[----:B------:R1:W-:Y:S01]  /*46be0*/  @P5 STG.E.U8 desc[UR6][R6.64], R13 ;  /* 0x0000000d06005986 */ /* 0x0003e2000c101106 */
[----:B------:R-:W-:Y:S01]  /*46bf0*/  ISETP.LT.AND P5, PT, R48, UR8, !P1 ;  /* 0x0000000830007c0c */ /* 0x000fe2000cfa1270 */
[----:B------:R-:W-:Y:S01]  /*46c00*/  VIADD R12, R51, 0x6f ;  /* 0x0000006f330c7836 */ /* 0x000fe20000000000 */
[----:B------:R-:W-:Y:S01]  /*46c10*/  SHF.R.S32.HI R19, RZ, 0x1f, R11 ;  /* 0x0000001fff137819 */ /* 0x000fe2000001140b */
[----:B------:R-:W-:Y:S01]  /*46c20*/  IMAD.X R9, R17, 0x1, R60, P3 ;  /* 0x0000000111097824 */ /* 0x000fe200018e063c */
[----:B0-----:R-:W-:Y:S01]  /*46c30*/  IADD3 R4, P6, R11, R0, RZ ;  /* 0x000000000b047210 */ /* 0x001fe20007fde0ff */
[----:B------:R-:W-:Y:S01]  /*46c40*/  ULDC UR4, c[0x0][0x22c] ;  /* 0x00008b0000047ab9 */ /* 0x000fe20000000800 */
[----:B------:R-:W-:Y:S01]  /*46c50*/  PRMT R15, R54, 0x7772, RZ ;  /* 0x00007772360f7816 */ /* 0x000fe200000000ff */
[----:B------:R-:W-:Y:S01]  /*46c60*/  VIADD R10, R51, 0x70 ;  /* 0x00000070330a7836 */ /* 0x000fe20000000000 */
[----:B------:R-:W-:Y:S01]  /*46c70*/  ISETP.GE.AND P3, PT, R12, UR4, PT ;  /* 0x000000040c007c0c */ /* 0x000fe2000bf66270 */
[----:B------:R-:W-:Y:S01]  /*46c80*/  ULDC UR4, c[0x0][0x228] ;  /* 0x00008a0000047ab9 */ /* 0x000fe20000000800 */
[----:B-1----:R-:W-:Y:S01]  /*46c90*/  PRMT R13, R54, 0x7771, RZ ;  /* 0x00007771360d7816 */ /* 0x002fe200000000ff */
[----:B------:R-:W-:Y:S01]  /*46ca0*/  IMAD.X R5, R19, 0x1, R2, P6 ;  /* 0x0000000113057824 */ /* 0x000fe200030e0602 */
[----:B------:R-:W-:-:S03]  /*46cb0*/  ULDC UR8, c[0x0][0x22c] ;  /* 0x00008b0000087ab9 */ /* 0x000fc60000000800 */
        /* <DEDUP_REMOVED lines=10> */
[----:B------:R-:W-:Y:S01]  /*46d60*/  VIADD R8, R51, 0x71 ;  /* 0x0000007133087836 */ /* 0x000fe20000000000 */
[----:B-1----:R-:W-:-:S02]  /*46d70*/  SHF.R.S32.HI R15, RZ, 0x1f, R11 ;  /* 0x0000001fff0f7819 */ /* 0x002fc4000001140b */
[----:B------:R-:W-:Y:S01]  /*46d80*/  IADD3 R4, P6, R11, R0, RZ ;  /* 0x000000000b047210 */ /* 0x000fe20007fde0ff */
[----:B------:R0:W-:Y:S01]  /*46d90*/  @P4 STG.E.U8 desc[UR6][R6.64], R13 ;  /* 0x0000000d06004986 */ /* 0x0001e2000c101106 */
[----:B------:R-:W-:Y:S01]  /*46da0*/  ISETP.GE.AND P1, PT, R10, UR8, PT ;  /* 0x000000080a007c0c */ /* 0x000fe2000bf26270 */
[----:B------:R-:W-:Y:S01]  /*46db0*/  ULDC UR8, c[0x0][0x228] ;  /* 0x00008a0000087ab9 */ /* 0x000fe20000000800 */
[----:B------:R-:W-:Y:S01]  /*46dc0*/  PRMT R9, R55, 0x7770, RZ ;  /* 0x0000777037097816 */ /* 0x000fe200000000ff */
[----:B------:R-:W-:Y:S01]  /*46dd0*/  IMAD.X R5, R15, 0x1, R2, P6 ;  /* 0x000000010f057824 */ /* 0x000fe200030e0602 */
[----:B------:R-:W-:Y:S01]  /*46de0*/  ISETP.GE.AND P4, PT, R8, UR4, PT ;  /* 0x0000000408007c0c */ /* 0x000fe2000bf86270 */
[----:B------:R-:W-:Y:S01]  /*46df0*/  ULDC UR4, c[0x0][0x248] ;  /* 0x0000920000047ab9 */ /* 0x000fe20000000800 */
[----:B------:R-:W-:Y:S01]  /*46e00*/  ISETP.LT.AND P2, PT, R50, UR8, !P2 ;  /* 0x0000000832007c0c */ /* 0x000fe2000d741270 */
[----:B------:R-:W-:Y:S01]  /*46e10*/  ULDC UR8, c[0x0][0x228] ;  /* 0x00008a0000087ab9 */ /* 0x000fe20000000800 */
[C---:B------:R-:W-:Y:S01]  /*46e20*/  VIADD R8, R11.reuse, UR4 ;  /* 0x000000040b087c36 */ /* 0x040fe20008000000 */
[----:B------:R1:W-:Y:S01]  /*46e30*/  @P5 STG.E.U8 desc[UR6][R4.64], R9 ;  /* 0x0000000904005986 */ /* 0x0003e2000c101106 */
[----:B------:R-:W-:Y:S01]  /*46e40*/  ULDC UR10, c[0x0][0x228] ;  /* 0x00008a00000a7ab9 */ /* 0x000fe20000000800 */
[----:B0-----:R-:W-:Y:S01]  /*46e50*/  IADD3 R6, P6, R11, R3, RZ ;  /* 0x000000030b067210 */ /* 0x001fe20007fde0ff */
[----:B------:R-:W-:Y:S01]  /*46e60*/  ULDC UR4, c[0x0][0x248] ;  /* 0x0000920000047ab9 */ /* 0x000fe20000000800 */
[----:B------:R-:W-:Y:S01]  /*46e70*/  ISETP.LT.AND P5, PT, R48, UR8, !P3 ;  /* 0x0000000830007c0c */ /* 0x000fe2000dfa1270 */
[----:B------:R-:W-:-:S02]  /*46e80*/  ULDC UR8, c[0x0][0x228] ;  /* 0x00008a0000087ab9 */ /* 0x000fc40000000800 */
[----:B------:R-:W-:Y:S01]  /*46e90*/  IMAD.X R7, R15, 0x1, R60, P6 ;  /* 0x000000010f077824 */ /* 0x000fe200030e063c */
[----:B------:R-:W-:Y:S02]  /*46ea0*/  SHF.R.S32.HI R15, RZ, 0x1f, R8 ;  /* 0x0000001fff0f7819 */ /* 0x000fe40000011408 */
[C---:B------:R-:W-:Y:S02]  /*46eb0*/  PRMT R11, R55.reuse, 0x7771, RZ ;  /* 0x00007771370b7816 */ /* 0x040fe400000000ff */
[-C--:B-1----:R-:W-:Y:S02]  /*46ec0*/  IADD3 R4, P6, R8, R0.reuse, RZ ;  /* 0x0000000008047210 */ /* 0x082fe40007fde0ff */
[----:B------:R-:W-:Y:S02]  /*46ed0*/  PRMT R13, R55, 0x7773, RZ ;  /* 0x00007773370d7816 */ /* 0x000fe400000000ff */
[----:B------:R-:W-:Y:S01]  /*46ee0*/  ISETP.LT.AND P3, PT, R50, UR8, !P3 ;  /* 0x0000000832007c0c */ /* 0x000fe2000df61270 */
[----:B------:R-:W-:Y:S01]  /*46ef0*/  IMAD.X R5, R15, 0x1, R2, P6 ;  /* 0x000000010f057824 */ /* 0x000fe200030e0602 */
[----:B------:R-:W-:Y:S01]  /*46f00*/  PRMT R55, R55, 0x7772, RZ ;  /* 0x0000777237377816 */ /* 0x000fe200000000ff */
[----:B------:R0:W-:Y:S01]  /*46f10*/  @P2 STG.E.U8 desc[UR6][R6.64], R11 ;  /* 0x0000000b06002986 */ /* 0x0001e2000c101106 */
[C---:B------:R-:W-:Y:S01]  /*46f20*/  VIADD R10, R8.reuse, UR4 ;  /* 0x00000004080a7c36 */ /* 0x040fe20008000000 */
[----:B------:R-:W-:Y:S01]  /*46f30*/  IADD3 R8, P2, R8, R3, RZ ;  /* 0x0000000308087210 */ /* 0x000fe20007f5e0ff */
[----:B------:R-:W-:Y:S01]  /*46f40*/  ULDC UR4, c[0x0][0x22c] ;  /* 0x00008b0000047ab9 */ /* 0x000fe20000000800 */
[----:B------:R-:W-:Y:S01]  /*46f50*/  ISETP.LT.AND P6, PT, R48, UR10, !P1 ;  /* 0x0000000a30007c0c */ /* 0x000fe2000cfc1270 */
[----:B------:R1:W-:Y:S01]  /*46f60*/  @P5 STG.E.U8 desc[UR6][R4.64], R55 ;  /* 0x0000003704005986 */ /* 0x0003e2000c101106 */
[----:B------:R-:W-:Y:S01]  /*46f70*/  SHF.R.S32.HI R17, RZ, 0x1f, R10 ;  /* 0x0000001fff117819 */ /* 0x000fe2000001140a */
[----:B------:R-:W-:Y:S01]  /*46f80*/  IMAD.X R9, R15, 0x1, R60, P2 ;  /* 0x000000010f097824 */ /* 0x000fe200010e063c */
[----:B------:R-:W-:Y:S01]  /*46f90*/  ULDC UR8, c[0x0][0x228] ;  /* 0x00008a0000087ab9 */ /* 0x000fe20000000800 */
[----:B------:R-:W-:Y:S01]  /*46fa0*/  ULDC UR10, c[0x0][0x228] ;  /* 0x00008a00000a7ab9 */ /* 0x000fe20000000800 */
[----:B0-----:R-:W-:Y:S01]  /*46fb0*/  VIADD R11, R51, 0x72 ;  /* 0x00000072330b7836 */ /* 0x001fe20000000000 */
[----:B------:R-:W-:Y:S01]  /*46fc0*/  IADD3 R6, P5, R10, R0, RZ ;  /* 0x000000000a067210 */ /* 0x000fe20007fbe0ff */
[----:B------:R0:W-:Y:S01]  /*46fd0*/  @P3 STG.E.U8 desc[UR6][R8.64], R13 ;  /* 0x0000000d08003986 */ /* 0x0001e2000c101106 */
[----:B------:R-:W-:-:S02]  /*46fe0*/  PRMT R15, R56, 0x7770, RZ ;  /* 0x00007770380f7816 */ /* 0x000fc400000000ff */
[----:B------:R-:W-:Y:S01]  /*46ff0*/  ISETP.GE.AND P2, PT, R11, UR4, PT ;  /* 0x000000040b007c0c */ /* 0x000fe2000bf46270 */
[----:B------:R-:W-:Y:S01]  /*47000*/  ULDC UR4, c[0x0][0x248] ;  /* 0x0000920000047ab9 */ /* 0x000fe20000000800 */
[----:B------:R-:W-:Y:S01]  /*47010*/  IMAD.X R7, R17, 0x1, R2, P5 ;  /* 0x0000000111077824 */ /* 0x000fe200028e0602 */
[----:B------:R-:W-:Y:S01]  /*47020*/  ISETP.LT.AND P3, PT, R50, UR8, !P1 ;  /* 0x0000000832007c0c */ /* 0x000fe2000cf61270 */
[----:B------:R-:W-:Y:S01]  /*47030*/  VIADD R11, R10, UR4 ;  /* 0x000000040a0b7c36 */ /* 0x000fe20008000000 */
[----:B------:R-:W-:Y:S01]  /*47040*/  ISETP.LT.AND P5, PT, R48, UR10, !P4 ;  /* 0x0000000a30007c0c */ /* 0x000fe2000e7a1270 */
[----:B------:R-:W-:Y:S01]  /*47050*/  VIADD R12, R51, 0x73 ;  /* 0x00000073330c7836 */ /* 0x000fe20000000000 */
[----:B------:R2:W-:Y:S01]  /*47060*/  @P6 STG.E.U8 desc[UR6][R6.64], R15 ;  /* 0x0000000f06006986 */ /* 0x0005e2000c101106 */
[----:B-1----:R-:W-:Y:S01]  /*47070*/  IADD3 R4, P1, R10, R3, RZ ;  /* 0x000000030a047210 */ /* 0x002fe20007f3e0ff */
[----:B------:R-:W-:Y:S01]  /*47080*/  ULDC UR4, c[0x0][0x22c] ;  /* 0x00008b0000047ab9 */ /* 0x000fe20000000800 */
[----:B------:R-:W-:Y:S01]  /*47090*/  SHF.R.S32.HI R19, RZ, 0x1f, R11 ;  /* 0x0000001fff137819 */ /* 0x000fe2000001140b */
[----:B------:R-:W-:Y:S01]  /*470a0*/  ULDC UR8, c[0x0][0x228] ;  /* 0x00008a0000087ab9 */ /* 0x000fe20000000800 */
[----:B0-----:R-:W-:Y:S01]  /*470b0*/  IADD3 R8, P6, R11, R0, RZ ;  /* 0x000000000b087210 */ /* 0x001fe20007fde0ff */
[----:B------:R-:W-:Y:S01]  /*470c0*/  IMAD.X R5, R17, 0x1, R60, P1 ;  /* 0x0000000111057824 */ /* 0x000fe200008e063c */
[----:B------:R-:W-:Y:S01]  /*470d0*/  PRMT R13, R56, 0x7772, RZ ;  /* 0x00007772380d7816 */ /* 0x000fe200000000ff */
[----:B------:R-:W-:Y:S01]  /*470e0*/  ULDC UR10, c[0x0][0x228] ;  /* 0x00008a00000a7ab9 */ /* 0x000fe20000000800 */
[----:B------:R-:W-:Y:S01]  /*470f0*/  ISETP.GE.AND P1, PT, R12, UR4, PT ;  /* 0x000000040c007c0c */ /* 0x000fe2000bf26270 */
[----:B------:R-:W-:Y:S01]  /*47100*/  IMAD.X R9, R19, 0x1, R2, P6 ;  /* 0x0000000113097824 */ /* 0x000fe200030e0602 */
[----:B------:R-:W-:Y:S01]  /*47110*/  ULDC UR4, c[0x0][0x248] ;  /* 0x0000920000047ab9 */ /* 0x000fe20000000800 */
[----:B--2---:R-:W-:Y:S01]  /*47120*/  PRMT R15, R56, 0x7771, RZ ;  /* 0x00007771380f7816 */ /* 0x004fe200000000ff */
[----:B------:R-:W-:Y:S01]  /*47130*/  VIADD R10, R11, UR4 ;  /* 0x000000040b0a7c36 */ /* 0x000fe20008000000 */
[----:B------:R-:W-:-:S03]  /*47140*/  ULDC UR4, c[0x0][0x22c] ;  /* 0x00008b0000047ab9 */ /* 0x000fc60000000800 */
[----:B------:R0:W-:Y:S01]  /*47150*/  @P3 STG.E.U8 desc[UR6][R4.64], R15 ;  /* 0x0000000f04003986 */ /* 0x0001e2000c101106 */
[----:B------:R-:W-:Y:S01]  /*47160*/  ISETP.LT.AND P3, PT, R50, UR8, !P4 ;  /* 0x0000000832007c0c */ /* 0x000fe2000e761270 */
[----:B------:R-:W-:Y:S02]  /*47170*/  VIADD R12, R51, 0x74 ;  /* 0x00000074330c7836 */ /* 0x000fe40000000000 */
[----:B------:R1:W-:Y:S01]  /*47180*/  @P5 STG.E.U8 desc[UR6][R8.64], R13 ;  /* 0x0000000d08005986 */ /* 0x0003e2000c101106 */
[----:B------:R-:W-:Y:S01]  /*47190*/  ISETP.LT.AND P5, PT, R48, UR10, !P2 ;  /* 0x0000000a30007c0c */ /* 0x000fe2000d7a1270 */
[----:B------:R-:W-:Y:S01]  /*471a0*/  ULDC UR8, c[0x0][0x228] ;  /* 0x00008a0000087ab9 */ /* 0x000fe20000000800 */
[----:B------:R-:W-:Y:S01]  /*471b0*/  IADD3 R6, P4, R11, R3, RZ ;  /* 0x000000030b067210 */ /* 0x000fe20007f9e0ff */
[----:B------:R-:W-:Y:S01]  /*471c0*/  ULDC UR10, c[0x0][0x228] ;  /* 0x00008a00000a7ab9 */ /* 0x000fe20000000800 */
[----:B------:R-:W-:Y:S02]  /*471d0*/  SHF.R.S32.HI R17, RZ, 0x1f, R10 ;  /* 0x0000001fff117819 */ /* 0x000fe4000001140a */
        /* <DEDUP_REMOVED lines=18> */
[----:B0-----:R-:W-:-:S02]  /*47300*/  IADD3 R6, P6, R11, R0, RZ ;  /* 0x000000000b067210 */ /* 0x001fc40007fde0ff */
[----:B------:R-:W-:Y:S01]  /*47310*/  PRMT R15, R57, 0x7771, RZ ;  /* 0x00007771390f7816 */ /* 0x000fe200000000ff */
[----:B------:R-:W-:Y:S01]  /*47320*/  VIADD R10, R51, 0x76 ;  /* 0x00000076330a7836 */ /* 0x000fe20000000000 */
[----:B------:R-:W-:Y:S01]  /*47330*/  ISETP.LT.AND P1, PT, R50, UR8, !P1 ;  /* 0x0000000832007c0c */ /* 0x000fe2000cf21270 */
[----:B------:R-:W-:Y:S01]  /*47340*/  IMAD.X R7, R19, 0x1, R2, P6 ;  /* 0x0000000113077824 */ /* 0x000fe200030e0602 */
[----:B-1----:R-:W-:Y:S01]  /*47350*/  PRMT R13, R57, 0x7772, RZ ;  /* 0x00007772390d7816 */ /* 0x002fe200000000ff */
[----:B------:R0:W-:Y:S01]  /*47360*/  @P2 STG.E.U8 desc[UR6][R8.64], R15 ;  /* 0x0000000f08002986 */ /* 0x0001e2000c101106 */
[----:B------:R-:W-:Y:S01]  /*47370*/  ISETP.GE.AND P3, PT, R12, UR4, PT ;  /* 0x000000040c007c0c */ /* 0x000fe2000bf66270 */
[----:B------:R-:W-:Y:S01]  /*47380*/  ULDC UR4, c[0x0][0x248] ;  /* 0x0000920000047ab9 */ /* 0x000fe20000000800 */
[CC--:B------:R-:W-:Y:S01]  /*47390*/  IADD3 R4, P2, R11.reuse, R3.reuse, RZ ;  /* 0x000000030b047210 */ /* 0x0c0fe20007f5e0ff */
[----:B------:R-:W-:Y:S01]  /*473a0*/  VIADD R11, R11, UR4 ;  /* 0x000000040b0b7c36 */ /* 0x000fe20008000000 */
[----:B------:R-:W-:Y:S01]  /*473b0*/  ULDC UR10, c[0x0][0x228] ;  /* 0x00008a00000a7ab9 */ /* 0x000fe20000000800 */
[----:B------:R1:W-:Y:S01]  /*473c0*/  @P5 STG.E.U8 desc[UR6][R6.64], R13 ;  /* 0x0000000d06005986 */ /* 0x0003e2000c101106 */
[----:B------:R-:W-:Y:S01]  /*473d0*/  ISETP.LT.AND P5, PT, R48, UR10, !P4 ;  /* 0x0000000a30007c0c */ /* 0x000fe2000e7a1270 */
[----:B------:R-:W-:Y:S01]  /*473e0*/  IMAD.X R5, R19, 0x1, R60, P2 ;  /* 0x0000000113057824 */ /* 0x000fe200010e063c */
[----:B------:R-:W-:Y:S01]  /*473f0*/  PRMT R57, R57, 0x7773, RZ ;  /* 0x0000777339397816 */ /* 0x000fe200000000ff */
[----:B------:R-:W-:Y:S01]  /*47400*/  ULDC UR4, c[0x0][0x248] ;  /* 0x0000920000047ab9 */ /* 0x000fe20000000800 */
[----:B------:R-:W-:Y:S01]  /*47410*/  ISETP.GE.AND P2, PT, R10, UR5, PT ;  /* 0x000000050a007c0c */ /* 0x000fe2000bf46270 */
[----:B0-----:R-:W-:Y:S01]  /*47420*/  VIADD R8, R51, 0x77 ;  /* 0x0000007733087836 */ /* 0x001fe20000000000 */
[----:B------:R-:W-:Y:S01]  /*47430*/  SHF.R.S32.HI R9, RZ, 0x1f, R11 ;  /* 0x0000001fff097819 */ /* 0x000fe2000001140b */
[----:B------:R-:W-:Y:S01]  /*47440*/  ULDC UR5, c[0x0][0x228] ;  /* 0x00008a0000057ab9 */ /* 0x000fe20000000800 */
[----:B------:R-:W-:Y:S01]  /*47450*/  PRMT R17, R58, 0x7772, RZ ;  /* 0x000077723a117816 */ /* 0x000fe200000000ff */
[----:B------:R-:W-:Y:S01]  /*47460*/  ULDC UR8, c[0x0][0x228] ;  /* 0x00008a0000087ab9 */ /* 0x000fe20000000800 */
[C---:B-1----:R-:W-:Y:S01]  /*47470*/  IADD3 R6, P6, R11.reuse, R0, RZ ;  /* 0x000000000b067210 */ /* 0x042fe20007fde0ff */
[----:B------:R0:W-:Y:S01]  /*47480*/  @P1 STG.E.U8 desc[UR6][R4.64], R57 ;  /* 0x0000003904001986 */ /* 0x0001e2000c101106 */
[----:B------:R-:W-:Y:S01]  /*47490*/  ISETP.LT.AND P4, PT, R50, UR5, !P4 ;  /* 0x0000000532007c0c */ /* 0x000fe2000e781270 */
[----:B------:R-:W-:Y:S01]  /*474a0*/  VIADD R14, R11, UR4 ;  /* 0x000000040b0e7c36 */ /* 0x000fe20008000000 */
[----:B------:R-:W-:Y:S01]  /*474b0*/  ISETP.GE.AND P1, PT, R8, UR11, PT ;  /* 0x0000000b08007c0c */ /* 0x000fe2000bf26270 */
[----:B------:R-:W-:Y:S01]  /*474c0*/  IMAD.X R7, R9, 0x1, R2, P6 ;  /* 0x0000000109077824 */ /* 0x000fe200030e0602 */
[C---:B------:R-:W-:Y:S01]  /*474d0*/  PRMT R13, R58.reuse, 0x7770, RZ ;  /* 0x000077703a0d7816 */ /* 0x040fe200000000ff */
[----:B------:R-:W-:Y:S01]  /*474e0*/  VIADD R12, R51, 0x78 ;  /* 0x00000078330c7836 */ /* 0x000fe20000000000 */
[----:B------:R-:W-:Y:S01]  /*474f0*/  IADD3 R8, P6, R11, R3, RZ ;  /* 0x000000030b087210 */ /* 0x000fe20007fde0ff */
[----:B------:R-:W-:Y:S01]  /*47500*/  ULDC UR5, c[0x0][0x228] ;  /* 0x00008a0000057ab9 */ /* 0x000fe20000000800 */
[----:B------:R-:W-:Y:S01]  /*47510*/  ULDC UR4, c[0x0][0x228] ;  /* 0x00008a0000047ab9 */ /* 0x000fe20000000800 */
[----:B------:R1:W-:Y:S01]  /*47520*/  @P5 STG.E.U8 desc[UR6][R6.64], R13 ;  /* 0x0000000d06005986 */ /* 0x0003e2000c101106 */
[C---:B------:R-:W-:Y:S01]  /*47530*/  PRMT R15, R58.reuse, 0x7773, RZ ;  /* 0x000077733a0f7816 */ /* 0x040fe200000000ff */
[----:B------:R-:W-:Y:S01]  /*47540*/  IMAD.X R9, R9, 0x1, R60, P6 ;  /* 0x0000000109097824 */ /* 0x000fe200030e063c */
[----:B0-----:R-:W-:-:S02]  /*47550*/  PRMT R5, R58, 0x7771, RZ ;  /* 0x000077713a057816 */ /* 0x001fc400000000ff */
[----:B------:R-:W-:Y:S01]  /*47560*/  PRMT R21, R59, 0x7770, RZ ;  /* 0x000077703b157816 */ /* 0x000fe200000000ff */
[----:B------:R-:W-:Y:S01]  /*47570*/  VIADD R16, R51, 0x7e ;  /* 0x0000007e33107836 */ /* 0x000fe20000000000 */
[----:B------:R-:W-:Y:S01]  /*47580*/  IADD3 R10, P6, R14, R0, RZ ;  /* 0x000000000e0a7210 */ /* 0x000fe20007fde0ff */
[----:B------:R0:W-:Y:S01]  /*47590*/  @P4 STG.E.U8 desc[UR6][R8.64], R5 ;  /* 0x0000000508004986 */ /* 0x0001e2000c101106 */
[----:B------:R-:W-:Y:S01]  /*475a0*/  ULDC UR10, c[0x0][0x228] ;  /* 0x00008a00000a7ab9 */ /* 0x000fe20000000800 */
[----:B-1----:R-:W-:Y:S02]  /*475b0*/  SHF.R.S32.HI R7, RZ, 0x1f, R14 ;  /* 0x0000001fff077819 */ /* 0x002fe4000001140e */
[----:B------:R-:W-:Y:S01]  /*475c0*/  ISETP.GE.AND P4, PT, R12, UR9, PT ;  /* 0x000000090c007c0c */ /* 0x000fe2000bf86270 */
[----:B------:R-:W-:Y:S02]  /*475d0*/  ULDC UR9, c[0x0][0x228] ;  /* 0x00008a0000097ab9 */ /* 0x000fe40000000800 */
[----:B------:R-:W-:Y:S01]  /*475e0*/  IMAD.X R11, R7, 0x1, R2, P6 ;  /* 0x00000001070b7824 */ /* 0x000fe200030e0602 */
[----:B------:R-:W-:-:S02]  /*475f0*/  IADD3 R12, P6, R14, R3, RZ ;  /* 0x000000030e0c7210 */ /* 0x000fc40007fde0ff */
[----:B------:R-:W-:Y:S01]  /*47600*/  ISETP.LT.AND P5, PT, R48, UR5, !P3 ;  /* 0x0000000530007c0c */ /* 0x000fe2000dfa1270 */
[----:B------:R-:W-:Y:S01]  /*47610*/  ULDC UR5, c[0x0][0x228] ;  /* 0x00008a0000057ab9 */ /* 0x000fe20000000800 */
[----:B------:R-:W-:Y:S01]  /*47620*/  ISETP.LT.AND P3, PT, R50, UR4, !P3 ;  /* 0x0000000432007c0c */ /* 0x000fe2000df61270 */
[----:B------:R-:W-:Y:S01]  /*47630*/  IMAD.X R13, R7, 0x1, R60, P6 ;  /* 0x00000001070d7824 */ /* 0x000fe200030e063c */
[----:B------:R-:W-:Y:S01]  /*47640*/  ULDC UR4, c[0x0][0x248] ;  /* 0x0000920000047ab9 */ /* 0x000fe20000000800 */
[----:B------:R-:W1:Y:S01]  /*47650*/  LDS.128 R4, [R61] ;  /* 0x000000003d047984 */ /* 0x000e620000000c00 */
[----:B------:R-:W-:Y:S01]  /*47660*/  VIADD R14, R14, UR4 ;  /* 0x000000040e0e7c36 */ /* 0x000fe20008000000 */
[----:B------:R-:W-:-:S04]  /*47670*/  ULDC UR4, c[0x0][0x248] ;  /* 0x0000920000047ab9 */ /* 0x000fc80000000800 */
[----:B------:R-:W-:Y:S02]  /*47680*/  SHF.R.S32.HI R19, RZ, 0x1f, R14 ;  /* 0x0000001fff137819 */ /* 0x000fe4000001140e */
[----:B------:R2:W-:Y:S01]  /*47690*/  @P5 STG.E.U8 desc[UR6][R10.64], R17 ;  /* 0x000000110a005986 */ /* 0x0005e2000c101106 */
[----:B------:R-:W-:Y:S01]  /*476a0*/  ISETP.LT.AND P5, PT, R48, UR5, !P2 ;  /* 0x0000000530007c0c */ /* 0x000fe2000d7a1270 */
[----:B------:R-:W-:Y:S02]  /*476b0*/  ULDC UR5, c[0x0][0x228] ;  /* 0x00008a0000057ab9 */ /* 0x000fe40000000800 */
[----:B------:R3:W-:Y:S01]  /*476c0*/  @P3 STG.E.U8 desc[UR6][R12.64], R15 ;  /* 0x0000000f0c003986 */ /* 0x0007e2000c101106 */
[----:B0-----:R-:W-:Y:S02]  /*476d0*/  IADD3 R8, P3, R14, R0, RZ ;  /* 0x000000000e087210 */ /* 0x001fe40007f7e0ff */
[----:B------:R-:W-:Y:S01]  /*476e0*/  ISETP.LT.AND P2, PT, R50, UR5, !P2 ;  /* 0x0000000532007c0c */ /* 0x000fe2000d741270 */
[----:B------:R-:W-:-:S02]  /*476f0*/  ULDC UR5, c[0x0][0x228] ;  /* 0x00008a0000057ab9 */ /* 0x000fc40000000800 */
[C---:B------:R-:W-:Y:S01]  /*47700*/  IMAD.X R9, R19.reuse, 0x1, R2, P3 ;  /* 0x0000000113097824 */ /* 0x040fe200018e0602 */
[----:B--2---:R-:W-:Y:S02]  /*47710*/  IADD3 R10, P3, R14, R3, RZ ;  /* 0x000000030e0a7210 */ /* 0x004fe40007f7e0ff */
[----:B------:R-:W-:Y:S01]  /*47720*/  ISETP.LT.AND P6, PT, R48, UR8, !P1 ;  /* 0x0000000830007c0c */ /* 0x000fe2000cfc1270 */
[----:B---3--:R-:W-:Y:S01]  /*47730*/  VIADD R15, R14, UR4 ;  /* 0x000000040e0f7c36 */ /* 0x008fe20008000000 */
[----:B------:R0:W-:Y:S01]  /*47740*/  @P5 STG.E.U8 desc[UR6][R8.64], R21 ;  /* 0x0000001508005986 */ /* 0x0001e2000c101106 */
[----:B------:R-:W-:Y:S01]  /*47750*/  IMAD.X R11, R19, 0x1, R60, P3 ;  /* 0x00000001130b7824 */ /* 0x000fe200018e063c */
[----:B------:R-:W-:Y:S01]  /*47760*/  PRMT R19, R59, 0x7771, RZ ;  /* 0x000077713b137816 */ /* 0x000fe200000000ff */
[----:B------:R-:W-:Y:S01]  /*47770*/  ULDC UR4, c[0x0][0x248] ;  /* 0x0000920000047ab9 */ /* 0x000fe20000000800 */
[----:B------:R-:W-:Y:S01]  /*47780*/  SHF.R.S32.HI R23, RZ, 0x1f, R15 ;  /* 0x0000001fff177819 */ /* 0x000fe2000001140f */
[----:B------:R-:W-:Y:S01]  /*47790*/  ULDC UR8, c[0x0][0x228] ;  /* 0x00008a0000087ab9 */ /* 0x000fe20000000800 */
[----:B------:R-:W-:-:S02]  /*477a0*/  IADD3 R12, P5, R15, R0, RZ ;  /* 0x000000000f0c7210 */ /* 0x000fc40007fbe0ff */
[----:B------:R-:W-:Y:S01]  /*477b0*/  ISETP.LT.AND P1, PT, R50, UR5, !P1 ;  /* 0x0000000532007c0c */ /* 0x000fe2000cf21270 */
[----:B------:R2:W-:Y:S01]  /*477c0*/  @P2 STG.E.U8 desc[UR6][R10.64], R19 ;  /* 0x000000130a002986 */ /* 0x0005e2000c101106 */
[----:B------:R-:W-:Y:S01]  /*477d0*/  PRMT R17, R59, 0x7772, RZ ;  /* 0x000077723b117816 */ /* 0x000fe200000000ff */
[----:B------:R-:W-:Y:S01]  /*477e0*/  IMAD.X R13, R23, 0x1, R2, P5 ;  /* 0x00000001170d7824 */ /* 0x000fe200028e0602 */
[C---:B0-----:R-:W-:Y:S01]  /*477f0*/  IADD3 R8, P2, R15.reuse, R3, RZ ;  /* 0x000000030f087210 */ /* 0x041fe20007f5e0ff */
[----:B------:R-:W-:Y:S01]  /*47800*/  VIADD R15, R15, UR4 ;  /* 0x000000040f0f7c36 */ /* 0x000fe20008000000 */
[----:B------:R-:W-:Y:S01]  /*47810*/  ISETP.LT.AND P5, PT, R48, UR8, !P4 ;  /* 0x0000000830007c0c */ /* 0x000fe2000e7a1270 */
[----:B------:R-:W-:Y:S01]  /*47820*/  VIADD R14, R51, 0x79 ;  /* 0x00000079330e7836 */ /* 0x000fe20000000000 */
[----:B------:R0:W-:Y:S01]  /*47830*/  @P6 STG.E.U8 desc[UR6][R12.64], R17 ;  /* 0x000000110c006986 */ /* 0x0001e2000c101106 */
[----:B------:R-:W-:Y:S01]  /*47840*/  IMAD.X R9, R23, 0x1, R60, P2 ;  /* 0x0000000117097824 */ /* 0x000fe200010e063c */
[----:B------:R-:W-:Y:S01]  /*47850*/  PRMT R59, R59, 0x7773, RZ ;  /* 0x000077733b3b7816 */ /* 0x000fe200000000ff */
[----:B------:R-:W-:Y:S01]  /*47860*/  ULDC UR4, c[0x0][0x248] ;  /* 0x0000920000047ab9 */ /* 0x000fe20000000800 */
[----:B------:R-:W-:Y:S01]  /*47870*/  ULDC UR5, c[0x0][0x228] ;  /* 0x00008a0000057ab9 */ /* 0x000fe20000000800 */
[----:B--2---:R-:W-:Y:S01]  /*47880*/  SHF.R.S32.HI R19, RZ, 0x1f, R15 ;  /* 0x0000001fff137819 */ /* 0x004fe2000001140f */
[----:B------:R-:W-:Y:S01]  /*47890*/  ULDC UR8, c[0x0][0x228] ;  /* 0x00008a0000087ab9 */ /* 0x000fe20000000800 */
[----:B------:R-:W-:Y:S01]  /*478a0*/  IADD3 R10, P6, R15, R0, RZ ;  /* 0x000000000f0a7210 */ /* 0x000fe20007fde0ff */
[----:B------:R2:W-:Y:S01]  /*478b0*/  @P1 STG.E.U8 desc[UR6][R8.64], R59 ;  /* 0x0000003b08001986 */ /* 0x0005e2000c101106 */
[----:B0-----:R-:W-:Y:S01]  /*478c0*/  VIADD R12, R51, 0x7b ;  /* 0x0000007b330c7836 */ /* 0x001fe20000000000 */
[----:B-1----:R-:W-:-:S02]  /*478d0*/  PRMT R17, R4, 0x7770, RZ ;  /* 0x0000777004117816 */ /* 0x002fc400000000ff */
[----:B------:R-:W-:Y:S02]  /*478e0*/  IMAD.X R11, R19, 0x1, R2, P6 ;  /* 0x00000001130b7824 */ /* 0x000fe400030e0602 */
[----:B------:R-:W-:Y:S02]  /*478f0*/  ISETP.GE.AND P1, PT, R12, UR19, PT ;  /* 0x000000130c007c0c */ /* 0x000fe4000bf26270 */
[C---:B------:R-:W-:Y:S01]  /*47900*/  IADD3 R12, P6, R15.reuse, R3, RZ ;  /* 0x000000030f0c7210 */ /* 0x040fe20007fde0ff */
[----:B------:R-:W-:Y:S01]  /*47910*/  VIADD R15, R15, UR4 ;  /* 0x000000040f0f7c36 */ /* 0x000fe20008000000 */
[----:B------:R-:W-:Y:S01]  /*47920*/  ISETP.GE.AND P3, PT, R14, UR15, PT ;  /* 0x0000000f0e007c0c */ /* 0x000fe2000bf66270 */
[----:B------:R0:W-:Y:S01]  /*47930*/  @P5 STG.E.U8 desc[UR6][R10.64], R17 ;  /* 0x000000110a005986 */ /* 0x0001e2000c101106 */
[----:B------:R-:W-:Y:S01]  /*47940*/  ISETP.LT.AND P4, PT, R50, UR5, !P4 ;  /* 0x0000000532007c0c */ /* 0x000fe2000e781270 */
[----:B------:R-:W-:Y:S01]  /*47950*/  IMAD.X R13, R19, 0x1, R60, P6 ;  /* 0x00000001130d7824 */ /* 0x000fe200030e063c */
[----:B------:R-:W-:Y:S01]  /*47960*/  ULDC UR5, c[0x0][0x228] ;  /* 0x00008a0000057ab9 */ /* 0x000fe20000000800 */
[----:B--2---:R-:W-:Y:S01]  /*47970*/  IADD3 R8, P6, R15, R0, RZ ;  /* 0x000000000f087210 */ /* 0x004fe20007fde0ff */
[----:B------:R-:W-:Y:S01]  /*47980*/  ULDC UR4, c[0x0][0x228] ;  /* 0x00008a0000047ab9 */ /* 0x000fe20000000800 */
[----:B------:R-:W-:Y:S01]  /*47990*/  ISETP.LT.AND P5, PT, R48, UR5, !P3 ;  /* 0x0000000530007c0c */ /* 0x000fe2000dfa1270 */
[----:B------:R-:W-:Y:S01]  /*479a0*/  VIADD R14, R51, 0x7a ;  /* 0x0000007a330e7836 */ /* 0x000fe20000000000 */
[----:B------:R-:W-:Y:S01]  /*479b0*/  ISETP.LT.AND P3, PT, R50, UR4, !P3 ;  /* 0x0000000432007c0c */ /* 0x000fe2000df61270 */
[----:B------:R-:W-:Y:S01]  /*479c0*/  ULDC UR4, c[0x0][0x248] ;  /* 0x0000920000047ab9 */ /* 0x000fe20000000800 */
[----:B0-----:R-:W-:Y:S01]  /*479d0*/  SHF.R.S32.HI R11, RZ, 0x1f, R15 ;  /* 0x0000001fff0b7819 */ /* 0x001fe2000001140f */
[----:B------:R-:W-:-:S04]  /*479e0*/  ULDC UR5, c[0x0][0x228] ;  /* 0x00008a0000057ab9 */ /* 0x000fc80000000800 */
[----:B------:R-:W-:Y:S01]  /*479f0*/  IMAD.X R9, R11, 0x1, R2, P6 ;  /* 0x000000010b097824 */ /* 0x000fe200030e0602 */
[----:B------:R-:W-:Y:S02]  /*47a00*/  IADD3 R10, P6, R15, R3, RZ ;  /* 0x000000030f0a7210 */ /* 0x000fe40007fde0ff */
[C---:B------:R-:W-:Y:S02]  /*47a10*/  PRMT R21, R4.reuse, 0x7771, RZ ;  /* 0x0000777104157816 */ /* 0x040fe400000000ff */
[C---:B------:R-:W-:Y:S01]  /*47a20*/  PRMT R19, R4.reuse, 0x7772, RZ ;  /* 0x0000777204137816 */ /* 0x040fe200000000ff */
[----:B------:R-:W-:Y:S01]  /*47a30*/  IMAD.X R11, R11, 0x1, R60, P6 ;  /* 0x000000010b0b7824 */ /* 0x000fe200030e063c */
[----:B------:R-:W-:Y:S01]  /*47a40*/  PRMT R17, R4, 0x7773, RZ ;  /* 0x0000777304117816 */ /* 0x000fe200000000ff */
[----:B------:R-:W-:Y:S01]  /*47a50*/  VIADD R15, R15, UR4 ;  /* 0x000000040f0f7c36 */ /* 0x000fe20008000000 */
[----:B------:R-:W-:Y:S01]  /*47a60*/  ISETP.GE.AND P2, PT, R14, UR13, PT ;  /* 0x0000000d0e007c0c */ /* 0x000fe2000bf46270 */
[----:B------:R0:W-:Y:S01]  /*47a70*/  @P4 STG.E.U8 desc[UR6][R12.64], R21 ;  /* 0x000000150c004986 */ /* 0x0001e2000c101106 */
[----:B------:R-:W-:-:S03]  /*47a80*/  ULDC UR4, c[0x0][0x248] ;  /* 0x0000920000047ab9 */ /* 0x000fc60000000800 */
[----:B------:R1:W-:Y:S01]  /*47a90*/  @P5 STG.E.U8 desc[UR6][R8.64], R19 ;  /* 0x0000001308005986 */ /* 0x0003e2000c101106 */
[----:B------:R-:W-:Y:S01]  /*47aa0*/  ISETP.LT.AND P5, PT, R48, UR5, !P2 ;  /* 0x0000000530007c0c */ /* 0x000fe2000d7a1270 */
[----:B------:R-:W-:Y:S01]  /*47ab0*/  VIADD R14, R51, 0x7c ;  /* 0x0000007c330e7836 */ /* 0x000fe20000000000 */
[----:B------:R-:W-:Y:S01]  /*47ac0*/  ULDC UR5, c[0x0][0x228] ;  /* 0x00008a0000057ab9 */ /* 0x000fe20000000800 */
[----:B------:R2:W-:Y:S01]  /*47ad0*/  @P3 STG.E.U8 desc[UR6][R10.64], R17 ;  /* 0x000000110a003986 */ /* 0x0005e2000c101106 */
[----:B0-----:R-:W-:Y:S02]  /*47ae0*/  SHF.R.S32.HI R21, RZ, 0x1f, R15 ;  /* 0x0000001fff157819 */ /* 0x001fe4000001140f */
[C---:B------:R-:W-:Y:S01]  /*47af0*/  IADD3 R12, P3, R15.reuse, R0, RZ ;  /* 0x000000000f0c7210 */ /* 0x040fe20007f7e0ff */
[----:B------:R-:W-:Y:S01]  /*47b00*/  VIADD R4, R15, UR4 ;  /* 0x000000040f047c36 */ /* 0x000fe20008000000 */
[----:B-1----:R-:W-:Y:S01]  /*47b10*/  PRMT R19, R5, 0x7770, RZ ;  /* 0x0000777005137816 */ /* 0x002fe200000000ff */
[----:B------:R-:W-:-:S02]  /*47b20*/  ULDC UR4, c[0x0][0x248] ;  /* 0x0000920000047ab9 */ /* 0x000fc40000000800 */
[----:B------:R-:W-:Y:S01]  /*47b30*/  IMAD.X R13, R21, 0x1, R2, P3 ;  /* 0x00000001150d7824 */ /* 0x000fe200018e0602 */
[----:B------:R-:W-:Y:S01]  /*47b40*/  ISETP.LT.AND P3, PT, R50, UR5, !P2 ;  /* 0x0000000532007c0c */ /* 0x000fe2000d761270 */
[----:B------:R-:W-:Y:S01]  /*47b50*/  ULDC UR5, c[0x0][0x228] ;  /* 0x00008a0000057ab9 */ /* 0x000fe20000000800 */
[----:B------:R-:W-:Y:S01]  /*47b60*/  ISETP.GE.AND P4, PT, R14, UR17, PT ;  /* 0x000000110e007c0c */ /* 0x000fe2000bf86270 */
[----:B------:R-:W-:Y:S01]  /*47b70*/  VIADD R14, R51, 0x7d ;  /* 0x0000007d330e7836 */ /* 0x000fe20000000000 */
[----:B------:R-:W-:Y:S02]  /*47b80*/  IADD3 R8, P2, R15, R3, RZ ;  /* 0x000000030f087210 */ /* 0x000fe40007f5e0ff */
[----:B------:R-:W-:Y:S01]  /*47b90*/  ISETP.LT.AND P6, PT, R48, UR8, !P1 ;  /* 0x0000000830007c0c */ /* 0x000fe2000cfc1270 */
[----:B------:R0:W-:Y:S01]  /*47ba0*/  @P5 STG.E.U8 desc[UR6][R12.64], R19 ;  /* 0x000000130c005986 */ /* 0x0001e2000c101106 */
[----:B------:R-:W-:Y:S01]  /*47bb0*/  SHF.R.S32.HI R23, RZ, 0x1f, R4 ;  /* 0x0000001fff177819 */ /* 0x000fe20000011404 */
[----:B------:R-:W-:Y:S01]  /*47bc0*/  IMAD.X R9, R21, 0x1, R60, P2 ;  /* 0x0000000115097824 */ /* 0x000fe200010e063c */
[----:B--2---:R-:W-:Y:S01]  /*47bd0*/  IADD3 R10, P5, R4, R0, RZ ;  /* 0x00000000040a7210 */ /* 0x004fe20007fbe0ff */
[----:B------:R-:W-:Y:S01]  /*47be0*/  ULDC UR8, c[0x0][0x228] ;  /* 0x00008a0000087ab9 */ /* 0x000fe20000000800 */
[----:B------:R-:W-:-:S02]  /*47bf0*/  PRMT R17, R5, 0x7771, RZ ;  /* 0x0000777105117816 */ /* 0x000fc400000000ff */
[----:B------:R-:W-:Y:S01]  /*47c00*/  ISETP.GE.AND P2, PT, R14, UR23, PT ;  /* 0x000000170e007c0c */ /* 0x000fe2000bf46270 */
[----:B------:R-:W-:Y:S01]  /*47c10*/  VIADD R14, R4, UR4 ;  /* 0x00000004040e7c36 */ /* 0x000fe20008000000 */
[----:B------:R-:W-:Y:S01]  /*47c20*/  PRMT R15, R5, 0x7772, RZ ;  /* 0x00007772050f7816 */ /* 0x000fe200000000ff */
[----:B------:R-:W-:Y:S01]  /*47c30*/  IMAD.X R11, R23, 0x1, R2, P5 ;  /* 0x00000001170b7824 */ /* 0x000fe200028e0602 */
[----:B------:R1:W-:Y:S01]  /*47c40*/  @P3 STG.E.U8 desc[UR6][R8.64], R17 ;  /* 0x0000001108003986 */ /* 0x0003e2000c101106 */
[----:B------:R-:W-:Y:S01]  /*47c50*/  ISETP.LT.AND P1, PT, R50, UR5, !P1 ;  /* 0x0000000532007c0c */ /* 0x000fe2000cf21270 */
[----:B------:R-:W-:Y:S01]  /*47c60*/  ULDC UR4, c[0x0][0x248] ;  /* 0x0000920000047ab9 */ /* 0x000fe20000000800 */
[----:B0-----:R-:W-:Y:S01]  /*47c70*/  SHF.R.S32.HI R19, RZ, 0x1f, R14 ;  /* 0x0000001fff137819 */ /* 0x001fe2000001140e */
[----:B------:R0:W-:Y:S01]  /*47c80*/  @P6 STG.E.U8 desc[UR6][R10.64], R15 ;  /* 0x0000000f0a006986 */ /* 0x0001e2000c101106 */
[----:B------:R-:W-:Y:S01]  /*47c90*/  ISETP.LT.AND P5, PT, R48, UR8, !P4 ;  /* 0x0000000830007c0c */ /* 0x000fe2000e7a1270 */
[----:B------:R-:W-:Y:S01]  /*47ca0*/  ULDC UR5, c[0x0][0x248] ;  /* 0x0000920000057ab9 */ /* 0x000fe20000000800 */
[----:B------:R-:W-:Y:S01]  /*47cb0*/  ISETP.LT.AND P4, PT, R50, UR9, !P4 ;  /* 0x0000000932007c0c */ /* 0x000fe2000e781270 */
[----:B------:R-:W-:Y:S01]  /*47cc0*/  ULDC UR8, c[0x0][0x228] ;  /* 0x00008a0000087ab9 */ /* 0x000fe20000000800 */
[----:B-1----:R-:W-:Y:S01]  /*47cd0*/  IADD3 R8, P3, R14, R0, RZ ;  /* 0x000000000e087210 */ /* 0x002fe20007f7e0ff */
[----:B------:R-:W-:Y:S01]  /*47ce0*/  ULDC UR9, c[0x0][0x228] ;  /* 0x00008a0000097ab9 */ /* 0x000fe20000000800 */
[----:B------:R-:W-:-:S03]  /*47cf0*/  IADD3 R12, P6, R4, R3, RZ ;  /* 0x00000003040c7210 */ /* 0x000fc60007fde0ff */
[----:B------:R-:W-:Y:S01]  /*47d00*/  IMAD.X R9, R19, 0x1, R2, P3 ;  /* 0x0000000113097824 */ /* 0x000fe200018e0602 */
[C---:B------:R-:W-:Y:S01]  /*47d10*/  IADD3 R4, P3, R14.reuse, R3, RZ ;  /* 0x000000030e047210 */ /* 0x040fe20007f7e0ff */
[--C-:B------:R-:W-:Y:S01]  /*47d20*/  IMAD.X R13, R23, 0x1, R60.reuse, P6 ;  /* 0x00000001170d7824 */ /* 0x100fe200030e063c */
[----:B0-----:R-:W-:Y:S01]  /*47d30*/  PRMT R11, R5, 0x7773, RZ ;  /* 0x00007773050b7816 */ /* 0x001fe200000000ff */
[----:B------:R-:W-:Y:S01]  /*47d40*/  VIADD R14, R14, UR4 ;  /* 0x000000040e0e7c36 */ /* 0x000fe20008000000 */
[C---:B------:R-:W-:Y:S01]  /*47d50*/  PRMT R17, R6.reuse, 0x7770, RZ ;  /* 0x0000777006117816 */ /* 0x040fe200000000ff */
[----:B------:R-:W-:Y:S01]  /*47d60*/  IMAD.X R5, R19, 0x1, R60, P3 ;  /* 0x0000000113057824 */ /* 0x000fe200018e063c */
[----:B------:R-:W-:Y:S01]  /*47d70*/  PRMT R15, R6, 0x7771, RZ ;  /* 0x00007771060f7816 */ /* 0x000fe200000000ff */
[----:B------:R-:W-:Y:S01]  /*47d80*/  ULDC UR4, c[0x0][0x248] ;  /* 0x0000920000047ab9 */ /* 0x000fe20000000800 */
[----:B------:R-:W-:Y:S01]  /*47d90*/  ISETP.GE.AND P6, PT, R16, UR21, PT ;  /* 0x0000001510007c0c */ /* 0x000fe2000bfc6270 */
[----:B------:R0:W-:Y:S01]  /*47da0*/  @P1 STG.E.U8 desc[UR6][R12.64], R11 ;  /* 0x0000000b0c001986 */ /* 0x0001e2000c101106 */
[C---:B------:R-:W-:Y:S01]  /*47db0*/  VIADD R16, R14.reuse, UR4 ;  /* 0x000000040e107c36 */ /* 0x040fe20008000000 */
[----:B------:R-:W-:Y:S01]  /*47dc0*/  SHF.R.S32.HI R19, RZ, 0x1f, R14 ;  /* 0x0000001fff137819 */ /* 0x000fe2000001140e */
[----:B------:R-:W-:Y:S01]  /*47dd0*/  ULDC UR4, c[0x0][0x228] ;  /* 0x00008a0000047ab9 */ /* 0x000fe20000000800 */
[----:B------:R1:W-:Y:S01]  /*47de0*/  @P5 STG.E.U8 desc[UR6][R8.64], R17 ;  /* 0x0000001108005986 */ /* 0x0003e2000c101106 */
[----:B------:R-:W-:-:S03]  /*47df0*/  IADD3 R10, P3, R14, R0, RZ ;  /* 0x000000000e0a7210 */ /* 0x000fc60007f7e0ff */
[----:B------:R2:W-:Y:S02]  /*47e00*/  @P4 STG.E.U8 desc[UR6][R4.64], R15 ;  /* 0x0000000f04004986 */ /* 0x0005e4000c101106 */
[C---:B0-----:R-:W-:Y:S01]  /*47e10*/  IMAD.X R11, R19.reuse, 0x1, R2, P3 ;  /* 0x00000001130b7824 */ /* 0x041fe200018e0602 */
[----:B-1----:R-:W-:Y:S02]  /*47e20*/  SHF.R.S32.HI R17, RZ, 0x1f, R16 ;  /* 0x0000001fff117819 */ /* 0x002fe40000011410 */
[----:B--2---:R-:W-:Y:S01]  /*47e30*/  IADD3 R4, P4, R14, R3, RZ ;  /* 0x000000030e047210 */ /* 0x004fe20007f9e0ff */
[C---:B------:R-:W-:Y:S01]  /*47e40*/  VIADD R14, R16.reuse, UR5 ;  /* 0x00000005100e7c36 */ /* 0x040fe20008000000 */
[-C--:B------:R-:W-:Y:S01]  /*47e50*/  IADD3 R8, P5, R16, R0.reuse, RZ ;  /* 0x0000000010087210 */ /* 0x080fe20007fbe0ff */
[----:B------:R-:W-:Y:S02]  /*47e60*/  ULDC UR5, c[0x0][0x228] ;  /* 0x00008a0000057ab9 */ /* 0x000fe40000000800 */
[----:B------:R-:W-:Y:S01]  /*47e70*/  IMAD.X R5, R19, 0x1, R60, P4 ;  /* 0x0000000113057824 */ /* 0x000fe200020e063c */
[----:B------:R-:W-:-:S02]  /*47e80*/  IADD3 R12, P4, R14, R0, RZ ;  /* 0x000000000e0c7210 */ /* 0x000fc40007f9e0ff */
[----:B------:R-:W-:Y:S01]  /*47e90*/  SHF.R.S32.HI R15, RZ, 0x1f, R14 ;  /* 0x0000001fff0f7819 */ /* 0x000fe2000001140e */
[--C-:B------:R-:W-:Y:S01]  /*47ea0*/  IMAD.X R9, R17, 0x1, R2.reuse, P5 ;  /* 0x0000000111097824 */ /* 0x100fe200028e0602 */
[-C--:B------:R-:W-:Y:S02]  /*47eb0*/  IADD3 R14, P3, R14, R3.reuse, RZ ;  /* 0x000000030e0e7210 */ /* 0x080fe40007f7e0ff */
[----:B------:R-:W-:Y:S01]  /*47ec0*/  ISETP.LT.AND P5, PT, R48, UR8, !P2 ;  /* 0x0000000830007c0c */ /* 0x000fe2000d7a1270 */
[C---:B------:R-:W-:Y:S01]  /*47ed0*/  IMAD.X R13, R15.reuse, 0x1, R2, P4 ;  /* 0x000000010f0d7824 */ /* 0x040fe200020e0602 */
[----:B------:R-:W-:Y:S01]  /*47ee0*/  ISETP.LT.AND P2, PT, R50, UR4, !P2 ;  /* 0x0000000432007c0c */ /* 0x000fe2000d741270 */
[----:B------:R-:W-:Y:S01]  /*47ef0*/  ULDC UR4, c[0x0][0x228] ;  /* 0x00008a0000047ab9 */ /* 0x000fe20000000800 */
[----:B------:R-:W-:Y:S01]  /*47f00*/  ISETP.LT.AND P4, PT, R48, UR9, !P6 ;  /* 0x0000000930007c0c */ /* 0x000fe2000f781270 */
[----:B------:R-:W-:Y:S01]  /*47f10*/  IMAD.X R15, R15, 0x1, R60, P3 ;  /* 0x000000010f0f7824 */ /* 0x000fe200018e063c */
[----:B------:R-:W-:-:S02]  /*47f20*/  IADD3 R2, P3, R16, R3, RZ ;  /* 0x0000000310027210 */ /* 0x000fc40007f7e0ff */
[----:B------:R-:W-:Y:S02]  /*47f30*/  ISETP.LT.AND P6, PT, R50, UR4, !P6 ;  /* 0x0000000432007c0c */ /* 0x000fe4000f7c1270 */
[----:B------:R-:W-:Y:S02]  /*47f40*/  ISETP.LT.AND P1, PT, R48, UR10, !P0 ;  /* 0x0000000a30007c0c */ /* 0x000fe4000c721270 */
[----:B------:R-:W-:Y:S01]  /*47f50*/  ISETP.LT.AND P0, PT, R50, UR5, !P0 ;  /* 0x0000000532007c0c */ /* 0x000fe2000c701270 */
[----:B------:R-:W-:Y:S01]  /*47f60*/  IMAD.X R3, R17, 0x1, R60, P3 ;  /* 0x0000000111037824 */ /* 0x000fe200018e063c */
[C---:B------:R-:W-:Y:S02]  /*47f70*/  PRMT R25, R6.reuse, 0x7772, RZ ;  /* 0x0000777206197816 */ /* 0x040fe400000000ff */
[----:B------:R-:W-:Y:S02]  /*47f80*/  PRMT R23, R6, 0x7773, RZ ;  /* 0x0000777306177816 */ /* 0x000fe400000000ff */
[----:B------:R-:W-:-:S02]  /*47f90*/  PRMT R17, R7, 0x7773, RZ ;  /* 0x0000777307117816 */ /* 0x000fc400000000ff */
[C---:B------:R-:W-:Y:S02]  /*47fa0*/  PRMT R19, R7.reuse, 0x7772, RZ ;  /* 0x0000777207137816 */ /* 0x040fe400000000ff */
[C---:B------:R-:W-:Y:S02]  /*47fb0*/  PRMT R21, R7.reuse, 0x7771, RZ ;  /* 0x0000777107157816 */ /* 0x040fe400000000ff */
[----:B------:R-:W-:Y:S01]  /*47fc0*/  PRMT R7, R7, 0x7770, RZ ;  /* 0x0000777007077816 */ /* 0x000fe200000000ff */
[----:B------:R0:W-:Y:S04]  /*47fd0*/  @P5 STG.E.U8 desc[UR6][R10.64], R25 ;  /* 0x000000190a005986 */ /* 0x0001e8000c101106 */
[----:B------:R0:W-:Y:S04]  /*47fe0*/  @P2 STG.E.U8 desc[UR6][R4.64], R23 ;  /* 0x0000001704002986 */ /* 0x0001e8000c101106 */
[----:B------:R0:W-:Y:S04]  /*47ff0*/  @P4 STG.E.U8 desc[UR6][R8.64], R7 ;  /* 0x0000000708004986 */ /* 0x0001e8000c101106 */
[----:B------:R0:W-:Y:S04]  /*48000*/  @P6 STG.E.U8 desc[UR6][R2.64], R21 ;  /* 0x0000001502006986 */ /* 0x0001e8000c101106 */
[----:B------:R0:W-:Y:S01]  /*48010*/  @P1 STG.E.U8 desc[UR6][R12.64], R19 ;  /* 0x000000130c001986 */ /* 0x0001e2000c101106 */
[----:B------:R-:W-:Y:S05]  /*48020*/  @!P0 EXIT ;  /* 0x000000000000894d */ /* 0x000fea0003800000 */
[----:B------:R-:W-:Y:S01]  /*48030*/  STG.E.U8 desc[UR6][R14.64], R17 ;  /* 0x000000110e007986 */ /* 0x000fe2000c101106 */
[----:B------:R-:W-:Y:S05]  /*48040*/  EXIT ;  /* 0x000000000000794d */ /* 0x000fea0003800000 */
.L_x_2:
[----:B------:R-:W-:-:S00]  /*48050*/  BRA `(.L_x_2) ;  /* 0xfffffffc00fc7947 */ /* 0x000fc0000383ffff */
[----:B------:R-:W-:-:S00]  /*48060*/  NOP ;  /* 0x0000000000007918 */ /* 0x000fc00000000000 */
        /* <DEDUP_REMOVED lines=9> */
.L_x_3:


//--------------------- .nv.shared.matmul_kernel  --------------------------
	.section	.nv.shared.matmul_kernel,"aw",@nobits
	.sectionflags	@""
	.align	16
	.zero		1024


//--------------------- .nv.shared.reserved.0     --------------------------
	.section	.nv.shared.reserved.0,"aw",@nobits
	.weak		__nv_reservedSMEM_offset_0_alias
	.size		__nv_reservedSMEM_offset_0_alias, 0, 0
	.other		__nv_reservedSMEM_offset_0_alias,@"STO_CUDA_RESERVED_SHARED STV_DEFAULT"
__nv_reservedSMEM_offset_0_alias:
	.zero		0


//--------------------- .nv.constant0.matmul_kernel --------------------------
	.section	.nv.constant0.matmul_kernel,"a",@progbits
	.sectionflags	@""
	.align	4
.nv.constant0.matmul_kernel:
	.zero		608


//--------------------- SYMBOLS --------------------------

	.type		.nv.reservedSmem.offset0,@object
	.size		.nv.reservedSmem.offset0,0x4
